	.target	sm_80

	.elftype	@"ET_EXEC"


//--------------------- .note.nv.tkinfo           --------------------------
	.section	.note.nv.tkinfo,"",@"SHT_NOTE"
	.sectionflags	@"SHF_NOTE_NV_TKINFO"
	.tkinfo
        /*0018*/ 	.word	0x00000002
        /*0030*/ 	.string	""
        /*0030*/ 	.string	"ptxas"
        /*0030*/ 	.string	"Cuda compilation tools, release 13.0, V13.0.88"
        /*0030*/ 	.string	"Build cuda_13.0.r13.0/compiler.36424714_0"
        /*0030*/ 	.string	"-arch sm_80 -m 64 "



//--------------------- .note.nv.cuinfo           --------------------------
	.section	.note.nv.cuinfo,"",@"SHT_NOTE"
	.sectionflags	@"SHF_NOTE_NV_CUINFO"
        /*0018*/ 	.short	0x0002
        /*001a*/ 	.short	0x0050
        /*001c*/ 	.short	0x0082
	.zero		2


//--------------------- .nv.info                  --------------------------
	.section	.nv.info,"",@"SHT_CUDA_INFO"
	.align	4


	//----- nvinfo : EIATTR_REGCOUNT
	.align		4
        /*0000*/ 	.byte	0x04, 0x2f
        /*0002*/ 	.short	(.L_29 - .L_28)
	.align		4
.L_28:
        /*0004*/ 	.word	index@(_ZN2at6native13im2col_kernelIdEEvlPKT_llllllllllllPS2_)
        /*0008*/ 	.word	0x0000003a


	//----- nvinfo : EIATTR_FRAME_SIZE
	.align		4
.L_29:
        /*000c*/ 	.byte	0x04, 0x11
        /*000e*/ 	.short	(.L_31 - .L_30)
	.align		4
.L_30:
        /*0010*/ 	.word	index@($__internal_11_$__cuda_sm20_div_s64)
        /*0014*/ 	.word	0x00000000


	//----- nvinfo : EIATTR_FRAME_SIZE
	.align		4
.L_31:
        /*0018*/ 	.byte	0x04, 0x11
        /*001a*/ 	.short	(.L_33 - .L_32)
	.align		4
.L_32:
        /*001c*/ 	.word	index@(_ZN2at6native13im2col_kernelIdEEvlPKT_llllllllllllPS2_)
        /*0020*/ 	.word	0x00000000


	//----- nvinfo : EIATTR_REGCOUNT
	.align		4
.L_33:
        /*0024*/ 	.byte	0x04, 0x2f
        /*0026*/ 	.short	(.L_35 - .L_34)
	.align		4
.L_34:
        /*0028*/ 	.word	index@(_ZN2at6native13im2col_kernelIfEEvlPKT_llllllllllllPS2_)
        /*002c*/ 	.word	0x00000038


	//----- nvinfo : EIATTR_FRAME_SIZE
	.align		4
.L_35:
        /*0030*/ 	.byte	0x04, 0x11
        /*0032*/ 	.short	(.L_37 - .L_36)
	.align		4
.L_36:
        /*0034*/ 	.word	index@($__internal_10_$__cuda_sm20_div_s64)
        /*0038*/ 	.word	0x00000000


	//----- nvinfo : EIATTR_FRAME_SIZE
	.align		4
.L_37:
        /*003c*/ 	.byte	0x04, 0x11
        /*003e*/ 	.short	(.L_39 - .L_38)
	.align		4
.L_38:
        /*0040*/ 	.word	index@(_ZN2at6native13im2col_kernelIfEEvlPKT_llllllllllllPS2_)
        /*0044*/ 	.word	0x00000000


	//----- nvinfo : EIATTR_REGCOUNT
	.align		4
.L_39:
        /*0048*/ 	.byte	0x04, 0x2f
        /*004a*/ 	.short	(.L_41 - .L_40)
	.align		4
.L_40:
        /*004c*/ 	.word	index@(_ZN2at6native13im2col_kernelIN3c104HalfEEEvlPKT_llllllllllllPS4_)
        /*0050*/ 	.word	0x0000002c


	//----- nvinfo : EIATTR_FRAME_SIZE
	.align		4
.L_41:
        /*0054*/ 	.byte	0x04, 0x11
        /*0056*/ 	.short	(.L_43 - .L_42)
	.align		4
.L_42:
        /*0058*/ 	.word	index@($__internal_9_$__cuda_sm20_div_s64)
        /*005c*/ 	.word	0x00000000


	//----- nvinfo : EIATTR_FRAME_SIZE
	.align		4
.L_43:
        /*0060*/ 	.byte	0x04, 0x11
        /*0062*/ 	.short	(.L_45 - .L_44)
	.align		4
.L_44:
        /*0064*/ 	.word	index@(_ZN2at6native13im2col_kernelIN3c104HalfEEEvlPKT_llllllllllllPS4_)
        /*0068*/ 	.word	0x00000000


	//----- nvinfo : EIATTR_REGCOUNT
	.align		4
.L_45:
        /*006c*/ 	.byte	0x04, 0x2f
        /*006e*/ 	.short	(.L_47 - .L_46)
	.align		4
.L_46:
        /*0070*/ 	.word	index@(_ZN2at6native13im2col_kernelIN3c108BFloat16EEEvlPKT_llllllllllllPS4_)
        /*0074*/ 	.word	0x0000002c


	//----- nvinfo : EIATTR_FRAME_SIZE
	.align		4
.L_47:
        /*0078*/ 	.byte	0x04, 0x11
        /*007a*/ 	.short	(.L_49 - .L_48)
	.align		4
.L_48:
        /*007c*/ 	.word	index@($__internal_8_$__cuda_sm20_div_s64)
        /*0080*/ 	.word	0x00000000


	//----- nvinfo : EIATTR_FRAME_SIZE
	.align		4
.L_49:
        /*0084*/ 	.byte	0x04, 0x11
        /*0086*/ 	.short	(.L_51 - .L_50)
	.align		4
.L_50:
        /*0088*/ 	.word	index@(_ZN2at6native13im2col_kernelIN3c108BFloat16EEEvlPKT_llllllllllllPS4_)
        /*008c*/ 	.word	0x00000000


	//----- nvinfo : EIATTR_REGCOUNT
	.align		4
.L_51:
        /*0090*/ 	.byte	0x04, 0x2f
        /*0092*/ 	.short	(.L_53 - .L_52)
	.align		4
.L_52:
        /*0094*/ 	.word	index@(_ZN2at6native13col2im_kernelIddEEvlPKT_llllllllllllPS2_)
        /*0098*/ 	.word	0x00000040


	//----- nvinfo : EIATTR_FRAME_SIZE
	.align		4
.L_53:
        /*009c*/ 	.byte	0x04, 0x11
        /*009e*/ 	.short	(.L_55 - .L_54)
	.align		4
.L_54:
        /*00a0*/ 	.word	index@($__internal_7_$__cuda_sm20_rem_s64)
        /*00a4*/ 	.word	0x00000000


	//----- nvinfo : EIATTR_FRAME_SIZE
	.align		4
.L_55:
        /*00a8*/ 	.byte	0x04, 0x11
        /*00aa*/ 	.short	(.L_57 - .L_56)
	.align		4
.L_56:
        /*00ac*/ 	.word	index@($__internal_6_$__cuda_sm20_div_s64)
        /*00b0*/ 	.word	0x00000000


	//----- nvinfo : EIATTR_FRAME_SIZE
	.align		4
.L_57:
        /*00b4*/ 	.byte	0x04, 0x11
        /*00b6*/ 	.short	(.L_59 - .L_58)
	.align		4
.L_58:
        /*00b8*/ 	.word	index@(_ZN2at6native13col2im_kernelIddEEvlPKT_llllllllllllPS2_)
        /*00bc*/ 	.word	0x00000000


	//----- nvinfo : EIATTR_REGCOUNT
	.align		4
.L_59:
        /*00c0*/ 	.byte	0x04, 0x2f
        /*00c2*/ 	.short	(.L_61 - .L_60)
	.align		4
.L_60:
        /*00c4*/ 	.word	index@(_ZN2at6native13col2im_kernelIffEEvlPKT_llllllllllllPS2_)
        /*00c8*/ 	.word	0x0000003e


	//----- nvinfo : EIATTR_FRAME_SIZE
	.align		4
.L_61:
        /*00cc*/ 	.byte	0x04, 0x11
        /*00ce*/ 	.short	(.L_63 - .L_62)
	.align		4
.L_62:
        /*00d0*/ 	.word	index@($__internal_5_$__cuda_sm20_rem_s64)
        /*00d4*/ 	.word	0x00000000


	//----- nvinfo : EIATTR_FRAME_SIZE
	.align		4
.L_63:
        /*00d8*/ 	.byte	0x04, 0x11
        /*00da*/ 	.short	(.L_65 - .L_64)
	.align		4
.L_64:
        /*00dc*/ 	.word	index@($__internal_4_$__cuda_sm20_div_s64)
        /*00e0*/ 	.word	0x00000000


	//----- nvinfo : EIATTR_FRAME_SIZE
	.align		4
.L_65:
        /*00e4*/ 	.byte	0x04, 0x11
        /*00e6*/ 	.short	(.L_67 - .L_66)
	.align		4
.L_66:
        /*00e8*/ 	.word	index@(_ZN2at6native13col2im_kernelIffEEvlPKT_llllllllllllPS2_)
        /*00ec*/ 	.word	0x00000000


	//----- nvinfo : EIATTR_REGCOUNT
	.align		4
.L_67:
        /*00f0*/ 	.byte	0x04, 0x2f
        /*00f2*/ 	.short	(.L_69 - .L_68)
	.align		4
.L_68:
        /*00f4*/ 	.word	index@(_ZN2at6native13col2im_kernelIN3c104HalfEfEEvlPKT_llllllllllllPS4_)
        /*00f8*/ 	.word	0x0000003e


	//----- nvinfo : EIATTR_FRAME_SIZE
	.align		4
.L_69:
        /*00fc*/ 	.byte	0x04, 0x11
        /*00fe*/ 	.short	(.L_71 - .L_70)
	.align		4
.L_70:
        /*0100*/ 	.word	index@($__internal_3_$__cuda_sm20_rem_s64)
        /*0104*/ 	.word	0x00000000


	//----- nvinfo : EIATTR_FRAME_SIZE
	.align		4
.L_71:
        /*0108*/ 	.byte	0x04, 0x11
        /*010a*/ 	.short	(.L_73 - .L_72)
	.align		4
.L_72:
        /*010c*/ 	.word	index@($__internal_2_$__cuda_sm20_div_s64)
        /*0110*/ 	.word	0x00000000


	//----- nvinfo : EIATTR_FRAME_SIZE
	.align		4
.L_73:
        /*0114*/ 	.byte	0x04, 0x11
        /*0116*/ 	.short	(.L_75 - .L_74)
	.align		4
.L_74:
        /*0118*/ 	.word	index@(_ZN2at6native13col2im_kernelIN3c104HalfEfEEvlPKT_llllllllllllPS4_)
        /*011c*/ 	.word	0x00000000


	//----- nvinfo : EIATTR_REGCOUNT
	.align		4
.L_75:
        /*0120*/ 	.byte	0x04, 0x2f
        /*0122*/ 	.short	(.L_77 - .L_76)
	.align		4
.L_76:
        /*0124*/ 	.word	index@(_ZN2at6native13col2im_kernelIN3c108BFloat16EfEEvlPKT_llllllllllllPS4_)
        /*0128*/ 	.word	0x0000003e


	//----- nvinfo : EIATTR_FRAME_SIZE
	.align		4
.L_77:
        /*012c*/ 	.byte	0x04, 0x11
        /*012e*/ 	.short	(.L_79 - .L_78)
	.align		4
.L_78:
        /*0130*/ 	.word	index@($__internal_1_$__cuda_sm20_rem_s64)
        /*0134*/ 	.word	0x00000000


	//----- nvinfo : EIATTR_FRAME_SIZE
	.align		4
.L_79:
        /*0138*/ 	.byte	0x04, 0x11
        /*013a*/ 	.short	(.L_81 - .L_80)
	.align		4
.L_80:
        /*013c*/ 	.word	index@($__internal_0_$__cuda_sm20_div_s64)
        /*0140*/ 	.word	0x00000000


	//----- nvinfo : EIATTR_FRAME_SIZE
	.align		4
.L_81:
        /*0144*/ 	.byte	0x04, 0x11
        /*0146*/ 	.short	(.L_83 - .L_82)
	.align		4
.L_82:
        /*0148*/ 	.word	index@(_ZN2at6native13col2im_kernelIN3c108BFloat16EfEEvlPKT_llllllllllllPS4_)
        /*014c*/ 	.word	0x00000000


	//----- nvinfo : EIATTR_MIN_STACK_SIZE
	.align		4
.L_83:
        /*0150*/ 	.byte	0x04, 0x12
        /*0152*/ 	.short	(.L_85 - .L_84)
	.align		4
.L_84:
        /*0154*/ 	.word	index@(_ZN2at6native13col2im_kernelIN3c108BFloat16EfEEvlPKT_llllllllllllPS4_)
        /*0158*/ 	.word	0x00000000


	//----- nvinfo : EIATTR_MIN_STACK_SIZE
	.align		4
.L_85:
        /*015c*/ 	.byte	0x04, 0x12
        /*015e*/ 	.short	(.L_87 - .L_86)
	.align		4
.L_86:
        /*0160*/ 	.word	index@(_ZN2at6native13col2im_kernelIN3c104HalfEfEEvlPKT_llllllllllllPS4_)
        /*0164*/ 	.word	0x00000000


	//----- nvinfo : EIATTR_MIN_STACK_SIZE
	.align		4
.L_87:
        /*0168*/ 	.byte	0x04, 0x12
        /*016a*/ 	.short	(.L_89 - .L_88)
	.align		4
.L_88:
        /*016c*/ 	.word	index@(_ZN2at6native13col2im_kernelIffEEvlPKT_llllllllllllPS2_)
        /*0170*/ 	.word	0x00000000


	//----- nvinfo : EIATTR_MIN_STACK_SIZE
	.align		4
.L_89:
        /*0174*/ 	.byte	0x04, 0x12
        /*0176*/ 	.short	(.L_91 - .L_90)
	.align		4
.L_90:
        /*0178*/ 	.word	index@(_ZN2at6native13col2im_kernelIddEEvlPKT_llllllllllllPS2_)
        /*017c*/ 	.word	0x00000000


	//----- nvinfo : EIATTR_MIN_STACK_SIZE
	.align		4
.L_91:
        /*0180*/ 	.byte	0x04, 0x12
        /*0182*/ 	.short	(.L_93 - .L_92)
	.align		4
.L_92:
        /*0184*/ 	.word	index@(_ZN2at6native13im2col_kernelIN3c108BFloat16EEEvlPKT_llllllllllllPS4_)
        /*0188*/ 	.word	0x00000000


	//----- nvinfo : EIATTR_MIN_STACK_SIZE
	.align		4
.L_93:
        /*018c*/ 	.byte	0x04, 0x12
        /*018e*/ 	.short	(.L_95 - .L_94)
	.align		4
.L_94:
        /*0190*/ 	.word	index@(_ZN2at6native13im2col_kernelIN3c104HalfEEEvlPKT_llllllllllllPS4_)
        /*0194*/ 	.word	0x00000000


	//----- nvinfo : EIATTR_MIN_STACK_SIZE
	.align		4
.L_95:
        /*0198*/ 	.byte	0x04, 0x12
        /*019a*/ 	.short	(.L_97 - .L_96)
	.align		4
.L_96:
        /*019c*/ 	.word	index@(_ZN2at6native13im2col_kernelIfEEvlPKT_llllllllllllPS2_)
        /*01a0*/ 	.word	0x00000000


	//----- nvinfo : EIATTR_MIN_STACK_SIZE
	.align		4
.L_97:
        /*01a4*/ 	.byte	0x04, 0x12
        /*01a6*/ 	.short	(.L_99 - .L_98)
	.align		4
.L_98:
        /*01a8*/ 	.word	index@(_ZN2at6native13im2col_kernelIdEEvlPKT_llllllllllllPS2_)
        /*01ac*/ 	.word	0x00000000
.L_99:


//--------------------- .nv.info._ZN2at6native13col2im_kernelIN3c108BFloat16EfEEvlPKT_llllllllllllPS4_ --------------------------
	.section	.nv.info._ZN2at6native13col2im_kernelIN3c108BFloat16EfEEvlPKT_llllllllllllPS4_,"",@"SHT_CUDA_INFO"
	.sectionflags	@""
	.align	4


	//----- nvinfo : EIATTR_CUDA_API_VERSION
	.align		4
        /*0000*/ 	.byte	0x04, 0x37
        /*0002*/ 	.short	(.L_101 - .L_100)
.L_100:
        /*0004*/ 	.word	0x00000082


	//----- nvinfo : EIATTR_SW2861232_WAR
	.align		4
.L_101:
        /*0008*/ 	.byte	0x01, 0x35
	.zero		2


	//----- nvinfo : EIATTR_PARAM_CBANK
	.align		4
        /*000c*/ 	.byte	0x04, 0x0a
        /*000e*/ 	.short	(.L_103 - .L_102)
	.align		4
.L_102:
        /*0010*/ 	.word	index@(.nv.constant0._ZN2at6native13col2im_kernelIN3c108BFloat16EfEEvlPKT_llllllllllllPS4_)
        /*0014*/ 	.short	0x0160
        /*0016*/ 	.short	0x0078


	//----- nvinfo : EIATTR_CBANK_PARAM_SIZE
	.align		4
.L_103:
        /*0018*/ 	.byte	0x03, 0x19
        /*001a*/ 	.short	0x0078


	//----- nvinfo : EIATTR_KPARAM_INFO
	.align		4
        /*001c*/ 	.byte	0x04, 0x17
        /*001e*/ 	.short	(.L_105 - .L_104)
.L_104:
        /*0020*/ 	.word	0x00000000
        /*0024*/ 	.short	0x000e
        /*0026*/ 	.short	0x0070
        /*0028*/ 	.byte	0x00, 0xf0, 0x21, 0x00


	//----- nvinfo : EIATTR_KPARAM_INFO
	.align		4
.L_105:
        /*002c*/ 	.byte	0x04, 0x17
        /*002e*/ 	.short	(.L_107 - .L_106)
.L_106:
        /*0030*/ 	.word	0x00000000
        /*0034*/ 	.short	0x000d
        /*0036*/ 	.short	0x0068
        /*0038*/ 	.byte	0x00, 0xf0, 0x21, 0x00


	//----- nvinfo : EIATTR_KPARAM_INFO
	.align		4
.L_107:
        /*003c*/ 	.byte	0x04, 0x17
        /*003e*/ 	.short	(.L_109 - .L_108)
.L_108:
        /*0040*/ 	.word	0x00000000
        /*0044*/ 	.short	0x000c
        /*0046*/ 	.short	0x0060
        /*0048*/ 	.byte	0x00, 0xf0, 0x21, 0x00


	//----- nvinfo : EIATTR_KPARAM_INFO
	.align		4
.L_109:
        /*004c*/ 	.byte	0x04, 0x17
        /*004e*/ 	.short	(.L_111 - .L_110)
.L_110:
        /*0050*/ 	.word	0x00000000
        /*0054*/ 	.short	0x000b
        /*0056*/ 	.short	0x0058
        /*0058*/ 	.byte	0x00, 0xf0, 0x21, 0x00


	//----- nvinfo : EIATTR_KPARAM_INFO
	.align		4
.L_111:
        /*005c*/ 	.byte	0x04, 0x17
        /*005e*/ 	.short	(.L_113 - .L_112)
.L_112:
        /*0060*/ 	.word	0x00000000
        /*0064*/ 	.short	0x000a
        /*0066*/ 	.short	0x0050
        /*0068*/ 	.byte	0x00, 0xf0, 0x21, 0x00


	//----- nvinfo : EIATTR_KPARAM_INFO
	.align		4
.L_113:
        /*006c*/ 	.byte	0x04, 0x17
        /*006e*/ 	.short	(.L_115 - .L_114)
.L_114:
        /*0070*/ 	.word	0x00000000
        /*0074*/ 	.short	0x0009
        /*0076*/ 	.short	0x0048
        /*0078*/ 	.byte	0x00, 0xf0, 0x21, 0x00


	//----- nvinfo : EIATTR_KPARAM_INFO
	.align		4
.L_115:
        /*007c*/ 	.byte	0x04, 0x17
        /*007e*/ 	.short	(.L_117 - .L_116)
.L_116:
        /*0080*/ 	.word	0x00000000
        /*0084*/ 	.short	0x0008
        /*0086*/ 	.short	0x0040
        /*0088*/ 	.byte	0x00, 0xf0, 0x21, 0x00


	//----- nvinfo : EIATTR_KPARAM_INFO
	.align		4
.L_117:
        /*008c*/ 	.byte	0x04, 0x17
        /*008e*/ 	.short	(.L_119 - .L_118)
.L_118:
        /*0090*/ 	.word	0x00000000
        /*0094*/ 	.short	0x0007
        /*0096*/ 	.short	0x0038
        /*0098*/ 	.byte	0x00, 0xf0, 0x21, 0x00


	//----- nvinfo : EIATTR_KPARAM_INFO
	.align		4
.L_119:
        /*009c*/ 	.byte	0x04, 0x17
        /*009e*/ 	.short	(.L_121 - .L_120)
.L_120:
        /*00a0*/ 	.word	0x00000000
        /*00a4*/ 	.short	0x0006
        /*00a6*/ 	.short	0x0030
        /*00a8*/ 	.byte	0x00, 0xf0, 0x21, 0x00


	//----- nvinfo : EIATTR_KPARAM_INFO
	.align		4
.L_121:
        /*00ac*/ 	.byte	0x04, 0x17
        /*00ae*/ 	.short	(.L_123 - .L_122)
.L_122:
        /*00b0*/ 	.word	0x00000000
        /*00b4*/ 	.short	0x0005
        /*00b6*/ 	.short	0x0028
        /*00b8*/ 	.byte	0x00, 0xf0, 0x21, 0x00


	//----- nvinfo : EIATTR_KPARAM_INFO
	.align		4
.L_123:
        /*00bc*/ 	.byte	0x04, 0x17
        /*00be*/ 	.short	(.L_125 - .L_124)
.L_124:
        /*00c0*/ 	.word	0x00000000
        /*00c4*/ 	.short	0x0004
        /*00c6*/ 	.short	0x0020
        /*00c8*/ 	.byte	0x00, 0xf0, 0x21, 0x00


	//----- nvinfo : EIATTR_KPARAM_INFO
	.align		4
.L_125:
        /*00cc*/ 	.byte	0x04, 0x17
        /*00ce*/ 	.short	(.L_127 - .L_126)
.L_126:
        /*00d0*/ 	.word	0x00000000
        /*00d4*/ 	.short	0x0003
        /*00d6*/ 	.short	0x0018
        /*00d8*/ 	.byte	0x00, 0xf0, 0x21, 0x00


	//----- nvinfo : EIATTR_KPARAM_INFO
	.align		4
.L_127:
        /*00dc*/ 	.byte	0x04, 0x17
        /*00de*/ 	.short	(.L_129 - .L_128)
.L_128:
        /*00e0*/ 	.word	0x00000000
        /*00e4*/ 	.short	0x0002
        /*00e6*/ 	.short	0x0010
        /*00e8*/ 	.byte	0x00, 0xf0, 0x21, 0x00


	//----- nvinfo : EIATTR_KPARAM_INFO
	.align		4
.L_129:
        /*00ec*/ 	.byte	0x04, 0x17
        /*00ee*/ 	.short	(.L_131 - .L_130)
.L_130:
        /*00f0*/ 	.word	0x00000000
        /*00f4*/ 	.short	0x0001
        /*00f6*/ 	.short	0x0008
        /*00f8*/ 	.byte	0x00, 0xf0, 0x21, 0x00


	//----- nvinfo : EIATTR_KPARAM_INFO
	.align		4
.L_131:
        /*00fc*/ 	.byte	0x04, 0x17
        /*00fe*/ 	.short	(.L_133 - .L_132)
.L_132:
        /*0100*/ 	.word	0x00000000
        /*0104*/ 	.short	0x0000
        /*0106*/ 	.short	0x0000
        /*0108*/ 	.byte	0x00, 0xf0, 0x21, 0x00


	//----- nvinfo : EIATTR_MAXREG_COUNT
	.align		4
.L_133:
        /*010c*/ 	.byte	0x03, 0x1b
        /*010e*/ 	.short	0x0080


	//----- nvinfo : EIATTR_MERCURY_ISA_VERSION
	.align		4
        /*0110*/ 	.byte	0x03, 0x5f
        /*0112*/ 	.short	0x0000


	//----- nvinfo : EIATTR_EXIT_INSTR_OFFSETS
	.align		4
        /*0114*/ 	.byte	0x04, 0x1c
        /*0116*/ 	.short	(.L_135 - .L_134)


	//   ....[0]....
.L_134:
        /*0118*/ 	.word	0x00000070


	//   ....[1]....
        /*011c*/ 	.word	0x00005450


	//----- nvinfo : EIATTR_MAX_THREADS
	.align		4
.L_135:
        /*0120*/ 	.byte	0x04, 0x05
        /*0122*/ 	.short	(.L_137 - .L_136)
.L_136:
        /*0124*/ 	.word	0x00000200
        /*0128*/ 	.word	0x00000001
        /*012c*/ 	.word	0x00000001


	//----- nvinfo : EIATTR_CRS_STACK_SIZE
	.align		4
.L_137:
        /*0130*/ 	.byte	0x04, 0x1e
        /*0132*/ 	.short	(.L_139 - .L_138)
.L_138:
        /*0134*/ 	.word	0x00000000
.L_139:


//--------------------- .nv.info._ZN2at6native13col2im_kernelIN3c104HalfEfEEvlPKT_llllllllllllPS4_ --------------------------
	.section	.nv.info._ZN2at6native13col2im_kernelIN3c104HalfEfEEvlPKT_llllllllllllPS4_,"",@"SHT_CUDA_INFO"
	.sectionflags	@""
	.align	4


	//----- nvinfo : EIATTR_CUDA_API_VERSION
	.align		4
        /*0000*/ 	.byte	0x04, 0x37
        /*0002*/ 	.short	(.L_141 - .L_140)
.L_140:
        /*0004*/ 	.word	0x00000082


	//----- nvinfo : EIATTR_SW2861232_WAR
	.align		4
.L_141:
        /*0008*/ 	.byte	0x01, 0x35
	.zero		2


	//----- nvinfo : EIATTR_PARAM_CBANK
	.align		4
        /*000c*/ 	.byte	0x04, 0x0a
        /*000e*/ 	.short	(.L_143 - .L_142)
	.align		4
.L_142:
        /*0010*/ 	.word	index@(.nv.constant0._ZN2at6native13col2im_kernelIN3c104HalfEfEEvlPKT_llllllllllllPS4_)
        /*0014*/ 	.short	0x0160
        /*0016*/ 	.short	0x0078


	//----- nvinfo : EIATTR_CBANK_PARAM_SIZE
	.align		4
.L_143:
        /*0018*/ 	.byte	0x03, 0x19
        /*001a*/ 	.short	0x0078


	//----- nvinfo : EIATTR_KPARAM_INFO
	.align		4
        /*001c*/ 	.byte	0x04, 0x17
        /*001e*/ 	.short	(.L_145 - .L_144)
.L_144:
        /*0020*/ 	.word	0x00000000
        /*0024*/ 	.short	0x000e
        /*0026*/ 	.short	0x0070
        /*0028*/ 	.byte	0x00, 0xf0, 0x21, 0x00


	//----- nvinfo : EIATTR_KPARAM_INFO
	.align		4
.L_145:
        /*002c*/ 	.byte	0x04, 0x17
        /*002e*/ 	.short	(.L_147 - .L_146)
.L_146:
        /*0030*/ 	.word	0x00000000
        /*0034*/ 	.short	0x000d
        /*0036*/ 	.short	0x0068
        /*0038*/ 	.byte	0x00, 0xf0, 0x21, 0x00


	//----- nvinfo : EIATTR_KPARAM_INFO
	.align		4
.L_147:
        /*003c*/ 	.byte	0x04, 0x17
        /*003e*/ 	.short	(.L_149 - .L_148)
.L_148:
        /*0040*/ 	.word	0x00000000
        /*0044*/ 	.short	0x000c
        /*0046*/ 	.short	0x0060
        /*0048*/ 	.byte	0x00, 0xf0, 0x21, 0x00


	//----- nvinfo : EIATTR_KPARAM_INFO
	.align		4
.L_149:
        /*004c*/ 	.byte	0x04, 0x17
        /*004e*/ 	.short	(.L_151 - .L_150)
.L_150:
        /*0050*/ 	.word	0x00000000
        /*0054*/ 	.short	0x000b
        /*0056*/ 	.short	0x0058
        /*0058*/ 	.byte	0x00, 0xf0, 0x21, 0x00


	//----- nvinfo : EIATTR_KPARAM_INFO
	.align		4
.L_151:
        /*005c*/ 	.byte	0x04, 0x17
        /*005e*/ 	.short	(.L_153 - .L_152)
.L_152:
        /*0060*/ 	.word	0x00000000
        /*0064*/ 	.short	0x000a
        /*0066*/ 	.short	0x0050
        /*0068*/ 	.byte	0x00, 0xf0, 0x21, 0x00


	//----- nvinfo : EIATTR_KPARAM_INFO
	.align		4
.L_153:
        /*006c*/ 	.byte	0x04, 0x17
        /*006e*/ 	.short	(.L_155 - .L_154)
.L_154:
        /*0070*/ 	.word	0x00000000
        /*0074*/ 	.short	0x0009
        /*0076*/ 	.short	0x0048
        /*0078*/ 	.byte	0x00, 0xf0, 0x21, 0x00


	//----- nvinfo : EIATTR_KPARAM_INFO
	.align		4
.L_155:
        /*007c*/ 	.byte	0x04, 0x17
        /*007e*/ 	.short	(.L_157 - .L_156)
.L_156:
        /*0080*/ 	.word	0x00000000
        /*0084*/ 	.short	0x0008
        /*0086*/ 	.short	0x0040
        /*0088*/ 	.byte	0x00, 0xf0, 0x21, 0x00


	//----- nvinfo : EIATTR_KPARAM_INFO
	.align		4
.L_157:
        /*008c*/ 	.byte	0x04, 0x17
        /*008e*/ 	.short	(.L_159 - .L_158)
.L_158:
        /*0090*/ 	.word	0x00000000
        /*0094*/ 	.short	0x0007
        /*0096*/ 	.short	0x0038
        /*0098*/ 	.byte	0x00, 0xf0, 0x21, 0x00


	//----- nvinfo : EIATTR_KPARAM_INFO
	.align		4
.L_159:
        /*009c*/ 	.byte	0x04, 0x17
        /*009e*/ 	.short	(.L_161 - .L_160)
.L_160:
        /*00a0*/ 	.word	0x00000000
        /*00a4*/ 	.short	0x0006
        /*00a6*/ 	.short	0x0030
        /*00a8*/ 	.byte	0x00, 0xf0, 0x21, 0x00


	//----- nvinfo : EIATTR_KPARAM_INFO
	.align		4
.L_161:
        /*00ac*/ 	.byte	0x04, 0x17
        /*00ae*/ 	.short	(.L_163 - .L_162)
.L_162:
        /*00b0*/ 	.word	0x00000000
        /*00b4*/ 	.short	0x0005
        /*00b6*/ 	.short	0x0028
        /*00b8*/ 	.byte	0x00, 0xf0, 0x21, 0x00


	//----- nvinfo : EIATTR_KPARAM_INFO
	.align		4
.L_163:
        /*00bc*/ 	.byte	0x04, 0x17
        /*00be*/ 	.short	(.L_165 - .L_164)
.L_164:
        /*00c0*/ 	.word	0x00000000
        /*00c4*/ 	.short	0x0004
        /*00c6*/ 	.short	0x0020
        /*00c8*/ 	.byte	0x00, 0xf0, 0x21, 0x00


	//----- nvinfo : EIATTR_KPARAM_INFO
	.align		4
.L_165:
        /*00cc*/ 	.byte	0x04, 0x17
        /*00ce*/ 	.short	(.L_167 - .L_166)
.L_166:
        /*00d0*/ 	.word	0x00000000
        /*00d4*/ 	.short	0x0003
        /*00d6*/ 	.short	0x0018
        /*00d8*/ 	.byte	0x00, 0xf0, 0x21, 0x00


	//----- nvinfo : EIATTR_KPARAM_INFO
	.align		4
.L_167:
        /*00dc*/ 	.byte	0x04, 0x17
        /*00de*/ 	.short	(.L_169 - .L_168)
.L_168:
        /*00e0*/ 	.word	0x00000000
        /*00e4*/ 	.short	0x0002
        /*00e6*/ 	.short	0x0010
        /*00e8*/ 	.byte	0x00, 0xf0, 0x21, 0x00


	//----- nvinfo : EIATTR_KPARAM_INFO
	.align		4
.L_169:
        /*00ec*/ 	.byte	0x04, 0x17
        /*00ee*/ 	.short	(.L_171 - .L_170)
.L_170:
        /*00f0*/ 	.word	0x00000000
        /*00f4*/ 	.short	0x0001
        /*00f6*/ 	.short	0x0008
        /*00f8*/ 	.byte	0x00, 0xf0, 0x21, 0x00


	//----- nvinfo : EIATTR_KPARAM_INFO
	.align		4
.L_171:
        /*00fc*/ 	.byte	0x04, 0x17
        /*00fe*/ 	.short	(.L_173 - .L_172)
.L_172:
        /*0100*/ 	.word	0x00000000
        /*0104*/ 	.short	0x0000
        /*0106*/ 	.short	0x0000
        /*0108*/ 	.byte	0x00, 0xf0, 0x21, 0x00


	//----- nvinfo : EIATTR_MAXREG_COUNT
	.align		4
.L_173:
        /*010c*/ 	.byte	0x03, 0x1b
        /*010e*/ 	.short	0x0080


	//----- nvinfo : EIATTR_MERCURY_ISA_VERSION
	.align		4
        /*0110*/ 	.byte	0x03, 0x5f
        /*0112*/ 	.short	0x0000


	//----- nvinfo : EIATTR_EXIT_INSTR_OFFSETS
	.align		4
        /*0114*/ 	.byte	0x04, 0x1c
        /*0116*/ 	.short	(.L_175 - .L_174)


	//   ....[0]....
.L_174:
        /*0118*/ 	.word	0x00000070


	//   ....[1]....
        /*011c*/ 	.word	0x00005450


	//----- nvinfo : EIATTR_MAX_THREADS
	.align		4
.L_175:
        /*0120*/ 	.byte	0x04, 0x05
        /*0122*/ 	.short	(.L_177 - .L_176)
.L_176:
        /*0124*/ 	.word	0x00000200
        /*0128*/ 	.word	0x00000001
        /*012c*/ 	.word	0x00000001


	//----- nvinfo : EIATTR_CRS_STACK_SIZE
	.align		4
.L_177:
        /*0130*/ 	.byte	0x04, 0x1e
        /*0132*/ 	.short	(.L_179 - .L_178)
.L_178:
        /*0134*/ 	.word	0x00000000
.L_179:


//--------------------- .nv.info._ZN2at6native13col2im_kernelIffEEvlPKT_llllllllllllPS2_ --------------------------
	.section	.nv.info._ZN2at6native13col2im_kernelIffEEvlPKT_llllllllllllPS2_,"",@"SHT_CUDA_INFO"
	.sectionflags	@""
	.align	4


	//----- nvinfo : EIATTR_CUDA_API_VERSION
	.align		4
        /*0000*/ 	.byte	0x04, 0x37
        /*0002*/ 	.short	(.L_181 - .L_180)
.L_180:
        /*0004*/ 	.word	0x00000082


	//----- nvinfo : EIATTR_SW2861232_WAR
	.align		4
.L_181:
        /*0008*/ 	.byte	0x01, 0x35
	.zero		2


	//----- nvinfo : EIATTR_PARAM_CBANK
	.align		4
        /*000c*/ 	.byte	0x04, 0x0a
        /*000e*/ 	.short	(.L_183 - .L_182)
	.align		4
.L_182:
        /*0010*/ 	.word	index@(.nv.constant0._ZN2at6native13col2im_kernelIffEEvlPKT_llllllllllllPS2_)
        /*0014*/ 	.short	0x0160
        /*0016*/ 	.short	0x0078


	//----- nvinfo : EIATTR_CBANK_PARAM_SIZE
	.align		4
.L_183:
        /*0018*/ 	.byte	0x03, 0x19
        /*001a*/ 	.short	0x0078


	//----- nvinfo : EIATTR_KPARAM_INFO
	.align		4
        /*001c*/ 	.byte	0x04, 0x17
        /*001e*/ 	.short	(.L_185 - .L_184)
.L_184:
        /*0020*/ 	.word	0x00000000
        /*0024*/ 	.short	0x000e
        /*0026*/ 	.short	0x0070
        /*0028*/ 	.byte	0x00, 0xf0, 0x21, 0x00


	//----- nvinfo : EIATTR_KPARAM_INFO
	.align		4
.L_185:
        /*002c*/ 	.byte	0x04, 0x17
        /*002e*/ 	.short	(.L_187 - .L_186)
.L_186:
        /*0030*/ 	.word	0x00000000
        /*0034*/ 	.short	0x000d
        /*0036*/ 	.short	0x0068
        /*0038*/ 	.byte	0x00, 0xf0, 0x21, 0x00


	//----- nvinfo : EIATTR_KPARAM_INFO
	.align		4
.L_187:
        /*003c*/ 	.byte	0x04, 0x17
        /*003e*/ 	.short	(.L_189 - .L_188)
.L_188:
        /*0040*/ 	.word	0x00000000
        /*0044*/ 	.short	0x000c
        /*0046*/ 	.short	0x0060
        /*0048*/ 	.byte	0x00, 0xf0, 0x21, 0x00


	//----- nvinfo : EIATTR_KPARAM_INFO
	.align		4
.L_189:
        /*004c*/ 	.byte	0x04, 0x17
        /*004e*/ 	.short	(.L_191 - .L_190)
.L_190:
        /*0050*/ 	.word	0x00000000
        /*0054*/ 	.short	0x000b
        /*0056*/ 	.short	0x0058
        /*0058*/ 	.byte	0x00, 0xf0, 0x21, 0x00


	//----- nvinfo : EIATTR_KPARAM_INFO
	.align		4
.L_191:
        /*005c*/ 	.byte	0x04, 0x17
        /*005e*/ 	.short	(.L_193 - .L_192)
.L_192:
        /*0060*/ 	.word	0x00000000
        /*0064*/ 	.short	0x000a
        /*0066*/ 	.short	0x0050
        /*0068*/ 	.byte	0x00, 0xf0, 0x21, 0x00


	//----- nvinfo : EIATTR_KPARAM_INFO
	.align		4
.L_193:
        /*006c*/ 	.byte	0x04, 0x17
        /*006e*/ 	.short	(.L_195 - .L_194)
.L_194:
        /*0070*/ 	.word	0x00000000
        /*0074*/ 	.short	0x0009
        /*0076*/ 	.short	0x0048
        /*0078*/ 	.byte	0x00, 0xf0, 0x21, 0x00


	//----- nvinfo : EIATTR_KPARAM_INFO
	.align		4
.L_195:
        /*007c*/ 	.byte	0x04, 0x17
        /*007e*/ 	.short	(.L_197 - .L_196)
.L_196:
        /*0080*/ 	.word	0x00000000
        /*0084*/ 	.short	0x0008
        /*0086*/ 	.short	0x0040
        /*0088*/ 	.byte	0x00, 0xf0, 0x21, 0x00


	//----- nvinfo : EIATTR_KPARAM_INFO
	.align		4
.L_197:
        /*008c*/ 	.byte	0x04, 0x17
        /*008e*/ 	.short	(.L_199 - .L_198)
.L_198:
        /*0090*/ 	.word	0x00000000
        /*0094*/ 	.short	0x0007
        /*0096*/ 	.short	0x0038
        /*0098*/ 	.byte	0x00, 0xf0, 0x21, 0x00


	//----- nvinfo : EIATTR_KPARAM_INFO
	.align		4
.L_199:
        /*009c*/ 	.byte	0x04, 0x17
        /*009e*/ 	.short	(.L_201 - .L_200)
.L_200:
        /*00a0*/ 	.word	0x00000000
        /*00a4*/ 	.short	0x0006
        /*00a6*/ 	.short	0x0030
        /*00a8*/ 	.byte	0x00, 0xf0, 0x21, 0x00


	//----- nvinfo : EIATTR_KPARAM_INFO
	.align		4
.L_201:
        /*00ac*/ 	.byte	0x04, 0x17
        /*00ae*/ 	.short	(.L_203 - .L_202)
.L_202:
        /*00b0*/ 	.word	0x00000000
        /*00b4*/ 	.short	0x0005
        /*00b6*/ 	.short	0x0028
        /*00b8*/ 	.byte	0x00, 0xf0, 0x21, 0x00


	//----- nvinfo : EIATTR_KPARAM_INFO
	.align		4
.L_203:
        /*00bc*/ 	.byte	0x04, 0x17
        /*00be*/ 	.short	(.L_205 - .L_204)
.L_204:
        /*00c0*/ 	.word	0x00000000
        /*00c4*/ 	.short	0x0004
        /*00c6*/ 	.short	0x0020
        /*00c8*/ 	.byte	0x00, 0xf0, 0x21, 0x00


	//----- nvinfo : EIATTR_KPARAM_INFO
	.align		4
.L_205:
        /*00cc*/ 	.byte	0x04, 0x17
        /*00ce*/ 	.short	(.L_207 - .L_206)
.L_206:
        /*00d0*/ 	.word	0x00000000
        /*00d4*/ 	.short	0x0003
        /*00d6*/ 	.short	0x0018
        /*00d8*/ 	.byte	0x00, 0xf0, 0x21, 0x00


	//----- nvinfo : EIATTR_KPARAM_INFO
	.align		4
.L_207:
        /*00dc*/ 	.byte	0x04, 0x17
        /*00de*/ 	.short	(.L_209 - .L_208)
.L_208:
        /*00e0*/ 	.word	0x00000000
        /*00e4*/ 	.short	0x0002
        /*00e6*/ 	.short	0x0010
        /*00e8*/ 	.byte	0x00, 0xf0, 0x21, 0x00


	//----- nvinfo : EIATTR_KPARAM_INFO
	.align		4
.L_209:
        /*00ec*/ 	.byte	0x04, 0x17
        /*00ee*/ 	.short	(.L_211 - .L_210)
.L_210:
        /*00f0*/ 	.word	0x00000000
        /*00f4*/ 	.short	0x0001
        /*00f6*/ 	.short	0x0008
        /*00f8*/ 	.byte	0x00, 0xf0, 0x21, 0x00


	//----- nvinfo : EIATTR_KPARAM_INFO
	.align		4
.L_211:
        /*00fc*/ 	.byte	0x04, 0x17
        /*00fe*/ 	.short	(.L_213 - .L_212)
.L_212:
        /*0100*/ 	.word	0x00000000
        /*0104*/ 	.short	0x0000
        /*0106*/ 	.short	0x0000
        /*0108*/ 	.byte	0x00, 0xf0, 0x21, 0x00


	//----- nvinfo : EIATTR_MAXREG_COUNT
	.align		4
.L_213:
        /*010c*/ 	.byte	0x03, 0x1b
        /*010e*/ 	.short	0x0080


	//----- nvinfo : EIATTR_MERCURY_ISA_VERSION
	.align		4
        /*0110*/ 	.byte	0x03, 0x5f
        /*0112*/ 	.short	0x0000


	//----- nvinfo : EIATTR_EXIT_INSTR_OFFSETS
	.align		4
        /*0114*/ 	.byte	0x04, 0x1c
        /*0116*/ 	.short	(.L_215 - .L_214)


	//   ....[0]....
.L_214:
        /*0118*/ 	.word	0x00000070


	//   ....[1]....
        /*011c*/ 	.word	0x000053d0


	//----- nvinfo : EIATTR_MAX_THREADS
	.align		4
.L_215:
        /*0120*/ 	.byte	0x04, 0x05
        /*0122*/ 	.short	(.L_217 - .L_216)
.L_216:
        /*0124*/ 	.word	0x00000200
        /*0128*/ 	.word	0x00000001
        /*012c*/ 	.word	0x00000001


	//----- nvinfo : EIATTR_CRS_STACK_SIZE
	.align		4
.L_217:
        /*0130*/ 	.byte	0x04, 0x1e
        /*0132*/ 	.short	(.L_219 - .L_218)
.L_218:
        /*0134*/ 	.word	0x00000000
.L_219:


//--------------------- .nv.info._ZN2at6native13col2im_kernelIddEEvlPKT_llllllllllllPS2_ --------------------------
	.section	.nv.info._ZN2at6native13col2im_kernelIddEEvlPKT_llllllllllllPS2_,"",@"SHT_CUDA_INFO"
	.sectionflags	@""
	.align	4


	//----- nvinfo : EIATTR_CUDA_API_VERSION
	.align		4
        /*0000*/ 	.byte	0x04, 0x37
        /*0002*/ 	.short	(.L_221 - .L_220)
.L_220:
        /*0004*/ 	.word	0x00000082


	//----- nvinfo : EIATTR_SW2861232_WAR
	.align		4
.L_221:
        /*0008*/ 	.byte	0x01, 0x35
	.zero		2


	//----- nvinfo : EIATTR_PARAM_CBANK
	.align		4
        /*000c*/ 	.byte	0x04, 0x0a
        /*000e*/ 	.short	(.L_223 - .L_222)
	.align		4
.L_222:
        /*0010*/ 	.word	index@(.nv.constant0._ZN2at6native13col2im_kernelIddEEvlPKT_llllllllllllPS2_)
        /*0014*/ 	.short	0x0160
        /*0016*/ 	.short	0x0078


	//----- nvinfo : EIATTR_CBANK_PARAM_SIZE
	.align		4
.L_223:
        /*0018*/ 	.byte	0x03, 0x19
        /*001a*/ 	.short	0x0078


	//----- nvinfo : EIATTR_KPARAM_INFO
	.align		4
        /*001c*/ 	.byte	0x04, 0x17
        /*001e*/ 	.short	(.L_225 - .L_224)
.L_224:
        /*0020*/ 	.word	0x00000000
        /*0024*/ 	.short	0x000e
        /*0026*/ 	.short	0x0070
        /*0028*/ 	.byte	0x00, 0xf0, 0x21, 0x00


	//----- nvinfo : EIATTR_KPARAM_INFO
	.align		4
.L_225:
        /*002c*/ 	.byte	0x04, 0x17
        /*002e*/ 	.short	(.L_227 - .L_226)
.L_226:
        /*0030*/ 	.word	0x00000000
        /*0034*/ 	.short	0x000d
        /*0036*/ 	.short	0x0068
        /*0038*/ 	.byte	0x00, 0xf0, 0x21, 0x00


	//----- nvinfo : EIATTR_KPARAM_INFO
	.align		4
.L_227:
        /*003c*/ 	.byte	0x04, 0x17
        /*003e*/ 	.short	(.L_229 - .L_228)
.L_228:
        /*0040*/ 	.word	0x00000000
        /*0044*/ 	.short	0x000c
        /*0046*/ 	.short	0x0060
        /*0048*/ 	.byte	0x00, 0xf0, 0x21, 0x00


	//----- nvinfo : EIATTR_KPARAM_INFO
	.align		4
.L_229:
        /*004c*/ 	.byte	0x04, 0x17
        /*004e*/ 	.short	(.L_231 - .L_230)
.L_230:
        /*0050*/ 	.word	0x00000000
        /*0054*/ 	.short	0x000b
        /*0056*/ 	.short	0x0058
        /*0058*/ 	.byte	0x00, 0xf0, 0x21, 0x00


	//----- nvinfo : EIATTR_KPARAM_INFO
	.align		4
.L_231:
        /*005c*/ 	.byte	0x04, 0x17
        /*005e*/ 	.short	(.L_233 - .L_232)
.L_232:
        /*0060*/ 	.word	0x00000000
        /*0064*/ 	.short	0x000a
        /*0066*/ 	.short	0x0050
        /*0068*/ 	.byte	0x00, 0xf0, 0x21, 0x00


	//----- nvinfo : EIATTR_KPARAM_INFO
	.align		4
.L_233:
        /*006c*/ 	.byte	0x04, 0x17
        /*006e*/ 	.short	(.L_235 - .L_234)
.L_234:
        /*0070*/ 	.word	0x00000000
        /*0074*/ 	.short	0x0009
        /*0076*/ 	.short	0x0048
        /*0078*/ 	.byte	0x00, 0xf0, 0x21, 0x00


	//----- nvinfo : EIATTR_KPARAM_INFO
	.align		4
.L_235:
        /*007c*/ 	.byte	0x04, 0x17
        /*007e*/ 	.short	(.L_237 - .L_236)
.L_236:
        /*0080*/ 	.word	0x00000000
        /*0084*/ 	.short	0x0008
        /*0086*/ 	.short	0x0040
        /*0088*/ 	.byte	0x00, 0xf0, 0x21, 0x00


	//----- nvinfo : EIATTR_KPARAM_INFO
	.align		4
.L_237:
        /*008c*/ 	.byte	0x04, 0x17
        /*008e*/ 	.short	(.L_239 - .L_238)
.L_238:
        /*0090*/ 	.word	0x00000000
        /*0094*/ 	.short	0x0007
        /*0096*/ 	.short	0x0038
        /*0098*/ 	.byte	0x00, 0xf0, 0x21, 0x00


	//----- nvinfo : EIATTR_KPARAM_INFO
	.align		4
.L_239:
        /*009c*/ 	.byte	0x04, 0x17
        /*009e*/ 	.short	(.L_241 - .L_240)
.L_240:
        /*00a0*/ 	.word	0x00000000
        /*00a4*/ 	.short	0x0006
        /*00a6*/ 	.short	0x0030
        /*00a8*/ 	.byte	0x00, 0xf0, 0x21, 0x00


	//----- nvinfo : EIATTR_KPARAM_INFO
	.align		4
.L_241:
        /*00ac*/ 	.byte	0x04, 0x17
        /*00ae*/ 	.short	(.L_243 - .L_242)
.L_242:
        /*00b0*/ 	.word	0x00000000
        /*00b4*/ 	.short	0x0005
        /*00b6*/ 	.short	0x0028
        /*00b8*/ 	.byte	0x00, 0xf0, 0x21, 0x00


	//----- nvinfo : EIATTR_KPARAM_INFO
	.align		4
.L_243:
        /*00bc*/ 	.byte	0x04, 0x17
        /*00be*/ 	.short	(.L_245 - .L_244)
.L_244:
        /*00c0*/ 	.word	0x00000000
        /*00c4*/ 	.short	0x0004
        /*00c6*/ 	.short	0x0020
        /*00c8*/ 	.byte	0x00, 0xf0, 0x21, 0x00


	//----- nvinfo : EIATTR_KPARAM_INFO
	.align		4
.L_245:
        /*00cc*/ 	.byte	0x04, 0x17
        /*00ce*/ 	.short	(.L_247 - .L_246)
.L_246:
        /*00d0*/ 	.word	0x00000000
        /*00d4*/ 	.short	0x0003
        /*00d6*/ 	.short	0x0018
        /*00d8*/ 	.byte	0x00, 0xf0, 0x21, 0x00


	//----- nvinfo : EIATTR_KPARAM_INFO
	.align		4
.L_247:
        /*00dc*/ 	.byte	0x04, 0x17
        /*00de*/ 	.short	(.L_249 - .L_248)
.L_248:
        /*00e0*/ 	.word	0x00000000
        /*00e4*/ 	.short	0x0002
        /*00e6*/ 	.short	0x0010
        /*00e8*/ 	.byte	0x00, 0xf0, 0x21, 0x00


	//----- nvinfo : EIATTR_KPARAM_INFO
	.align		4
.L_249:
        /*00ec*/ 	.byte	0x04, 0x17
        /*00ee*/ 	.short	(.L_251 - .L_250)
.L_250:
        /*00f0*/ 	.word	0x00000000
        /*00f4*/ 	.short	0x0001
        /*00f6*/ 	.short	0x0008
        /*00f8*/ 	.byte	0x00, 0xf0, 0x21, 0x00


	//----- nvinfo : EIATTR_KPARAM_INFO
	.align		4
.L_251:
        /*00fc*/ 	.byte	0x04, 0x17
        /*00fe*/ 	.short	(.L_253 - .L_252)
.L_252:
        /*0100*/ 	.word	0x00000000
        /*0104*/ 	.short	0x0000
        /*0106*/ 	.short	0x0000
        /*0108*/ 	.byte	0x00, 0xf0, 0x21, 0x00


	//----- nvinfo : EIATTR_MAXREG_COUNT
	.align		4
.L_253:
        /*010c*/ 	.byte	0x03, 0x1b
        /*010e*/ 	.short	0x0080


	//----- nvinfo : EIATTR_MERCURY_ISA_VERSION
	.align		4
        /*0110*/ 	.byte	0x03, 0x5f
        /*0112*/ 	.short	0x0000


	//----- nvinfo : EIATTR_EXIT_INSTR_OFFSETS
	.align		4
        /*0114*/ 	.byte	0x04, 0x1c
        /*0116*/ 	.short	(.L_255 - .L_254)


	//   ....[0]....
.L_254:
        /*0118*/ 	.word	0x00000070


	//   ....[1]....
        /*011c*/ 	.word	0x00005540


	//----- nvinfo : EIATTR_MAX_THREADS
	.align		4
.L_255:
        /*0120*/ 	.byte	0x04, 0x05
        /*0122*/ 	.short	(.L_257 - .L_256)
.L_256:
        /*0124*/ 	.word	0x00000200
        /*0128*/ 	.word	0x00000001
        /*012c*/ 	.word	0x00000001


	//----- nvinfo : EIATTR_CRS_STACK_SIZE
	.align		4
.L_257:
        /*0130*/ 	.byte	0x04, 0x1e
        /*0132*/ 	.short	(.L_259 - .L_258)
.L_258:
        /*0134*/ 	.word	0x00000000
.L_259:


//--------------------- .nv.info._ZN2at6native13im2col_kernelIN3c108BFloat16EEEvlPKT_llllllllllllPS4_ --------------------------
	.section	.nv.info._ZN2at6native13im2col_kernelIN3c108BFloat16EEEvlPKT_llllllllllllPS4_,"",@"SHT_CUDA_INFO"
	.sectionflags	@""
	.align	4


	//----- nvinfo : EIATTR_CUDA_API_VERSION
	.align		4
        /*0000*/ 	.byte	0x04, 0x37
        /*0002*/ 	.short	(.L_261 - .L_260)
.L_260:
        /*0004*/ 	.word	0x00000082


	//----- nvinfo : EIATTR_SW2861232_WAR
	.align		4
.L_261:
        /*0008*/ 	.byte	0x01, 0x35
	.zero		2


	//----- nvinfo : EIATTR_PARAM_CBANK
	.align		4
        /*000c*/ 	.byte	0x04, 0x0a
        /*000e*/ 	.short	(.L_263 - .L_262)
	.align		4
.L_262:
        /*0010*/ 	.word	index@(.nv.constant0._ZN2at6native13im2col_kernelIN3c108BFloat16EEEvlPKT_llllllllllllPS4_)
        /*0014*/ 	.short	0x0160
        /*0016*/ 	.short	0x0078


	//----- nvinfo : EIATTR_CBANK_PARAM_SIZE
	.align		4
.L_263:
        /*0018*/ 	.byte	0x03, 0x19
        /*001a*/ 	.short	0x0078


	//----- nvinfo : EIATTR_KPARAM_INFO
	.align		4
        /*001c*/ 	.byte	0x04, 0x17
        /*001e*/ 	.short	(.L_265 - .L_264)
.L_264:
        /*0020*/ 	.word	0x00000000
        /*0024*/ 	.short	0x000e
        /*0026*/ 	.short	0x0070
        /*0028*/ 	.byte	0x00, 0xf0, 0x21, 0x00


	//----- nvinfo : EIATTR_KPARAM_INFO
	.align		4
.L_265:
        /*002c*/ 	.byte	0x04, 0x17
        /*002e*/ 	.short	(.L_267 - .L_266)
.L_266:
        /*0030*/ 	.word	0x00000000
        /*0034*/ 	.short	0x000d
        /*0036*/ 	.short	0x0068
        /*0038*/ 	.byte	0x00, 0xf0, 0x21, 0x00


	//----- nvinfo : EIATTR_KPARAM_INFO
	.align		4
.L_267:
        /*003c*/ 	.byte	0x04, 0x17
        /*003e*/ 	.short	(.L_269 - .L_268)
.L_268:
        /*0040*/ 	.word	0x00000000
        /*0044*/ 	.short	0x000c
        /*0046*/ 	.short	0x0060
        /*0048*/ 	.byte	0x00, 0xf0, 0x21, 0x00


	//----- nvinfo : EIATTR_KPARAM_INFO
	.align		4
.L_269:
        /*004c*/ 	.byte	0x04, 0x17
        /*004e*/ 	.short	(.L_271 - .L_270)
.L_270:
        /*0050*/ 	.word	0x00000000
        /*0054*/ 	.short	0x000b
        /*0056*/ 	.short	0x0058
        /*0058*/ 	.byte	0x00, 0xf0, 0x21, 0x00


	//----- nvinfo : EIATTR_KPARAM_INFO
	.align		4
.L_271:
        /*005c*/ 	.byte	0x04, 0x17
        /*005e*/ 	.short	(.L_273 - .L_272)
.L_272:
        /*0060*/ 	.word	0x00000000
        /*0064*/ 	.short	0x000a
        /*0066*/ 	.short	0x0050
        /*0068*/ 	.byte	0x00, 0xf0, 0x21, 0x00


	//----- nvinfo : EIATTR_KPARAM_INFO
	.align		4
.L_273:
        /*006c*/ 	.byte	0x04, 0x17
        /*006e*/ 	.short	(.L_275 - .L_274)
.L_274:
        /*0070*/ 	.word	0x00000000
        /*0074*/ 	.short	0x0009
        /*0076*/ 	.short	0x0048
        /*0078*/ 	.byte	0x00, 0xf0, 0x21, 0x00


	//----- nvinfo : EIATTR_KPARAM_INFO
	.align		4
.L_275:
        /*007c*/ 	.byte	0x04, 0x17
        /*007e*/ 	.short	(.L_277 - .L_276)
.L_276:
        /*0080*/ 	.word	0x00000000
        /*0084*/ 	.short	0x0008
        /*0086*/ 	.short	0x0040
        /*0088*/ 	.byte	0x00, 0xf0, 0x21, 0x00


	//----- nvinfo : EIATTR_KPARAM_INFO
	.align		4
.L_277:
        /*008c*/ 	.byte	0x04, 0x17
        /*008e*/ 	.short	(.L_279 - .L_278)
.L_278:
        /*0090*/ 	.word	0x00000000
        /*0094*/ 	.short	0x0007
        /*0096*/ 	.short	0x0038
        /*0098*/ 	.byte	0x00, 0xf0, 0x21, 0x00


	//----- nvinfo : EIATTR_KPARAM_INFO
	.align		4
.L_279:
        /*009c*/ 	.byte	0x04, 0x17
        /*009e*/ 	.short	(.L_281 - .L_280)
.L_280:
        /*00a0*/ 	.word	0x00000000
        /*00a4*/ 	.short	0x0006
        /*00a6*/ 	.short	0x0030
        /*00a8*/ 	.byte	0x00, 0xf0, 0x21, 0x00


	//----- nvinfo : EIATTR_KPARAM_INFO
	.align		4
.L_281:
        /*00ac*/ 	.byte	0x04, 0x17
        /*00ae*/ 	.short	(.L_283 - .L_282)
.L_282:
        /*00b0*/ 	.word	0x00000000
        /*00b4*/ 	.short	0x0005
        /*00b6*/ 	.short	0x0028
        /*00b8*/ 	.byte	0x00, 0xf0, 0x21, 0x00


	//----- nvinfo : EIATTR_KPARAM_INFO
	.align		4
.L_283:
        /*00bc*/ 	.byte	0x04, 0x17
        /*00be*/ 	.short	(.L_285 - .L_284)
.L_284:
        /*00c0*/ 	.word	0x00000000
        /*00c4*/ 	.short	0x0004
        /*00c6*/ 	.short	0x0020
        /*00c8*/ 	.byte	0x00, 0xf0, 0x21, 0x00


	//----- nvinfo : EIATTR_KPARAM_INFO
	.align		4
.L_285:
        /*00cc*/ 	.byte	0x04, 0x17
        /*00ce*/ 	.short	(.L_287 - .L_286)
.L_286:
        /*00d0*/ 	.word	0x00000000
        /*00d4*/ 	.short	0x0003
        /*00d6*/ 	.short	0x0018
        /*00d8*/ 	.byte	0x00, 0xf0, 0x21, 0x00


	//----- nvinfo : EIATTR_KPARAM_INFO
	.align		4
.L_287:
        /*00dc*/ 	.byte	0x04, 0x17
        /*00de*/ 	.short	(.L_289 - .L_288)
.L_288:
        /*00e0*/ 	.word	0x00000000
        /*00e4*/ 	.short	0x0002
        /*00e6*/ 	.short	0x0010
        /*00e8*/ 	.byte	0x00, 0xf0, 0x21, 0x00


	//----- nvinfo : EIATTR_KPARAM_INFO
	.align		4
.L_289:
        /*00ec*/ 	.byte	0x04, 0x17
        /*00ee*/ 	.short	(.L_291 - .L_290)
.L_290:
        /*00f0*/ 	.word	0x00000000
        /*00f4*/ 	.short	0x0001
        /*00f6*/ 	.short	0x0008
        /*00f8*/ 	.byte	0x00, 0xf0, 0x21, 0x00


	//----- nvinfo : EIATTR_KPARAM_INFO
	.align		4
.L_291:
        /*00fc*/ 	.byte	0x04, 0x17
        /*00fe*/ 	.short	(.L_293 - .L_292)
.L_292:
        /*0100*/ 	.word	0x00000000
        /*0104*/ 	.short	0x0000
        /*0106*/ 	.short	0x0000
        /*0108*/ 	.byte	0x00, 0xf0, 0x21, 0x00


	//----- nvinfo : EIATTR_MAXREG_COUNT
	.align		4
.L_293:
        /*010c*/ 	.byte	0x03, 0x1b
        /*010e*/ 	.short	0x0040


	//----- nvinfo : EIATTR_MERCURY_ISA_VERSION
	.align		4
        /*0110*/ 	.byte	0x03, 0x5f
        /*0112*/ 	.short	0x0000


	//----- nvinfo : EIATTR_EXIT_INSTR_OFFSETS
	.align		4
        /*0114*/ 	.byte	0x04, 0x1c
        /*0116*/ 	.short	(.L_295 - .L_294)


	//   ....[0]....
.L_294:
        /*0118*/ 	.word	0x00000070


	//   ....[1]....
        /*011c*/ 	.word	0x000000c0


	//   ....[2]....
        /*0120*/ 	.word	0x00001aa0


	//----- nvinfo : EIATTR_MAX_THREADS
	.align		4
.L_295:
        /*0124*/ 	.byte	0x04, 0x05
        /*0126*/ 	.short	(.L_297 - .L_296)
.L_296:
        /*0128*/ 	.word	0x00000400
        /*012c*/ 	.word	0x00000001
        /*0130*/ 	.word	0x00000001


	//----- nvinfo : EIATTR_CRS_STACK_SIZE
	.align		4
.L_297:
        /*0134*/ 	.byte	0x04, 0x1e
        /*0136*/ 	.short	(.L_299 - .L_298)
.L_298:
        /*0138*/ 	.word	0x00000000
.L_299:


//--------------------- .nv.info._ZN2at6native13im2col_kernelIN3c104HalfEEEvlPKT_llllllllllllPS4_ --------------------------
	.section	.nv.info._ZN2at6native13im2col_kernelIN3c104HalfEEEvlPKT_llllllllllllPS4_,"",@"SHT_CUDA_INFO"
	.sectionflags	@""
	.align	4


	//----- nvinfo : EIATTR_CUDA_API_VERSION
	.align		4
        /*0000*/ 	.byte	0x04, 0x37
        /*0002*/ 	.short	(.L_301 - .L_300)
.L_300:
        /*0004*/ 	.word	0x00000082


	//----- nvinfo : EIATTR_SW2861232_WAR
	.align		4
.L_301:
        /*0008*/ 	.byte	0x01, 0x35
	.zero		2


	//----- nvinfo : EIATTR_PARAM_CBANK
	.align		4
        /*000c*/ 	.byte	0x04, 0x0a
        /*000e*/ 	.short	(.L_303 - .L_302)
	.align		4
.L_302:
        /*0010*/ 	.word	index@(.nv.constant0._ZN2at6native13im2col_kernelIN3c104HalfEEEvlPKT_llllllllllllPS4_)
        /*0014*/ 	.short	0x0160
        /*0016*/ 	.short	0x0078


	//----- nvinfo : EIATTR_CBANK_PARAM_SIZE
	.align		4
.L_303:
        /*0018*/ 	.byte	0x03, 0x19
        /*001a*/ 	.short	0x0078


	//----- nvinfo : EIATTR_KPARAM_INFO
	.align		4
        /*001c*/ 	.byte	0x04, 0x17
        /*001e*/ 	.short	(.L_305 - .L_304)
.L_304:
        /*0020*/ 	.word	0x00000000
        /*0024*/ 	.short	0x000e
        /*0026*/ 	.short	0x0070
        /*0028*/ 	.byte	0x00, 0xf0, 0x21, 0x00


	//----- nvinfo : EIATTR_KPARAM_INFO
	.align		4
.L_305:
        /*002c*/ 	.byte	0x04, 0x17
        /*002e*/ 	.short	(.L_307 - .L_306)
.L_306:
        /*0030*/ 	.word	0x00000000
        /*0034*/ 	.short	0x000d
        /*0036*/ 	.short	0x0068
        /*0038*/ 	.byte	0x00, 0xf0, 0x21, 0x00


	//----- nvinfo : EIATTR_KPARAM_INFO
	.align		4
.L_307:
        /*003c*/ 	.byte	0x04, 0x17
        /*003e*/ 	.short	(.L_309 - .L_308)
.L_308:
        /*0040*/ 	.word	0x00000000
        /*0044*/ 	.short	0x000c
        /*0046*/ 	.short	0x0060
        /*0048*/ 	.byte	0x00, 0xf0, 0x21, 0x00


	//----- nvinfo : EIATTR_KPARAM_INFO
	.align		4
.L_309:
        /*004c*/ 	.byte	0x04, 0x17
        /*004e*/ 	.short	(.L_311 - .L_310)
.L_310:
        /*0050*/ 	.word	0x00000000
        /*0054*/ 	.short	0x000b
        /*0056*/ 	.short	0x0058
        /*0058*/ 	.byte	0x00, 0xf0, 0x21, 0x00


	//----- nvinfo : EIATTR_KPARAM_INFO
	.align		4
.L_311:
        /*005c*/ 	.byte	0x04, 0x17
        /*005e*/ 	.short	(.L_313 - .L_312)
.L_312:
        /*0060*/ 	.word	0x00000000
        /*0064*/ 	.short	0x000a
        /*0066*/ 	.short	0x0050
        /*0068*/ 	.byte	0x00, 0xf0, 0x21, 0x00


	//----- nvinfo : EIATTR_KPARAM_INFO
	.align		4
.L_313:
        /*006c*/ 	.byte	0x04, 0x17
        /*006e*/ 	.short	(.L_315 - .L_314)
.L_314:
        /*0070*/ 	.word	0x00000000
        /*0074*/ 	.short	0x0009
        /*0076*/ 	.short	0x0048
        /*0078*/ 	.byte	0x00, 0xf0, 0x21, 0x00


	//----- nvinfo : EIATTR_KPARAM_INFO
	.align		4
.L_315:
        /*007c*/ 	.byte	0x04, 0x17
        /*007e*/ 	.short	(.L_317 - .L_316)
.L_316:
        /*0080*/ 	.word	0x00000000
        /*0084*/ 	.short	0x0008
        /*0086*/ 	.short	0x0040
        /*0088*/ 	.byte	0x00, 0xf0, 0x21, 0x00


	//----- nvinfo : EIATTR_KPARAM_INFO
	.align		4
.L_317:
        /*008c*/ 	.byte	0x04, 0x17
        /*008e*/ 	.short	(.L_319 - .L_318)
.L_318:
        /*0090*/ 	.word	0x00000000
        /*0094*/ 	.short	0x0007
        /*0096*/ 	.short	0x0038
        /*0098*/ 	.byte	0x00, 0xf0, 0x21, 0x00


	//----- nvinfo : EIATTR_KPARAM_INFO
	.align		4
.L_319:
        /*009c*/ 	.byte	0x04, 0x17
        /*009e*/ 	.short	(.L_321 - .L_320)
.L_320:
        /*00a0*/ 	.word	0x00000000
        /*00a4*/ 	.short	0x0006
        /*00a6*/ 	.short	0x0030
        /*00a8*/ 	.byte	0x00, 0xf0, 0x21, 0x00


	//----- nvinfo : EIATTR_KPARAM_INFO
	.align		4
.L_321:
        /*00ac*/ 	.byte	0x04, 0x17
        /*00ae*/ 	.short	(.L_323 - .L_322)
.L_322:
        /*00b0*/ 	.word	0x00000000
        /*00b4*/ 	.short	0x0005
        /*00b6*/ 	.short	0x0028
        /*00b8*/ 	.byte	0x00, 0xf0, 0x21, 0x00


	//----- nvinfo : EIATTR_KPARAM_INFO
	.align		4
.L_323:
        /*00bc*/ 	.byte	0x04, 0x17
        /*00be*/ 	.short	(.L_325 - .L_324)
.L_324:
        /*00c0*/ 	.word	0x00000000
        /*00c4*/ 	.short	0x0004
        /*00c6*/ 	.short	0x0020
        /*00c8*/ 	.byte	0x00, 0xf0, 0x21, 0x00


	//----- nvinfo : EIATTR_KPARAM_INFO
	.align		4
.L_325:
        /*00cc*/ 	.byte	0x04, 0x17
        /*00ce*/ 	.short	(.L_327 - .L_326)
.L_326:
        /*00d0*/ 	.word	0x00000000
        /*00d4*/ 	.short	0x0003
        /*00d6*/ 	.short	0x0018
        /*00d8*/ 	.byte	0x00, 0xf0, 0x21, 0x00


	//----- nvinfo : EIATTR_KPARAM_INFO
	.align		4
.L_327:
        /*00dc*/ 	.byte	0x04, 0x17
        /*00de*/ 	.short	(.L_329 - .L_328)
.L_328:
        /*00e0*/ 	.word	0x00000000
        /*00e4*/ 	.short	0x0002
        /*00e6*/ 	.short	0x0010
        /*00e8*/ 	.byte	0x00, 0xf0, 0x21, 0x00


	//----- nvinfo : EIATTR_KPARAM_INFO
	.align		4
.L_329:
        /*00ec*/ 	.byte	0x04, 0x17
        /*00ee*/ 	.short	(.L_331 - .L_330)
.L_330:
        /*00f0*/ 	.word	0x00000000
        /*00f4*/ 	.short	0x0001
        /*00f6*/ 	.short	0x0008
        /*00f8*/ 	.byte	0x00, 0xf0, 0x21, 0x00


	//----- nvinfo : EIATTR_KPARAM_INFO
	.align		4
.L_331:
        /*00fc*/ 	.byte	0x04, 0x17
        /*00fe*/ 	.short	(.L_333 - .L_332)
.L_332:
        /*0100*/ 	.word	0x00000000
        /*0104*/ 	.short	0x0000
        /*0106*/ 	.short	0x0000
        /*0108*/ 	.byte	0x00, 0xf0, 0x21, 0x00


	//----- nvinfo : EIATTR_MAXREG_COUNT
	.align		4
.L_333:
        /*010c*/ 	.byte	0x03, 0x1b
        /*010e*/ 	.short	0x0040


	//----- nvinfo : EIATTR_MERCURY_ISA_VERSION
	.align		4
        /*0110*/ 	.byte	0x03, 0x5f
        /*0112*/ 	.short	0x0000


	//----- nvinfo : EIATTR_EXIT_INSTR_OFFSETS
	.align		4
        /*0114*/ 	.byte	0x04, 0x1c
        /*0116*/ 	.short	(.L_335 - .L_334)


	//   ....[0]....
.L_334:
        /*0118*/ 	.word	0x00000070


	//   ....[1]....
        /*011c*/ 	.word	0x000000c0


	//   ....[2]....
        /*0120*/ 	.word	0x00001aa0


	//----- nvinfo : EIATTR_MAX_THREADS
	.align		4
.L_335:
        /*0124*/ 	.byte	0x04, 0x05
        /*0126*/ 	.short	(.L_337 - .L_336)
.L_336:
        /*0128*/ 	.word	0x00000400
        /*012c*/ 	.word	0x00000001
        /*0130*/ 	.word	0x00000001


	//----- nvinfo : EIATTR_CRS_STACK_SIZE
	.align		4
.L_337:
        /*0134*/ 	.byte	0x04, 0x1e
        /*0136*/ 	.short	(.L_339 - .L_338)
.L_338:
        /*0138*/ 	.word	0x00000000
.L_339:


//--------------------- .nv.info._ZN2at6native13im2col_kernelIfEEvlPKT_llllllllllllPS2_ --------------------------
	.section	.nv.info._ZN2at6native13im2col_kernelIfEEvlPKT_llllllllllllPS2_,"",@"SHT_CUDA_INFO"
	.sectionflags	@""
	.align	4


	//----- nvinfo : EIATTR_CUDA_API_VERSION
	.align		4
        /*0000*/ 	.byte	0x04, 0x37
        /*0002*/ 	.short	(.L_341 - .L_340)
.L_340:
        /*0004*/ 	.word	0x00000082


	//----- nvinfo : EIATTR_SW2861232_WAR
	.align		4
.L_341:
        /*0008*/ 	.byte	0x01, 0x35
	.zero		2


	//----- nvinfo : EIATTR_PARAM_CBANK
	.align		4
        /*000c*/ 	.byte	0x04, 0x0a
        /*000e*/ 	.short	(.L_343 - .L_342)
	.align		4
.L_342:
        /*0010*/ 	.word	index@(.nv.constant0._ZN2at6native13im2col_kernelIfEEvlPKT_llllllllllllPS2_)
        /*0014*/ 	.short	0x0160
        /*0016*/ 	.short	0x0078


	//----- nvinfo : EIATTR_CBANK_PARAM_SIZE
	.align		4
.L_343:
        /*0018*/ 	.byte	0x03, 0x19
        /*001a*/ 	.short	0x0078


	//----- nvinfo : EIATTR_KPARAM_INFO
	.align		4
        /*001c*/ 	.byte	0x04, 0x17
        /*001e*/ 	.short	(.L_345 - .L_344)
.L_344:
        /*0020*/ 	.word	0x00000000
        /*0024*/ 	.short	0x000e
        /*0026*/ 	.short	0x0070
        /*0028*/ 	.byte	0x00, 0xf0, 0x21, 0x00


	//----- nvinfo : EIATTR_KPARAM_INFO
	.align		4
.L_345:
        /*002c*/ 	.byte	0x04, 0x17
        /*002e*/ 	.short	(.L_347 - .L_346)
.L_346:
        /*0030*/ 	.word	0x00000000
        /*0034*/ 	.short	0x000d
        /*0036*/ 	.short	0x0068
        /*0038*/ 	.byte	0x00, 0xf0, 0x21, 0x00


	//----- nvinfo : EIATTR_KPARAM_INFO
	.align		4
.L_347:
        /*003c*/ 	.byte	0x04, 0x17
        /*003e*/ 	.short	(.L_349 - .L_348)
.L_348:
        /*0040*/ 	.word	0x00000000
        /*0044*/ 	.short	0x000c
        /*0046*/ 	.short	0x0060
        /*0048*/ 	.byte	0x00, 0xf0, 0x21, 0x00


	//----- nvinfo : EIATTR_KPARAM_INFO
	.align		4
.L_349:
        /*004c*/ 	.byte	0x04, 0x17
        /*004e*/ 	.short	(.L_351 - .L_350)
.L_350:
        /*0050*/ 	.word	0x00000000
        /*0054*/ 	.short	0x000b
        /*0056*/ 	.short	0x0058
        /*0058*/ 	.byte	0x00, 0xf0, 0x21, 0x00


	//----- nvinfo : EIATTR_KPARAM_INFO
	.align		4
.L_351:
        /*005c*/ 	.byte	0x04, 0x17
        /*005e*/ 	.short	(.L_353 - .L_352)
.L_352:
        /*0060*/ 	.word	0x00000000
        /*0064*/ 	.short	0x000a
        /*0066*/ 	.short	0x0050
        /*0068*/ 	.byte	0x00, 0xf0, 0x21, 0x00


	//----- nvinfo : EIATTR_KPARAM_INFO
	.align		4
.L_353:
        /*006c*/ 	.byte	0x04, 0x17
        /*006e*/ 	.short	(.L_355 - .L_354)
.L_354:
        /*0070*/ 	.word	0x00000000
        /*0074*/ 	.short	0x0009
        /*0076*/ 	.short	0x0048
        /*0078*/ 	.byte	0x00, 0xf0, 0x21, 0x00


	//----- nvinfo : EIATTR_KPARAM_INFO
	.align		4
.L_355:
        /*007c*/ 	.byte	0x04, 0x17
        /*007e*/ 	.short	(.L_357 - .L_356)
.L_356:
        /*0080*/ 	.word	0x00000000
        /*0084*/ 	.short	0x0008
        /*0086*/ 	.short	0x0040
        /*0088*/ 	.byte	0x00, 0xf0, 0x21, 0x00


	//----- nvinfo : EIATTR_KPARAM_INFO
	.align		4
.L_357:
        /*008c*/ 	.byte	0x04, 0x17
        /*008e*/ 	.short	(.L_359 - .L_358)
.L_358:
        /*0090*/ 	.word	0x00000000
        /*0094*/ 	.short	0x0007
        /*0096*/ 	.short	0x0038
        /*0098*/ 	.byte	0x00, 0xf0, 0x21, 0x00


	//----- nvinfo : EIATTR_KPARAM_INFO
	.align		4
.L_359:
        /*009c*/ 	.byte	0x04, 0x17
        /*009e*/ 	.short	(.L_361 - .L_360)
.L_360:
        /*00a0*/ 	.word	0x00000000
        /*00a4*/ 	.short	0x0006
        /*00a6*/ 	.short	0x0030
        /*00a8*/ 	.byte	0x00, 0xf0, 0x21, 0x00


	//----- nvinfo : EIATTR_KPARAM_INFO
	.align		4
.L_361:
        /*00ac*/ 	.byte	0x04, 0x17
        /*00ae*/ 	.short	(.L_363 - .L_362)
.L_362:
        /*00b0*/ 	.word	0x00000000
        /*00b4*/ 	.short	0x0005
        /*00b6*/ 	.short	0x0028
        /*00b8*/ 	.byte	0x00, 0xf0, 0x21, 0x00


	//----- nvinfo : EIATTR_KPARAM_INFO
	.align		4
.L_363:
        /*00bc*/ 	.byte	0x04, 0x17
        /*00be*/ 	.short	(.L_365 - .L_364)
.L_364:
        /*00c0*/ 	.word	0x00000000
        /*00c4*/ 	.short	0x0004
        /*00c6*/ 	.short	0x0020
        /*00c8*/ 	.byte	0x00, 0xf0, 0x21, 0x00


	//----- nvinfo : EIATTR_KPARAM_INFO
	.align		4
.L_365:
        /*00cc*/ 	.byte	0x04, 0x17
        /*00ce*/ 	.short	(.L_367 - .L_366)
.L_366:
        /*00d0*/ 	.word	0x00000000
        /*00d4*/ 	.short	0x0003
        /*00d6*/ 	.short	0x0018
        /*00d8*/ 	.byte	0x00, 0xf0, 0x21, 0x00


	//----- nvinfo : EIATTR_KPARAM_INFO
	.align		4
.L_367:
        /*00dc*/ 	.byte	0x04, 0x17
        /*00de*/ 	.short	(.L_369 - .L_368)
.L_368:
        /*00e0*/ 	.word	0x00000000
        /*00e4*/ 	.short	0x0002
        /*00e6*/ 	.short	0x0010
        /*00e8*/ 	.byte	0x00, 0xf0, 0x21, 0x00


	//----- nvinfo : EIATTR_KPARAM_INFO
	.align		4
.L_369:
        /*00ec*/ 	.byte	0x04, 0x17
        /*00ee*/ 	.short	(.L_371 - .L_370)
.L_370:
        /*00f0*/ 	.word	0x00000000
        /*00f4*/ 	.short	0x0001
        /*00f6*/ 	.short	0x0008
        /*00f8*/ 	.byte	0x00, 0xf0, 0x21, 0x00


	//----- nvinfo : EIATTR_KPARAM_INFO
	.align		4
.L_371:
        /*00fc*/ 	.byte	0x04, 0x17
        /*00fe*/ 	.short	(.L_373 - .L_372)
.L_372:
        /*0100*/ 	.word	0x00000000
        /*0104*/ 	.short	0x0000
        /*0106*/ 	.short	0x0000
        /*0108*/ 	.byte	0x00, 0xf0, 0x21, 0x00


	//----- nvinfo : EIATTR_MAXREG_COUNT
	.align		4
.L_373:
        /*010c*/ 	.byte	0x03, 0x1b
        /*010e*/ 	.short	0x0040


	//----- nvinfo : EIATTR_MERCURY_ISA_VERSION
	.align		4
        /*0110*/ 	.byte	0x03, 0x5f
        /*0112*/ 	.short	0x0000


	//----- nvinfo : EIATTR_EXIT_INSTR_OFFSETS
	.align		4
        /*0114*/ 	.byte	0x04, 0x1c
        /*0116*/ 	.short	(.L_375 - .L_374)


	//   ....[0]....
.L_374:
        /*0118*/ 	.word	0x00000070


	//   ....[1]....
        /*011c*/ 	.word	0x000000c0


	//   ....[2]....
        /*0120*/ 	.word	0x00001900


	//----- nvinfo : EIATTR_MAX_THREADS
	.align		4
.L_375:
        /*0124*/ 	.byte	0x04, 0x05
        /*0126*/ 	.short	(.L_377 - .L_376)
.L_376:
        /*0128*/ 	.word	0x00000400
        /*012c*/ 	.word	0x00000001
        /*0130*/ 	.word	0x00000001


	//----- nvinfo : EIATTR_CRS_STACK_SIZE
	.align		4
.L_377:
        /*0134*/ 	.byte	0x04, 0x1e
        /*0136*/ 	.short	(.L_379 - .L_378)
.L_378:
        /*0138*/ 	.word	0x00000000
.L_379:


//--------------------- .nv.info._ZN2at6native13im2col_kernelIdEEvlPKT_llllllllllllPS2_ --------------------------
	.section	.nv.info._ZN2at6native13im2col_kernelIdEEvlPKT_llllllllllllPS2_,"",@"SHT_CUDA_INFO"
	.sectionflags	@""
	.align	4


	//----- nvinfo : EIATTR_CUDA_API_VERSION
	.align		4
        /*0000*/ 	.byte	0x04, 0x37
        /*0002*/ 	.short	(.L_381 - .L_380)
.L_380:
        /*0004*/ 	.word	0x00000082


	//----- nvinfo : EIATTR_SW2861232_WAR
	.align		4
.L_381:
        /*0008*/ 	.byte	0x01, 0x35
	.zero		2


	//----- nvinfo : EIATTR_PARAM_CBANK
	.align		4
        /*000c*/ 	.byte	0x04, 0x0a
        /*000e*/ 	.short	(.L_383 - .L_382)
	.align		4
.L_382:
        /*0010*/ 	.word	index@(.nv.constant0._ZN2at6native13im2col_kernelIdEEvlPKT_llllllllllllPS2_)
        /*0014*/ 	.short	0x0160
        /*0016*/ 	.short	0x0078


	//----- nvinfo : EIATTR_CBANK_PARAM_SIZE
	.align		4
.L_383:
        /*0018*/ 	.byte	0x03, 0x19
        /*001a*/ 	.short	0x0078


	//----- nvinfo : EIATTR_KPARAM_INFO
	.align		4
        /*001c*/ 	.byte	0x04, 0x17
        /*001e*/ 	.short	(.L_385 - .L_384)
.L_384:
        /*0020*/ 	.word	0x00000000
        /*0024*/ 	.short	0x000e
        /*0026*/ 	.short	0x0070
        /*0028*/ 	.byte	0x00, 0xf0, 0x21, 0x00


	//----- nvinfo : EIATTR_KPARAM_INFO
	.align		4
.L_385:
        /*002c*/ 	.byte	0x04, 0x17
        /*002e*/ 	.short	(.L_387 - .L_386)
.L_386:
        /*0030*/ 	.word	0x00000000
        /*0034*/ 	.short	0x000d
        /*0036*/ 	.short	0x0068
        /*0038*/ 	.byte	0x00, 0xf0, 0x21, 0x00


	//----- nvinfo : EIATTR_KPARAM_INFO
	.align		4
.L_387:
        /*003c*/ 	.byte	0x04, 0x17
        /*003e*/ 	.short	(.L_389 - .L_388)
.L_388:
        /*0040*/ 	.word	0x00000000
        /*0044*/ 	.short	0x000c
        /*0046*/ 	.short	0x0060
        /*0048*/ 	.byte	0x00, 0xf0, 0x21, 0x00


	//----- nvinfo : EIATTR_KPARAM_INFO
	.align		4
.L_389:
        /*004c*/ 	.byte	0x04, 0x17
        /*004e*/ 	.short	(.L_391 - .L_390)
.L_390:
        /*0050*/ 	.word	0x00000000
        /*0054*/ 	.short	0x000b
        /*0056*/ 	.short	0x0058
        /*0058*/ 	.byte	0x00, 0xf0, 0x21, 0x00


	//----- nvinfo : EIATTR_KPARAM_INFO
	.align		4
.L_391:
        /*005c*/ 	.byte	0x04, 0x17
        /*005e*/ 	.short	(.L_393 - .L_392)
.L_392:
        /*0060*/ 	.word	0x00000000
        /*0064*/ 	.short	0x000a
        /*0066*/ 	.short	0x0050
        /*0068*/ 	.byte	0x00, 0xf0, 0x21, 0x00


	//----- nvinfo : EIATTR_KPARAM_INFO
	.align		4
.L_393:
        /*006c*/ 	.byte	0x04, 0x17
        /*006e*/ 	.short	(.L_395 - .L_394)
.L_394:
        /*0070*/ 	.word	0x00000000
        /*0074*/ 	.short	0x0009
        /*0076*/ 	.short	0x0048
        /*0078*/ 	.byte	0x00, 0xf0, 0x21, 0x00


	//----- nvinfo : EIATTR_KPARAM_INFO
	.align		4
.L_395:
        /*007c*/ 	.byte	0x04, 0x17
        /*007e*/ 	.short	(.L_397 - .L_396)
.L_396:
        /*0080*/ 	.word	0x00000000
        /*0084*/ 	.short	0x0008
        /*0086*/ 	.short	0x0040
        /*0088*/ 	.byte	0x00, 0xf0, 0x21, 0x00


	//----- nvinfo : EIATTR_KPARAM_INFO
	.align		4
.L_397:
        /*008c*/ 	.byte	0x04, 0x17
        /*008e*/ 	.short	(.L_399 - .L_398)
.L_398:
        /*0090*/ 	.word	0x00000000
        /*0094*/ 	.short	0x0007
        /*0096*/ 	.short	0x0038
        /*0098*/ 	.byte	0x00, 0xf0, 0x21, 0x00


	//----- nvinfo : EIATTR_KPARAM_INFO
	.align		4
.L_399:
        /*009c*/ 	.byte	0x04, 0x17
        /*009e*/ 	.short	(.L_401 - .L_400)
.L_400:
        /*00a0*/ 	.word	0x00000000
        /*00a4*/ 	.short	0x0006
        /*00a6*/ 	.short	0x0030
        /*00a8*/ 	.byte	0x00, 0xf0, 0x21, 0x00


	//----- nvinfo : EIATTR_KPARAM_INFO
	.align		4
.L_401:
        /*00ac*/ 	.byte	0x04, 0x17
        /*00ae*/ 	.short	(.L_403 - .L_402)
.L_402:
        /*00b0*/ 	.word	0x00000000
        /*00b4*/ 	.short	0x0005
        /*00b6*/ 	.short	0x0028
        /*00b8*/ 	.byte	0x00, 0xf0, 0x21, 0x00


	//----- nvinfo : EIATTR_KPARAM_INFO
	.align		4
.L_403:
        /*00bc*/ 	.byte	0x04, 0x17
        /*00be*/ 	.short	(.L_405 - .L_404)
.L_404:
        /*00c0*/ 	.word	0x00000000
        /*00c4*/ 	.short	0x0004
        /*00c6*/ 	.short	0x0020
        /*00c8*/ 	.byte	0x00, 0xf0, 0x21, 0x00


	//----- nvinfo : EIATTR_KPARAM_INFO
	.align		4
.L_405:
        /*00cc*/ 	.byte	0x04, 0x17
        /*00ce*/ 	.short	(.L_407 - .L_406)
.L_406:
        /*00d0*/ 	.word	0x00000000
        /*00d4*/ 	.short	0x0003
        /*00d6*/ 	.short	0x0018
        /*00d8*/ 	.byte	0x00, 0xf0, 0x21, 0x00


	//----- nvinfo : EIATTR_KPARAM_INFO
	.align		4
.L_407:
        /*00dc*/ 	.byte	0x04, 0x17
        /*00de*/ 	.short	(.L_409 - .L_408)
.L_408:
        /*00e0*/ 	.word	0x00000000
        /*00e4*/ 	.short	0x0002
        /*00e6*/ 	.short	0x0010
        /*00e8*/ 	.byte	0x00, 0xf0, 0x21, 0x00


	//----- nvinfo : EIATTR_KPARAM_INFO
	.align		4
.L_409:
        /*00ec*/ 	.byte	0x04, 0x17
        /*00ee*/ 	.short	(.L_411 - .L_410)
.L_410:
        /*00f0*/ 	.word	0x00000000
        /*00f4*/ 	.short	0x0001
        /*00f6*/ 	.short	0x0008
        /*00f8*/ 	.byte	0x00, 0xf0, 0x21, 0x00


	//----- nvinfo : EIATTR_KPARAM_INFO
	.align		4
.L_411:
        /*00fc*/ 	.byte	0x04, 0x17
        /*00fe*/ 	.short	(.L_413 - .L_412)
.L_412:
        /*0100*/ 	.word	0x00000000
        /*0104*/ 	.short	0x0000
        /*0106*/ 	.short	0x0000
        /*0108*/ 	.byte	0x00, 0xf0, 0x21, 0x00


	//----- nvinfo : EIATTR_MAXREG_COUNT
	.align		4
.L_413:
        /*010c*/ 	.byte	0x03, 0x1b
        /*010e*/ 	.short	0x0040


	//----- nvinfo : EIATTR_MERCURY_ISA_VERSION
	.align		4
        /*0110*/ 	.byte	0x03, 0x5f
        /*0112*/ 	.short	0x0000


	//----- nvinfo : EIATTR_EXIT_INSTR_OFFSETS
	.align		4
        /*0114*/ 	.byte	0x04, 0x1c
        /*0116*/ 	.short	(.L_415 - .L_414)


	//   ....[0]....
.L_414:
        /*0118*/ 	.word	0x00000070


	//   ....[1]....
        /*011c*/ 	.word	0x000000c0


	//   ....[2]....
        /*0120*/ 	.word	0x00001860


	//----- nvinfo : EIATTR_MAX_THREADS
	.align		4
.L_415:
        /*0124*/ 	.byte	0x04, 0x05
        /*0126*/ 	.short	(.L_417 - .L_416)
.L_416:
        /*0128*/ 	.word	0x00000400
        /*012c*/ 	.word	0x00000001
        /*0130*/ 	.word	0x00000001


	//----- nvinfo : EIATTR_CRS_STACK_SIZE
	.align		4
.L_417:
        /*0134*/ 	.byte	0x04, 0x1e
        /*0136*/ 	.short	(.L_419 - .L_418)
.L_418:
        /*0138*/ 	.word	0x00000000
.L_419:


//--------------------- .nv.callgraph             --------------------------
	.section	.nv.callgraph,"",@"SHT_CUDA_CALLGRAPH"
	.align	4
	.sectionentsize	8
	.align		4
        /*0000*/ 	.word	0x00000000
	.align		4
        /*0004*/ 	.word	0xffffffff
	.align		4
        /*0008*/ 	.word	0x00000000
	.align		4
        /*000c*/ 	.word	0xfffffffe
	.align		4
        /*0010*/ 	.word	0x00000000
	.align		4
        /*0014*/ 	.word	0xfffffffd
	.align		4
        /*0018*/ 	.word	0x00000000
	.align		4
        /*001c*/ 	.word	0xfffffffc


//--------------------- .nv.rel.action            --------------------------
	.section	.nv.rel.action,"",@"SHT_CUDA_RELOCINFO"
	.align	8
	.sectionentsize	8
        /*0000*/ 	.byte	0x73, 0x00, 0x00, 0x00, 0x00, 0x00, 0x00, 0x00, 0x00, 0x00, 0x00, 0x11, 0x25, 0x00, 0x05, 0x36


//--------------------- .nv.constant4             --------------------------
	.section	.nv.constant4,"a",@progbits
	.align	8
	.align		8
.nv.constant4:
        /*0000*/ 	.dword	_ZN49_INTERNAL_a5d1dc81_18_ConvolutionMM2d_cu_b01480894cuda3std3__45__cpo5beginE
	.align		8
        /*0008*/ 	.dword	_ZN49_INTERNAL_a5d1dc81_18_ConvolutionMM2d_cu_b01480894cuda3std3__45__cpo3endE
	.align		8
        /*0010*/ 	.dword	_ZN49_INTERNAL_a5d1dc81_18_ConvolutionMM2d_cu_b01480894cuda3std3__45__cpo6cbeginE
	.align		8
        /*0018*/ 	.dword	_ZN49_INTERNAL_a5d1dc81_18_ConvolutionMM2d_cu_b01480894cuda3std3__45__cpo4cendE
	.align		8
        /*0020*/ 	.dword	_ZN49_INTERNAL_a5d1dc81_18_ConvolutionMM2d_cu_b01480894cuda3std3__45__cpo6rbeginE
	.align		8
        /*0028*/ 	.dword	_ZN49_INTERNAL_a5d1dc81_18_ConvolutionMM2d_cu_b01480894cuda3std3__45__cpo4rendE
	.align		8
        /*0030*/ 	.dword	_ZN49_INTERNAL_a5d1dc81_18_ConvolutionMM2d_cu_b01480894cuda3std3__45__cpo7crbeginE
	.align		8
        /*0038*/ 	.dword	_ZN49_INTERNAL_a5d1dc81_18_ConvolutionMM2d_cu_b01480894cuda3std3__45__cpo5crendE
	.align		8
        /*0040*/ 	.dword	_ZN49_INTERNAL_a5d1dc81_18_ConvolutionMM2d_cu_b01480894cuda3std3__451_GLOBAL__N__a5d1dc81_18_ConvolutionMM2d_cu_b01480896ignoreE
	.align		8
        /*0048*/ 	.dword	_ZN49_INTERNAL_a5d1dc81_18_ConvolutionMM2d_cu_b01480894cuda3std3__419piecewise_constructE
	.align		8
        /*0050*/ 	.dword	_ZN49_INTERNAL_a5d1dc81_18_ConvolutionMM2d_cu_b01480894cuda3std3__48in_placeE
	.align		8
        /*0058*/ 	.dword	_ZN49_INTERNAL_a5d1dc81_18_ConvolutionMM2d_cu_b01480894cuda3std3__420unreachable_sentinelE
	.align		8
        /*0060*/ 	.dword	_ZN49_INTERNAL_a5d1dc81_18_ConvolutionMM2d_cu_b01480894cuda3std6ranges3__45__cpo4swapE
	.align		8
        /*0068*/ 	.dword	_ZN49_INTERNAL_a5d1dc81_18_ConvolutionMM2d_cu_b01480894cuda3std6ranges3__45__cpo9iter_moveE
	.align		8
        /*0070*/ 	.dword	_ZN49_INTERNAL_a5d1dc81_18_ConvolutionMM2d_cu_b01480894cuda3std6ranges3__45__cpo5beginE
	.align		8
        /*0078*/ 	.dword	_ZN49_INTERNAL_a5d1dc81_18_ConvolutionMM2d_cu_b01480894cuda3std6ranges3__45__cpo3endE
	.align		8
        /*0080*/ 	.dword	_ZN49_INTERNAL_a5d1dc81_18_ConvolutionMM2d_cu_b01480894cuda3std6ranges3__45__cpo6cbeginE
	.align		8
        /*0088*/ 	.dword	_ZN49_INTERNAL_a5d1dc81_18_ConvolutionMM2d_cu_b01480894cuda3std6ranges3__45__cpo4cendE
	.align		8
        /*0090*/ 	.dword	_ZN49_INTERNAL_a5d1dc81_18_ConvolutionMM2d_cu_b01480894cuda3std6ranges3__45__cpo7advanceE
	.align		8
        /*0098*/ 	.dword	_ZN49_INTERNAL_a5d1dc81_18_ConvolutionMM2d_cu_b01480894cuda3std6ranges3__45__cpo9iter_swapE
	.align		8
        /*00a0*/ 	.dword	_ZN49_INTERNAL_a5d1dc81_18_ConvolutionMM2d_cu_b01480894cuda3std6ranges3__45__cpo4nextE
	.align		8
        /*00a8*/ 	.dword	_ZN49_INTERNAL_a5d1dc81_18_ConvolutionMM2d_cu_b01480894cuda3std6ranges3__45__cpo4prevE
	.align		8
        /*00b0*/ 	.dword	_ZN49_INTERNAL_a5d1dc81_18_ConvolutionMM2d_cu_b01480894cuda3std6ranges3__45__cpo4dataE
	.align		8
        /*00b8*/ 	.dword	_ZN49_INTERNAL_a5d1dc81_18_ConvolutionMM2d_cu_b01480894cuda3std6ranges3__45__cpo5cdataE
	.align		8
        /*00c0*/ 	.dword	_ZN49_INTERNAL_a5d1dc81_18_ConvolutionMM2d_cu_b01480894cuda3std6ranges3__45__cpo4sizeE
	.align		8
        /*00c8*/ 	.dword	_ZN49_INTERNAL_a5d1dc81_18_ConvolutionMM2d_cu_b01480894cuda3std6ranges3__45__cpo5ssizeE
	.align		8
        /*00d0*/ 	.dword	_ZN49_INTERNAL_a5d1dc81_18_ConvolutionMM2d_cu_b01480894cuda3std6ranges3__45__cpo8distanceE
	.align		8
        /*00d8*/ 	.dword	_ZN49_INTERNAL_a5d1dc81_18_ConvolutionMM2d_cu_b01480896thrust23THRUST_300001_SM_800_NS6system6detail10sequential3seqE


//--------------------- .nv.constant0._ZN2at6native13col2im_kernelIN3c108BFloat16EfEEvlPKT_llllllllllllPS4_ --------------------------
	.section	.nv.constant0._ZN2at6native13col2im_kernelIN3c108BFloat16EfEEvlPKT_llllllllllllPS4_,"a",@progbits
	.sectionflags	@""
	.align	4
.nv.constant0._ZN2at6native13col2im_kernelIN3c108BFloat16EfEEvlPKT_llllllllllllPS4_:
	.zero		472


//--------------------- .nv.constant0._ZN2at6native13col2im_kernelIN3c104HalfEfEEvlPKT_llllllllllllPS4_ --------------------------
	.section	.nv.constant0._ZN2at6native13col2im_kernelIN3c104HalfEfEEvlPKT_llllllllllllPS4_,"a",@progbits
	.sectionflags	@""
	.align	4
.nv.constant0._ZN2at6native13col2im_kernelIN3c104HalfEfEEvlPKT_llllllllllllPS4_:
	.zero		472


//--------------------- .nv.constant0._ZN2at6native13col2im_kernelIffEEvlPKT_llllllllllllPS2_ --------------------------
	.section	.nv.constant0._ZN2at6native13col2im_kernelIffEEvlPKT_llllllllllllPS2_,"a",@progbits
	.sectionflags	@""
	.align	4
.nv.constant0._ZN2at6native13col2im_kernelIffEEvlPKT_llllllllllllPS2_:
	.zero		472


//--------------------- .nv.constant0._ZN2at6native13col2im_kernelIddEEvlPKT_llllllllllllPS2_ --------------------------
	.section	.nv.constant0._ZN2at6native13col2im_kernelIddEEvlPKT_llllllllllllPS2_,"a",@progbits
	.sectionflags	@""
	.align	4
.nv.constant0._ZN2at6native13col2im_kernelIddEEvlPKT_llllllllllllPS2_:
	.zero		472


//--------------------- .nv.constant0._ZN2at6native13im2col_kernelIN3c108BFloat16EEEvlPKT_llllllllllllPS4_ --------------------------
	.section	.nv.constant0._ZN2at6native13im2col_kernelIN3c108BFloat16EEEvlPKT_llllllllllllPS4_,"a",@progbits
	.sectionflags	@""
	.align	4
.nv.constant0._ZN2at6native13im2col_kernelIN3c108BFloat16EEEvlPKT_llllllllllllPS4_:
	.zero		472


//--------------------- .nv.constant0._ZN2at6native13im2col_kernelIN3c104HalfEEEvlPKT_llllllllllllPS4_ --------------------------
	.section	.nv.constant0._ZN2at6native13im2col_kernelIN3c104HalfEEEvlPKT_llllllllllllPS4_,"a",@progbits
	.sectionflags	@""
	.align	4
.nv.constant0._ZN2at6native13im2col_kernelIN3c104HalfEEEvlPKT_llllllllllllPS4_:
	.zero		472


//--------------------- .nv.constant0._ZN2at6native13im2col_kernelIfEEvlPKT_llllllllllllPS2_ --------------------------
	.section	.nv.constant0._ZN2at6native13im2col_kernelIfEEvlPKT_llllllllllllPS2_,"a",@progbits
	.sectionflags	@""
	.align	4
.nv.constant0._ZN2at6native13im2col_kernelIfEEvlPKT_llllllllllllPS2_:
	.zero		472


//--------------------- .nv.constant0._ZN2at6native13im2col_kernelIdEEvlPKT_llllllllllllPS2_ --------------------------
	.section	.nv.constant0._ZN2at6native13im2col_kernelIdEEvlPKT_llllllllllllPS2_,"a",@progbits
	.sectionflags	@""
	.align	4
.nv.constant0._ZN2at6native13im2col_kernelIdEEvlPKT_llllllllllllPS2_:
	.zero		472


//--------------------- .text._ZN2at6native13col2im_kernelIN3c108BFloat16EfEEvlPKT_llllllllllllPS4_ --------------------------
	.section	.text._ZN2at6native13col2im_kernelIN3c108BFloat16EfEEvlPKT_llllllllllllPS4_,"ax",@progbits
	.sectioninfo	@"SHI_REGISTERS=62"
	.align	128
        .global         _ZN2at6native13col2im_kernelIN3c108BFloat16EfEEvlPKT_llllllllllllPS4_
        .type           _ZN2at6native13col2im_kernelIN3c108BFloat16EfEEvlPKT_llllllllllllPS4_,@function
        .size           _ZN2at6native13col2im_kernelIN3c108BFloat16EfEEvlPKT_llllllllllllPS4_,(.L_x_513 - _ZN2at6native13col2im_kernelIN3c108BFloat16EfEEvlPKT_llllllllllllPS4_)
        .other          _ZN2at6native13col2im_kernelIN3c108BFloat16EfEEvlPKT_llllllllllllPS4_,@"STO_CUDA_ENTRY STV_DEFAULT"
_ZN2at6native13col2im_kernelIN3c108BFloat16EfEEvlPKT_llllllllllllPS4_:
.text._ZN2at6native13col2im_kernelIN3c108BFloat16EfEEvlPKT_llllllllllllPS4_:
[----:B------:R-:W-:Y:S02]  /*0000*/  IMAD.MOV.U32 R1, RZ, RZ, c[0x0][0x28] ;  /* 0x00000a00ff017624 */ /* 0x000fe400078e00ff */
[----:B------:R-:W0:Y:S01]  /*0010*/  S2R R2, SR_TID.X ;  /* 0x0000000000027919 */ /* 0x000e220000002100 */
[----:B------:R-:W-:-:S03]  /*0020*/  IMAD.MOV.U32 R3, RZ, RZ, RZ ;  /* 0x000000ffff037224 */ /* 0x000fc600078e00ff */
[----:B------:R-:W0:Y:S02]  /*0030*/  S2R R5, SR_CTAID.X ;  /* 0x0000000000057919 */ /* 0x000e240000002500 */
[----:B0-----:R-:W-:-:S05]  /*0040*/  IMAD.WIDE.U32 R2, R5, c[0x0][0x0], R2 ;  /* 0x0000000005027a25 */ /* 0x001fca00078e0002 */
[----:B------:R-:W-:-:S04]  /*0050*/  ISETP.GE.U32.AND P0, PT, R2, c[0x0][0x160], PT ;  /* 0x0000580002007a0c */ /* 0x000fc80003f06070 */
[----:B------:R-:W-:-:S13]  /*0060*/  ISETP.GE.AND.EX P0, PT, R3, c[0x0][0x164], PT, P0 ;  /* 0x0000590003007a0c */ /* 0x000fda0003f06300 */
[----:B------:R-:W-:Y:S05]  /*0070*/  @P0 EXIT ;  /* 0x000000000000094d */ /* 0x000fea0003800000 */
[----:B------:R-:W-:Y:S01]  /*0080*/  ULDC.64 UR6, c[0x0][0x168] ;  /* 0x00005a0000067ab9 */ /* 0x000fe20000000a00 */
[----:B------:R-:W-:Y:S01]  /*0090*/  IMAD.MOV.U32 R0, RZ, RZ, R2 ;  /* 0x000000ffff007224 */ /* 0x000fe200078e0002 */
[----:B------:R-:W-:Y:S02]  /*00a0*/  UIADD3 UR6, UP0, UR6, 0x6, URZ ;  /* 0x0000000606067890 */ /* 0x000fe4000ff1e03f */
[----:B------:R-:W-:Y:S02]  /*00b0*/  UMOV UR4, 0x1 ;  /* 0x0000000100047882 */ /* 0x000fe40000000000 */
[----:B------:R-:W-:Y:S02]  /*00c0*/  ULDC.64 UR8, c[0x0][0x1c8] ;  /* 0x0000720000087ab9 */ /* 0x000fe40000000a00 */
[----:B------:R-:W-:Y:S02]  /*00d0*/  USHF.L.U64.HI UR9, UR8, UR4, UR9 ;  /* 0x0000000408097299 */ /* 0x000fe40008010209 */
[----:B------:R-:W-:-:S02]  /*00e0*/  USHF.L.U32 UR8, UR8, 0x1, URZ ;  /* 0x0000000108087899 */ /* 0x000fc4000800063f */
[----:B------:R-:W-:Y:S02]  /*00f0*/  UIADD3.X UR7, URZ, UR7, URZ, UP0, !UPT ;  /* 0x000000073f077290 */ /* 0x000fe400087fe43f */
[----:B------:R-:W-:Y:S02]  /*0100*/  ULDC.64 UR12, c[0x0][0x118] ;  /* 0x00004600000c7ab9 */ /* 0x000fe40000000a00 */
.L_x_112:
[----:B------:R-:W-:Y:S01]  /*0110*/  SHF.R.S32.HI R49, RZ, 0x1f, R0 ;  /* 0x0000001fff317819 */ /* 0x000fe20000011400 */
[----:B------:R-:W-:Y:S03]  /*0120*/  BSSY B0, `(.L_x_0) ;  /* 0x0000027000007945 */ /* 0x000fe60003800000 */
[----:B------:R-:W-:-:S04]  /*0130*/  LOP3.LUT R2, R49, c[0x0][0x17c], RZ, 0xfc, !PT ;  /* 0x00005f0031027a12 */ /* 0x000fc800078efcff */
[----:B------:R-:W-:-:S13]  /*0140*/  ISETP.NE.U32.AND P0, PT, R2, RZ, PT ;  /* 0x000000ff0200720c */ /* 0x000fda0003f05070 */
[----:B------:R-:W-:Y:S05]  /*0150*/  @!P0 BRA `(.L_x_1) ;  /* 0x000000d000008947 */ /* 0x000fea0003800000 */
[----:B------:R-:W-:Y:S01]  /*0160*/  IMAD.MOV.U32 R52, RZ, RZ, R0 ;  /* 0x000000ffff347224 */ /* 0x000fe200078e0000 */
[----:B------:R-:W-:Y:S01]  /*0170*/  MOV R48, c[0x0][0x17c] ;  /* 0x00005f0000307a02 */ /* 0x000fe20000000f00 */
[----:B------:R-:W-:Y:S01]  /*0180*/  IMAD.MOV.U32 R50, RZ, RZ, c[0x0][0x178] ;  /* 0x00005e00ff327624 */ /* 0x000fe200078e00ff */
[----:B------:R-:W-:Y:S02]  /*0190*/  MOV R2, 0x1b0 ;  /* 0x000001b000027802 */ /* 0x000fe40000000f00 */
[----:B------:R-:W-:Y:S05]  /*01a0*/  CALL.REL.NOINC `($__internal_0_$__cuda_sm20_div_s64) ;  /* 0x000052b000007944 */ /* 0x000fea0003c00000 */
[----:B------:R-:W-:Y:S01]  /*01b0*/  IADD3 R7, P0, RZ, -R36, RZ ;  /* 0x80000024ff077210 */ /* 0x000fe20007f1e0ff */
[----:B------:R-:W-:-:S04]  /*01c0*/  IMAD.MOV.U32 R48, RZ, RZ, R0 ;  /* 0x000000ffff307224 */ /* 0x000fc800078e0000 */
[----:B------:R-:W-:Y:S02]  /*01d0*/  IMAD.X R2, RZ, RZ, ~R37, P0 ;  /* 0x000000ffff027224 */ /* 0x000fe400000e0e25 */
[----:B------:R-:W-:-:S04]  /*01e0*/  IMAD.WIDE.U32 R4, R7, c[0x0][0x178], R48 ;  /* 0x00005e0007047a25 */ /* 0x000fc800078e0030 */
[----:B------:R-:W-:-:S04]  /*01f0*/  IMAD R2, R2, c[0x0][0x178], RZ ;  /* 0x00005e0002027a24 */ /* 0x000fc800078e02ff */
[----:B------:R-:W-:-:S04]  /*0200*/  IMAD R7, R7, c[0x0][0x17c], R2 ;  /* 0x00005f0007077a24 */ /* 0x000fc800078e0202 */
[----:B------:R-:W-:Y:S01]  /*0210*/  IMAD.IADD R2, R5, 0x1, R7 ;  /* 0x0000000105027824 */ /* 0x000fe200078e0207 */
[----:B------:R-:W-:Y:S05]  /*0220*/  BRA `(.L_x_2) ;  /* 0x0000016000007947 */ /* 0x000fea0003800000 */
.L_x_1:
[----:B------:R-:W0:Y:S01]  /*0230*/  I2F.U32.RP R2, c[0x0][0x178] ;  /* 0x00005e0000027b06 */ /* 0x000e220000209000 */
[----:B------:R-:W-:Y:S01]  /*0240*/  ISETP.NE.U32.AND P2, PT, RZ, c[0x0][0x178], PT ;  /* 0x00005e00ff007a0c */ /* 0x000fe20003f45070 */
[----:B------:R-:W-:-:S06]  /*0250*/  IMAD.MOV.U32 R37, RZ, RZ, RZ ;  /* 0x000000ffff257224 */ /* 0x000fcc00078e00ff */
[----:B0-----:R-:W0:Y:S02]  /*0260*/  MUFU.RCP R2, R2 ;  /* 0x0000000200027308 */ /* 0x001e240000001000 */
[----:B0-----:R-:W-:Y:S01]  /*0270*/  IADD3 R4, R2, 0xffffffe, RZ ;  /* 0x0ffffffe02047810 */ /* 0x001fe20007ffe0ff */
[----:B------:R-:W-:-:S05]  /*0280*/  IMAD.MOV.U32 R2, RZ, RZ, RZ ;  /* 0x000000ffff027224 */ /* 0x000fca00078e00ff */
[----:B------:R0:W1:Y:S02]  /*0290*/  F2I.FTZ.U32.TRUNC.NTZ R5, R4 ;  /* 0x0000000400057305 */ /* 0x000064000021f000 */
[----:B0-----:R-:W-:Y:S02]  /*02a0*/  IMAD.MOV.U32 R4, RZ, RZ, RZ ;  /* 0x000000ffff047224 */ /* 0x001fe400078e00ff */
[----:B-1----:R-:W-:-:S04]  /*02b0*/  IMAD.MOV R7, RZ, RZ, -R5 ;  /* 0x000000ffff077224 */ /* 0x002fc800078e0a05 */
[----:B------:R-:W-:-:S04]  /*02c0*/  IMAD R7, R7, c[0x0][0x178], RZ ;  /* 0x00005e0007077a24 */ /* 0x000fc800078e02ff */
[----:B------:R-:W-:-:S06]  /*02d0*/  IMAD.HI.U32 R5, R5, R7, R4 ;  /* 0x0000000705057227 */ /* 0x000fcc00078e0004 */
[----:B------:R-:W-:-:S05]  /*02e0*/  IMAD.HI.U32 R36, R5, R0, RZ ;  /* 0x0000000005247227 */ /* 0x000fca00078e00ff */
[----:B------:R-:W-:-:S05]  /*02f0*/  IADD3 R5, -R36, RZ, RZ ;  /* 0x000000ff24057210 */ /* 0x000fca0007ffe1ff */
[----:B------:R-:W-:-:S05]  /*0300*/  IMAD R5, R5, c[0x0][0x178], R0 ;  /* 0x00005e0005057a24 */ /* 0x000fca00078e0200 */
[----:B------:R-:W-:-:S13]  /*0310*/  ISETP.GE.U32.AND P0, PT, R5, c[0x0][0x178], PT ;  /* 0x00005e0005007a0c */ /* 0x000fda0003f06070 */
[----:B------:R-:W-:Y:S02]  /*0320*/  @P0 IADD3 R5, R5, -c[0x0][0x178], RZ ;  /* 0x80005e0005050a10 */ /* 0x000fe40007ffe0ff */
[----:B------:R-:W-:Y:S02]  /*0330*/  @P0 IADD3 R36, R36, 0x1, RZ ;  /* 0x0000000124240810 */ /* 0x000fe40007ffe0ff */
[----:B------:R-:W-:-:S13]  /*0340*/  ISETP.GE.U32.AND P1, PT, R5, c[0x0][0x178], PT ;  /* 0x00005e0005007a0c */ /* 0x000fda0003f26070 */
[----:B------:R-:W-:Y:S02]  /*0350*/  @P1 IADD3 R36, R36, 0x1, RZ ;  /* 0x0000000124241810 */ /* 0x000fe40007ffe0ff */
[----:B------:R-:W-:-:S05]  /*0360*/  @!P2 LOP3.LUT R36, RZ, c[0x0][0x178], RZ, 0x33, !PT ;  /* 0x00005e00ff24aa12 */ /* 0x000fca00078e33ff */
[----:B------:R-:W-:-:S04]  /*0370*/  IMAD.MOV R5, RZ, RZ, -R36 ;  /* 0x000000ffff057224 */ /* 0x000fc800078e0a24 */
[----:B------:R-:W-:Y:S02]  /*0380*/  IMAD R4, R5, c[0x0][0x178], R0 ;  /* 0x00005e0005047a24 */ /* 0x000fe400078e0200 */
.L_x_2:
[----:B------:R-:W-:Y:S05]  /*0390*/  BSYNC B0 ;  /* 0x0000000000007941 */ /* 0x000fea0003800000 */
.L_x_0:
[----:B------:R-:W-:Y:S01]  /*03a0*/  LOP3.LUT R5, R37, c[0x0][0x174], RZ, 0xfc, !PT ;  /* 0x00005d0025057a12 */ /* 0x000fe200078efcff */
[----:B------:R-:W-:Y:S01]  /*03b0*/  BSSY B0, `(.L_x_3) ;  /* 0x0000021000007945 */ /* 0x000fe20003800000 */
[----:B------:R-:W-:Y:S02]  /*03c0*/  IADD3 R34, P1, R4, c[0x0][0x198], RZ ;  /* 0x0000660004227a10 */ /* 0x000fe40007f3e0ff */
[----:B------:R-:W-:Y:S02]  /*03d0*/  ISETP.NE.U32.AND P0, PT, R5, RZ, PT ;  /* 0x000000ff0500720c */ /* 0x000fe40003f05070 */
[----:B------:R-:W-:-:S11]  /*03e0*/  IADD3.X R35, R2, c[0x0][0x19c], RZ, P1, !PT ;  /* 0x0000670002237a10 */ /* 0x000fd60000ffe4ff */
[----:B------:R-:W-:Y:S05]  /*03f0*/  @!P0 BRA `(.L_x_4) ;  /* 0x0000009000008947 */ /* 0x000fea0003800000 */
[----:B------:R-:W-:Y:S01]  /*0400*/  IMAD.MOV.U32 R52, RZ, RZ, R36 ;  /* 0x000000ffff347224 */ /* 0x000fe200078e0024 */
[----:B------:R-:W-:Y:S01]  /*0410*/  MOV R51, c[0x0][0x170] ;  /* 0x00005c0000337a02 */ /* 0x000fe20000000f00 */
[----:B------:R-:W-:Y:S01]  /*0420*/  IMAD.MOV.U32 R53, RZ, RZ, R37 ;  /* 0x000000ffff357224 */ /* 0x000fe200078e0025 */
[----:B------:R-:W-:Y:S01]  /*0430*/  MOV R2, 0x460 ;  /* 0x0000046000027802 */ /* 0x000fe20000000f00 */
[----:B------:R-:W-:Y:S02]  /*0440*/  IMAD.MOV.U32 R50, RZ, RZ, c[0x0][0x174] ;  /* 0x00005d00ff327624 */ /* 0x000fe400078e00ff */
[----:B------:R-:W-:Y:S05]  /*0450*/  CALL.REL.NOINC `($__internal_1_$__cuda_sm20_rem_s64) ;  /* 0x0000554000007944 */ /* 0x000fea0003c00000 */
[----:B------:R-:W-:Y:S02]  /*0460*/  IMAD.MOV.U32 R4, RZ, RZ, R38 ;  /* 0x000000ffff047224 */ /* 0x000fe400078e0026 */
[----:B------:R-:W-:Y:S01]  /*0470*/  IMAD.MOV.U32 R5, RZ, RZ, R39 ;  /* 0x000000ffff057224 */ /* 0x000fe200078e0027 */
[----:B------:R-:W-:Y:S05]  /*0480*/  BRA `(.L_x_5) ;  /* 0x0000013000007947 */ /* 0x000fea0003800000 */
.L_x_4:
[----:B------:R-:W0:Y:S01]  /*0490*/  I2F.U32.RP R2, c[0x0][0x170] ;  /* 0x00005c0000027b06 */ /* 0x000e220000209000 */
[----:B------:R-:W-:-:S07]  /*04a0*/  ISETP.NE.U32.AND P1, PT, RZ, c[0x0][0x170], PT ;  /* 0x00005c00ff007a0c */ /* 0x000fce0003f25070 */
[----:B0-----:R-:W0:Y:S02]  /*04b0*/  MUFU.RCP R2, R2 ;  /* 0x0000000200027308 */ /* 0x001e240000001000 */
[----:B0-----:R-:W-:-:S06]  /*04c0*/  IADD3 R4, R2, 0xffffffe, RZ ;  /* 0x0ffffffe02047810 */ /* 0x001fcc0007ffe0ff */
[----:B------:R0:W1:Y:S02]  /*04d0*/  F2I.FTZ.U32.TRUNC.NTZ R5, R4 ;  /* 0x0000000400057305 */ /* 0x000064000021f000 */
[----:B0-----:R-:W-:Y:S02]  /*04e0*/  IMAD.MOV.U32 R4, RZ, RZ, RZ ;  /* 0x000000ffff047224 */ /* 0x001fe400078e00ff */
[----:B-1----:R-:W-:-:S04]  /*04f0*/  IMAD.MOV R7, RZ, RZ, -R5 ;  /* 0x000000ffff077224 */ /* 0x002fc800078e0a05 */
[----:B------:R-:W-:-:S04]  /*0500*/  IMAD R7, R7, c[0x0][0x170], RZ ;  /* 0x00005c0007077a24 */ /* 0x000fc800078e02ff */
[----:B------:R-:W-:-:S06]  /*0510*/  IMAD.HI.U32 R5, R5, R7, R4 ;  /* 0x0000000705057227 */ /* 0x000fcc00078e0004 */
[----:B------:R-:W-:-:S05]  /*0520*/  IMAD.HI.U32 R5, R5, R36, RZ ;  /* 0x0000002405057227 */ /* 0x000fca00078e00ff */
[----:B------:R-:W-:-:S05]  /*0530*/  IADD3 R5, -R5, RZ, RZ ;  /* 0x000000ff05057210 */ /* 0x000fca0007ffe1ff */
[----:B------:R-:W-:Y:S02]  /*0540*/  IMAD R36, R5, c[0x0][0x170], R36 ;  /* 0x00005c0005247a24 */ /* 0x000fe400078e0224 */
[----:B------:R-:W-:-:S03]  /*0550*/  IMAD.MOV.U32 R5, RZ, RZ, RZ ;  /* 0x000000ffff057224 */ /* 0x000fc600078e00ff */
[----:B------:R-:W-:-:S13]  /*0560*/  ISETP.GE.U32.AND P0, PT, R36, c[0x0][0x170], PT ;  /* 0x00005c0024007a0c */ /* 0x000fda0003f06070 */
[----:B------:R-:W-:-:S04]  /*0570*/  @P0 IADD3 R36, R36, -c[0x0][0x170], RZ ;  /* 0x80005c0024240a10 */ /* 0x000fc80007ffe0ff */
[----:B------:R-:W-:-:S13]  /*0580*/  ISETP.GE.U32.AND P0, PT, R36, c[0x0][0x170], PT ;  /* 0x00005c0024007a0c */ /* 0x000fda0003f06070 */
[----:B------:R-:W-:Y:S02]  /*0590*/  @P0 IADD3 R36, R36, -c[0x0][0x170], RZ ;  /* 0x80005c0024240a10 */ /* 0x000fe40007ffe0ff */
[----:B------:R-:W-:-:S05]  /*05a0*/  @!P1 LOP3.LUT R36, RZ, c[0x0][0x170], RZ, 0x33, !PT ;  /* 0x00005c00ff249a12 */ /* 0x000fca00078e33ff */
[----:B------:R-:W-:Y:S02]  /*05b0*/  IMAD.MOV.U32 R4, RZ, RZ, R36 ;  /* 0x000000ffff047224 */ /* 0x000fe400078e0024 */
.L_x_5:
[----:B------:R-:W-:Y:S05]  /*05c0*/  BSYNC B0 ;  /* 0x0000000000007941 */ /* 0x000fea0003800000 */
.L_x_3:
[----:B------:R-:W-:Y:S01]  /*05d0*/  IMAD.MOV.U32 R2, RZ, RZ, c[0x0][0x17c] ;  /* 0x00005f00ff027624 */ /* 0x000fe200078e00ff */
[----:B------:R-:W-:Y:S01]  /*05e0*/  SHF.R.S32.HI R49, RZ, 0x1f, R0 ;  /* 0x0000001fff317819 */ /* 0x000fe20000011400 */
[----:B------:R-:W-:Y:S01]  /*05f0*/  IMAD.MOV.U32 R7, RZ, RZ, c[0x0][0x178] ;  /* 0x00005e00ff077624 */ /* 0x000fe200078e00ff */
[----:B------:R-:W-:Y:S01]  /*0600*/  IADD3 R32, P1, R4, c[0x0][0x190], RZ ;  /* 0x0000640004207a10 */ /* 0x000fe20007f3e0ff */
[----:B------:R-:W-:Y:S01]  /*0610*/  IMAD R2, R2, c[0x0][0x170], RZ ;  /* 0x00005c0002027a24 */ /* 0x000fe200078e02ff */
[----:B------:R-:W-:Y:S01]  /*0620*/  BSSY B0, `(.L_x_6) ;  /* 0x0000021000007945 */ /* 0x000fe20003800000 */
[----:B------:R-:W-:Y:S01]  /*0630*/  IMAD.WIDE.U32 R50, R7, c[0x0][0x170], RZ ;  /* 0x00005c0007327a25 */ /* 0x000fe200078e00ff */
[----:B------:R-:W-:-:S03]  /*0640*/  IADD3.X R33, R5, c[0x0][0x194], RZ, P1, !PT ;  /* 0x0000650005217a10 */ /* 0x000fc60000ffe4ff */
[----:B------:R-:W-:-:S04]  /*0650*/  IMAD R7, R7, c[0x0][0x174], R2 ;  /* 0x00005d0007077a24 */ /* 0x000fc800078e0202 */
[----:B------:R-:W-:-:S05]  /*0660*/  IMAD.IADD R48, R51, 0x1, R7 ;  /* 0x0000000133307824 */ /* 0x000fca00078e0207 */
[----:B------:R-:W-:-:S04]  /*0670*/  LOP3.LUT R2, R49, R48, RZ, 0xfc, !PT ;  /* 0x0000003031027212 */ /* 0x000fc800078efcff */
[----:B------:R-:W-:-:S13]  /*0680*/  ISETP.NE.U32.AND P0, PT, R2, RZ, PT ;  /* 0x000000ff0200720c */ /* 0x000fda0003f05070 */
[----:B------:R-:W-:Y:S05]  /*0690*/  @!P0 BRA `(.L_x_7) ;  /* 0x0000006000008947 */ /* 0x000fea0003800000 */
[----:B------:R-:W-:Y:S02]  /*06a0*/  MOV R52, R0 ;  /* 0x0000000000347202 */ /* 0x000fe40000000f00 */
[----:B------:R-:W-:Y:S02]  /*06b0*/  MOV R2, 0x6d0 ;  /* 0x000006d000027802 */ /* 0x000fe40000000f00 */
[----:B------:R-:W-:Y:S05]  /*06c0*/  CALL.REL.NOINC `($__internal_0_$__cuda_sm20_div_s64) ;  /* 0x00004d9000007944 */ /* 0x000fea0003c00000 */
[----:B------:R-:W-:Y:S02]  /*06d0*/  IMAD.MOV.U32 R30, RZ, RZ, R36 ;  /* 0x000000ffff1e7224 */ /* 0x000fe400078e0024 */
[----:B------:R-:W-:Y:S01]  /*06e0*/  IMAD.MOV.U32 R31, RZ, RZ, R37 ;  /* 0x000000ffff1f7224 */ /* 0x000fe200078e0025 */
[----:B------:R-:W-:Y:S05]  /*06f0*/  BRA `(.L_x_8) ;  /* 0x0000013000007947 */ /* 0x000fea0003800000 */
.L_x_7:
[----:B------:R-:W0:Y:S01]  /*0700*/  I2F.U32.RP R2, R50 ;  /* 0x0000003200027306 */ /* 0x000e220000209000 */
[----:B------:R-:W-:Y:S01]  /*0710*/  ISETP.NE.U32.AND P2, PT, R50, RZ, PT ;  /* 0x000000ff3200720c */ /* 0x000fe20003f45070 */
[----:B------:R-:W-:-:S06]  /*0720*/  IMAD.MOV.U32 R31, RZ, RZ, RZ ;  /* 0x000000ffff1f7224 */ /* 0x000fcc00078e00ff */
[----:B0-----:R-:W0:Y:S02]  /*0730*/  MUFU.RCP R2, R2 ;  /* 0x0000000200027308 */ /* 0x001e240000001000 */
[----:B0-----:R-:W-:-:S06]  /*0740*/  IADD3 R4, R2, 0xffffffe, RZ ;  /* 0x0ffffffe02047810 */ /* 0x001fcc0007ffe0ff */
[----:B------:R0:W1:Y:S02]  /*0750*/  F2I.FTZ.U32.TRUNC.NTZ R5, R4 ;  /* 0x0000000400057305 */ /* 0x000064000021f000 */
[----:B0-----:R-:W-:Y:S02]  /*0760*/  IMAD.MOV.U32 R4, RZ, RZ, RZ ;  /* 0x000000ffff047224 */ /* 0x001fe400078e00ff */
[----:B-1----:R-:W-:-:S04]  /*0770*/  IMAD.MOV R7, RZ, RZ, -R5 ;  /* 0x000000ffff077224 */ /* 0x002fc800078e0a05 */
[----:B------:R-:W-:-:S04]  /*0780*/  IMAD R7, R7, R50, RZ ;  /* 0x0000003207077224 */ /* 0x000fc800078e02ff */
[----:B------:R-:W-:-:S06]  /*0790*/  IMAD.HI.U32 R5, R5, R7, R4 ;  /* 0x0000000705057227 */ /* 0x000fcc00078e0004 */
[----:B------:R-:W-:-:S04]  /*07a0*/  IMAD.HI.U32 R30, R5, R0, RZ ;  /* 0x00000000051e7227 */ /* 0x000fc800078e00ff */
[----:B------:R-:W-:-:S04]  /*07b0*/  IMAD.MOV R5, RZ, RZ, -R30 ;  /* 0x000000ffff057224 */ /* 0x000fc800078e0a1e */
[----:B------:R-:W-:-:S05]  /*07c0*/  IMAD R5, R50, R5, R0 ;  /* 0x0000000532057224 */ /* 0x000fca00078e0200 */
[----:B------:R-:W-:-:S13]  /*07d0*/  ISETP.GE.U32.AND P0, PT, R5, R50, PT ;  /* 0x000000320500720c */ /* 0x000fda0003f06070 */
[-C--:B------:R-:W-:Y:S02]  /*07e0*/  @P0 IADD3 R5, R5, -R50.reuse, RZ ;  /* 0x8000003205050210 */ /* 0x080fe40007ffe0ff */
[----:B------:R-:W-:Y:S02]  /*07f0*/  @P0 IADD3 R30, R30, 0x1, RZ ;  /* 0x000000011e1e0810 */ /* 0x000fe40007ffe0ff */
[----:B------:R-:W-:-:S13]  /*0800*/  ISETP.GE.U32.AND P1, PT, R5, R50, PT ;  /* 0x000000320500720c */ /* 0x000fda0003f26070 */
[----:B------:R-:W-:Y:S02]  /*0810*/  @P1 IADD3 R30, R30, 0x1, RZ ;  /* 0x000000011e1e1810 */ /* 0x000fe40007ffe0ff */
[----:B------:R-:W-:Y:S02]  /*0820*/  @!P2 LOP3.LUT R30, RZ, R50, RZ, 0x33, !PT ;  /* 0x00000032ff1ea212 */ /* 0x000fe400078e33ff */
.L_x_8:
[----:B------:R-:W-:Y:S05]  /*0830*/  BSYNC B0 ;  /* 0x0000000000007941 */ /* 0x000fea0003800000 */
.L_x_6:
[----:B------:R-:W-:Y:S01]  /*0840*/  IMAD.MOV.U32 R2, RZ, RZ, 0x1 ;  /* 0x00000001ff027424 */ /* 0x000fe200078e00ff */
[----:B------:R-:W-:Y:S01]  /*0850*/  BSSY B0, `(.L_x_9) ;  /* 0x000002f000007945 */ /* 0x000fe20003800000 */
[----:B------:R-:W-:-:S03]  /*0860*/  IMAD.MOV.U32 R4, RZ, RZ, c[0x0][0x18c] ;  /* 0x00006300ff047624 */ /* 0x000fc600078e00ff */
[----:B------:R-:W-:-:S04]  /*0870*/  IADD3 R2, P0, -R2, c[0x0][0x188], RZ ;  /* 0x0000620002027a10 */ /* 0x000fc80007f1e1ff */
[----:B------:R-:W-:Y:S01]  /*0880*/  IADD3.X R4, R4, -0x1, RZ, P0, !PT ;  /* 0xffffffff04047810 */ /* 0x000fe200007fe4ff */
[----:B------:R-:W-:-:S04]  /*0890*/  IMAD.WIDE.U32 R6, R2, c[0x0][0x1b8], RZ ;  /* 0x00006e0002067a25 */ /* 0x000fc800078e00ff */
[----:B------:R-:W-:Y:S01]  /*08a0*/  IMAD R5, R4, c[0x0][0x1b8], RZ ;  /* 0x00006e0004057a24 */ /* 0x000fe200078e02ff */
[----:B------:R-:W-:-:S03]  /*08b0*/  ISETP.GT.U32.AND P0, PT, R34, R6, PT ;  /* 0x000000062200720c */ /* 0x000fc60003f04070 */
[----:B------:R-:W-:-:S04]  /*08c0*/  IMAD R5, R2, c[0x0][0x1bc], R5 ;  /* 0x00006f0002057a24 */ /* 0x000fc800078e0205 */
[----:B------:R-:W-:Y:S02]  /*08d0*/  IMAD.IADD R9, R7, 0x1, R5 ;  /* 0x0000000107097824 */ /* 0x000fe400078e0205 */
[----:B------:R-:W-:-:S03]  /*08e0*/  CS2R R4, SRZ ;  /* 0x0000000000047805 */ /* 0x000fc6000001ff00 */
[----:B------:R-:W-:-:S13]  /*08f0*/  ISETP.GT.AND.EX P0, PT, R35, R9, PT, P0 ;  /* 0x000000092300720c */ /* 0x000fda0003f04300 */
[----:B------:R-:W-:Y:S05]  /*0900*/  @!P0 BRA `(.L_x_10) ;  /* 0x0000023000008947 */ /* 0x000fea0003800000 */
[----:B------:R-:W-:Y:S01]  /*0910*/  LOP3.LUT R7, RZ, R6, RZ, 0x33, !PT ;  /* 0x00000006ff077212 */ /* 0x000fe200078e33ff */
[----:B------:R-:W-:Y:S01]  /*0920*/  BSSY B1, `(.L_x_11) ;  /* 0x000001f000017945 */ /* 0x000fe20003800000 */
[----:B------:R-:W-:Y:S02]  /*0930*/  LOP3.LUT R5, RZ, R9, RZ, 0x33, !PT ;  /* 0x00000009ff057212 */ /* 0x000fe400078e33ff */
[----:B------:R-:W-:-:S05]  /*0940*/  IADD3 R52, P0, R7, R34, RZ ;  /* 0x0000002207347210 */ /* 0x000fca0007f1e0ff */
[----:B------:R-:W-:-:S05]  /*0950*/  IMAD.X R49, R5, 0x1, R35, P0 ;  /* 0x0000000105317824 */ /* 0x000fca00000e0623 */
[----:B------:R-:W-:-:S04]  /*0960*/  LOP3.LUT R2, R49, c[0x0][0x1ac], RZ, 0xfc, !PT ;  /* 0x00006b0031027a12 */ /* 0x000fc800078efcff */
[----:B------:R-:W-:-:S13]  /*0970*/  ISETP.NE.U32.AND P0, PT, R2, RZ, PT ;  /* 0x000000ff0200720c */ /* 0x000fda0003f05070 */
[----:B------:R-:W-:Y:S05]  /*0980*/  @!P0 BRA `(.L_x_12) ;  /* 0x0000005000008947 */ /* 0x000fea0003800000 */
[----:B------:R-:W-:Y:S01]  /*0990*/  MOV R50, c[0x0][0x1a8] ;  /* 0x00006a0000327a02 */ /* 0x000fe20000000f00 */
[----:B------:R-:W-:Y:S01]  /*09a0*/  IMAD.MOV.U32 R48, RZ, RZ, c[0x0][0x1ac] ;  /* 0x00006b00ff307624 */ /* 0x000fe200078e00ff */
[----:B------:R-:W-:Y:S02]  /*09b0*/  MOV R2, 0x9d0 ;  /* 0x000009d000027802 */ /* 0x000fe40000000f00 */
[----:B------:R-:W-:Y:S05]  /*09c0*/  CALL.REL.NOINC `($__internal_0_$__cuda_sm20_div_s64) ;  /* 0x00004a9000007944 */ /* 0x000fea0003c00000 */
[----:B------:R-:W-:Y:S05]  /*09d0*/  BRA `(.L_x_13) ;  /* 0x0000013000007947 */ /* 0x000fea0003800000 */
.L_x_12:
[----:B------:R-:W0:Y:S01]  /*09e0*/  I2F.U32.RP R2, c[0x0][0x1a8] ;  /* 0x00006a0000027b06 */ /* 0x000e220000209000 */
[----:B------:R-:W-:Y:S01]  /*09f0*/  ISETP.NE.U32.AND P2, PT, RZ, c[0x0][0x1a8], PT ;  /* 0x00006a00ff007a0c */ /* 0x000fe20003f45070 */
[----:B------:R-:W-:-:S06]  /*0a00*/  IMAD.MOV.U32 R37, RZ, RZ, RZ ;  /* 0x000000ffff257224 */ /* 0x000fcc00078e00ff */
[----:B0-----:R-:W0:Y:S02]  /*0a10*/  MUFU.RCP R2, R2 ;  /* 0x0000000200027308 */ /* 0x001e240000001000 */
[----:B0-----:R-:W-:-:S06]  /*0a20*/  IADD3 R4, R2, 0xffffffe, RZ ;  /* 0x0ffffffe02047810 */ /* 0x001fcc0007ffe0ff */
[----:B------:R0:W1:Y:S02]  /*0a30*/  F2I.FTZ.U32.TRUNC.NTZ R5, R4 ;  /* 0x0000000400057305 */ /* 0x000064000021f000 */
[----:B0-----:R-:W-:Y:S02]  /*0a40*/  IMAD.MOV.U32 R4, RZ, RZ, RZ ;  /* 0x000000ffff047224 */ /* 0x001fe400078e00ff */
[----:B-1----:R-:W-:-:S04]  /*0a50*/  IMAD.MOV R7, RZ, RZ, -R5 ;  /* 0x000000ffff077224 */ /* 0x002fc800078e0a05 */
[----:B------:R-:W-:-:S04]  /*0a60*/  IMAD R7, R7, c[0x0][0x1a8], RZ ;  /* 0x00006a0007077a24 */ /* 0x000fc800078e02ff */
[----:B------:R-:W-:-:S06]  /*0a70*/  IMAD.HI.U32 R5, R5, R7, R4 ;  /* 0x0000000705057227 */ /* 0x000fcc00078e0004 */
[----:B------:R-:W-:-:S04]  /*0a80*/  IMAD.HI.U32 R36, R5, R52, RZ ;  /* 0x0000003405247227 */ /* 0x000fc800078e00ff */
[----:B------:R-:W-:-:S04]  /*0a90*/  IMAD.MOV R5, RZ, RZ, -R36 ;  /* 0x000000ffff057224 */ /* 0x000fc800078e0a24 */
[----:B------:R-:W-:-:S05]  /*0aa0*/  IMAD R5, R5, c[0x0][0x1a8], R52 ;  /* 0x00006a0005057a24 */ /* 0x000fca00078e0234 */
[----:B------:R-:W-:-:S13]  /*0ab0*/  ISETP.GE.U32.AND P0, PT, R5, c[0x0][0x1a8], PT ;  /* 0x00006a0005007a0c */ /* 0x000fda0003f06070 */
[----:B------:R-:W-:Y:S02]  /*0ac0*/  @P0 IADD3 R5, R5, -c[0x0][0x1a8], RZ ;  /* 0x80006a0005050a10 */ /* 0x000fe40007ffe0ff */
[----:B------:R-:W-:Y:S02]  /*0ad0*/  @P0 IADD3 R36, R36, 0x1, RZ ;  /* 0x0000000124240810 */ /* 0x000fe40007ffe0ff */
[----:B------:R-:W-:-:S13]  /*0ae0*/  ISETP.GE.U32.AND P1, PT, R5, c[0x0][0x1a8], PT ;  /* 0x00006a0005007a0c */ /* 0x000fda0003f26070 */
[----:B------:R-:W-:Y:S02]  /*0af0*/  @P1 IADD3 R36, R36, 0x1, RZ ;  /* 0x0000000124241810 */ /* 0x000fe40007ffe0ff */
[----:B------:R-:W-:Y:S02]  /*0b00*/  @!P2 LOP3.LUT R36, RZ, c[0x0][0x1a8], RZ, 0x33, !PT ;  /* 0x00006a00ff24aa12 */ /* 0x000fe400078e33ff */
.L_x_13:
[----:B------:R-:W-:Y:S05]  /*0b10*/  BSYNC B1 ;  /* 0x0000000000017941 */ /* 0x000fea0003800000 */
.L_x_11:
[----:B------:R-:W-:-:S04]  /*0b20*/  IADD3 R4, P0, R36, 0x1, RZ ;  /* 0x0000000124047810 */ /* 0x000fc80007f1e0ff */
[----:B------:R-:W-:-:S04]  /*0b30*/  IADD3.X R5, RZ, R37, RZ, P0, !PT ;  /* 0x00000025ff057210 */ /* 0x000fc800007fe4ff */
.L_x_10:
[----:B------:R-:W-:Y:S05]  /*0b40*/  BSYNC B0 ;  /* 0x0000000000007941 */ /* 0x000fea0003800000 */
.L_x_9:
[----:B------:R-:W-:Y:S01]  /*0b50*/  LOP3.LUT R2, R35, c[0x0][0x1ac], RZ, 0xfc, !PT ;  /* 0x00006b0023027a12 */ /* 0x000fe200078efcff */
[----:B------:R-:W-:Y:S03]  /*0b60*/  BSSY B0, `(.L_x_14) ;  /* 0x000001f000007945 */ /* 0x000fe60003800000 */
[----:B------:R-:W-:-:S13]  /*0b70*/  ISETP.NE.U32.AND P0, PT, R2, RZ, PT ;  /* 0x000000ff0200720c */ /* 0x000fda0003f05070 */
[----:B------:R-:W-:Y:S05]  /*0b80*/  @!P0 BRA `(.L_x_15) ;  /* 0x0000009000008947 */ /* 0x000fea0003800000 */
[----:B------:R-:W-:Y:S01]  /*0b90*/  IMAD.MOV.U32 R52, RZ, RZ, R34 ;  /* 0x000000ffff347224 */ /* 0x000fe200078e0022 */
[----:B------:R-:W-:Y:S01]  /*0ba0*/  MOV R2, 0xbf0 ;  /* 0x00000bf000027802 */ /* 0x000fe20000000f00 */
[----:B------:R-:W-:Y:S02]  /*0bb0*/  IMAD.MOV.U32 R49, RZ, RZ, R35 ;  /* 0x000000ffff317224 */ /* 0x000fe400078e0023 */
[----:B------:R-:W-:Y:S02]  /*0bc0*/  IMAD.MOV.U32 R50, RZ, RZ, c[0x0][0x1a8] ;  /* 0x00006a00ff327624 */ /* 0x000fe400078e00ff */
[----:B------:R-:W-:Y:S02]  /*0bd0*/  IMAD.MOV.U32 R48, RZ, RZ, c[0x0][0x1ac] ;  /* 0x00006b00ff307624 */ /* 0x000fe400078e00ff */
[----:B------:R-:W-:Y:S05]  /*0be0*/  CALL.REL.NOINC `($__internal_0_$__cuda_sm20_div_s64) ;  /* 0x0000487000007944 */ /* 0x000fea0003c00000 */
[----:B------:R-:W-:Y:S01]  /*0bf0*/  IMAD.MOV.U32 R28, RZ, RZ, R36 ;  /* 0x000000ffff1c7224 */ /* 0x000fe200078e0024 */
[----:B------:R-:W-:Y:S01]  /*0c00*/  MOV R29, R37 ;  /* 0x00000025001d7202 */ /* 0x000fe20000000f00 */
[----:B------:R-:W-:Y:S05]  /*0c10*/  BRA `(.L_x_16) ;  /* 0x0000013000007947 */ /* 0x000fea0003800000 */
.L_x_15:
        /* <DEDUP_REMOVED lines=19> */
.L_x_16:
[----:B------:R-:W-:Y:S05]  /*0d50*/  BSYNC B0 ;  /* 0x0000000000007941 */ /* 0x000fea0003800000 */
.L_x_14:
[----:B------:R-:W-:Y:S01]  /*0d60*/  IMAD.MOV.U32 R2, RZ, RZ, 0x1 ;  /* 0x00000001ff027424 */ /* 0x000fe200078e00ff */
[----:B------:R-:W-:Y:S01]  /*0d70*/  MOV R6, c[0x0][0x184] ;  /* 0x0000610000067a02 */ /* 0x000fe20000000f00 */
[----:B------:R-:W-:Y:S03]  /*0d80*/  BSSY B0, `(.L_x_17) ;  /* 0x000002e000007945 */ /* 0x000fe60003800000 */
        /* <DEDUP_REMOVED lines=18> */
[----:B------:R-:W-:Y:S01]  /*0eb0*/  IMAD.MOV.U32 R50, RZ, RZ, c[0x0][0x1a0] ;  /* 0x00006800ff327624 */ /* 0x000fe200078e00ff */
[----:B------:R-:W-:Y:S01]  /*0ec0*/  MOV R2, 0xef0 ;  /* 0x00000ef000027802 */ /* 0x000fe20000000f00 */
[----:B------:R-:W-:Y:S02]  /*0ed0*/  IMAD.MOV.U32 R48, RZ, RZ, c[0x0][0x1a4] ;  /* 0x00006900ff307624 */ /* 0x000fe400078e00ff */
[----:B------:R-:W-:Y:S05]  /*0ee0*/  CALL.REL.NOINC `($__internal_0_$__cuda_sm20_div_s64) ;  /* 0x0000457000007944 */ /* 0x000fea0003c00000 */
[----:B------:R-:W-:Y:S05]  /*0ef0*/  BRA `(.L_x_21) ;  /* 0x0000013000007947 */ /* 0x000fea0003800000 */
.L_x_20:
[----:B------:R-:W0:Y:S01]  /*0f00*/  I2F.U32.RP R2, c[0x0][0x1a0] ;  /* 0x0000680000027b06 */ /* 0x000e220000209000 */
[----:B------:R-:W-:Y:S01]  /*0f10*/  ISETP.NE.U32.AND P2, PT, RZ, c[0x0][0x1a0], PT ;  /* 0x00006800ff007a0c */ /* 0x000fe20003f45070 */
[----:B------:R-:W-:-:S06]  /*0f20*/  IMAD.MOV.U32 R37, RZ, RZ, RZ ;  /* 0x000000ffff257224 */ /* 0x000fcc00078e00ff */
[----:B0-----:R-:W0:Y:S02]  /*0f30*/  MUFU.RCP R2, R2 ;  /* 0x0000000200027308 */ /* 0x001e240000001000 */
[----:B0-----:R-:W-:-:S06]  /*0f40*/  IADD3 R6, R2, 0xffffffe, RZ ;  /* 0x0ffffffe02067810 */ /* 0x001fcc0007ffe0ff */
[----:B------:R0:W1:Y:S02]  /*0f50*/  F2I.FTZ.U32.TRUNC.NTZ R7, R6 ;  /* 0x0000000600077305 */ /* 0x000064000021f000 */
[----:B0-----:R-:W-:Y:S01]  /*0f60*/  HFMA2.MMA R6, -RZ, RZ, 0, 0 ;  /* 0x00000000ff067435 */ /* 0x001fe200000001ff */
[----:B-1----:R-:W-:-:S04]  /*0f70*/  IMAD.MOV R9, RZ, RZ, -R7 ;  /* 0x000000ffff097224 */ /* 0x002fc800078e0a07 */
[----:B------:R-:W-:-:S05]  /*0f80*/  IMAD R9, R9, c[0x0][0x1a0], RZ ;  /* 0x0000680009097a24 */ /* 0x000fca00078e02ff */
        /* <DEDUP_REMOVED lines=10> */
.L_x_21:
[----:B------:R-:W-:Y:S05]  /*1030*/  BSYNC B1 ;  /* 0x0000000000017941 */ /* 0x000fea0003800000 */
.L_x_19:
[----:B------:R-:W-:-:S05]  /*1040*/  IADD3 R6, P0, R36, 0x1, RZ ;  /* 0x0000000124067810 */ /* 0x000fca0007f1e0ff */
[----:B------:R-:W-:-:S03]  /*1050*/  IMAD.X R7, RZ, RZ, R37, P0 ;  /* 0x000000ffff077224 */ /* 0x000fc600000e0625 */
.L_x_18:
[----:B------:R-:W-:Y:S05]  /*1060*/  BSYNC B0 ;  /* 0x0000000000007941 */ /* 0x000fea0003800000 */
.L_x_17:
[----:B------:R-:W-:Y:S01]  /*1070*/  LOP3.LUT R2, R33, c[0x0][0x1a4], RZ, 0xfc, !PT ;  /* 0x0000690021027a12 */ /* 0x000fe200078efcff */
[----:B------:R-:W-:Y:S03]  /*1080*/  BSSY B0, `(.L_x_22) ;  /* 0x000001d000007945 */ /* 0x000fe60003800000 */
[----:B------:R-:W-:-:S13]  /*1090*/  ISETP.NE.U32.AND P0, PT, R2, RZ, PT ;  /* 0x000000ff0200720c */ /* 0x000fda0003f05070 */
[----:B------:R-:W-:Y:S05]  /*10a0*/  @!P0 BRA `(.L_x_23) ;  /* 0x0000007000008947 */ /* 0x000fea0003800000 */
[----:B------:R-:W-:Y:S01]  /*10b0*/  IMAD.MOV.U32 R52, RZ, RZ, R32 ;  /* 0x000000ffff347224 */ /* 0x000fe200078e0020 */
[----:B------:R-:W-:Y:S01]  /*10c0*/  MOV R50, c[0x0][0x1a0] ;  /* 0x0000680000327a02 */ /* 0x000fe20000000f00 */
[----:B------:R-:W-:Y:S01]  /*10d0*/  IMAD.MOV.U32 R49, RZ, RZ, R33 ;  /* 0x000000ffff317224 */ /* 0x000fe200078e0021 */
[----:B------:R-:W-:Y:S01]  /*10e0*/  MOV R2, 0x1110 ;  /* 0x0000111000027802 */ /* 0x000fe20000000f00 */
[----:B------:R-:W-:Y:S02]  /*10f0*/  IMAD.MOV.U32 R48, RZ, RZ, c[0x0][0x1a4] ;  /* 0x00006900ff307624 */ /* 0x000fe400078e00ff */
[----:B------:R-:W-:Y:S05]  /*1100*/  CALL.REL.NOINC `($__internal_0_$__cuda_sm20_div_s64) ;  /* 0x0000435000007944 */ /* 0x000fea0003c00000 */
[----:B------:R-:W-:Y:S05]  /*1110*/  BRA `(.L_x_24) ;  /* 0x0000013000007947 */ /* 0x000fea0003800000 */
.L_x_23:
        /* <DEDUP_REMOVED lines=19> */
.L_x_24:
[----:B------:R-:W-:Y:S05]  /*1250*/  BSYNC B0 ;  /* 0x0000000000007941 */ /* 0x000fea0003800000 */
.L_x_22:
[----:B------:R-:W-:Y:S01]  /*1260*/  IADD3 R9, P0, R36, 0x1, RZ ;  /* 0x0000000124097810 */ /* 0x000fe20007f1e0ff */
[----:B------:R-:W-:Y:S01]  /*1270*/  BSSY B1, `(.L_x_25) ;  /* 0x0000410000017945 */ /* 0x000fe20003800000 */
[----:B------:R-:W-:Y:S02]  /*1280*/  IMAD.MOV.U32 R10, RZ, RZ, RZ ;  /* 0x000000ffff0a7224 */ /* 0x000fe400078e00ff */
[----:B------:R-:W-:Y:S02]  /*1290*/  IADD3.X R8, RZ, R37, RZ, P0, !PT ;  /* 0x00000025ff087210 */ /* 0x000fe400007fe4ff */
[----:B------:R-:W-:-:S04]  /*12a0*/  ISETP.LT.U32.AND P0, PT, R9, c[0x0][0x1c0], PT ;  /* 0x0000700009007a0c */ /* 0x000fc80003f01070 */
[----:B------:R-:W-:-:S04]  /*12b0*/  ISETP.LT.AND.EX P0, PT, R8, c[0x0][0x1c4], PT, P0 ;  /* 0x0000710008007a0c */ /* 0x000fc80003f01300 */
[----:B------:R-:W-:Y:S02]  /*12c0*/  SEL R9, R9, c[0x0][0x1c0], P0 ;  /* 0x0000700009097a07 */ /* 0x000fe40000000000 */
[----:B------:R-:W-:Y:S02]  /*12d0*/  SEL R8, R8, c[0x0][0x1c4], P0 ;  /* 0x0000710008087a07 */ /* 0x000fe40000000000 */
[----:B------:R-:W-:-:S04]  /*12e0*/  ISETP.GE.U32.AND P0, PT, R6, R9, PT ;  /* 0x000000090600720c */ /* 0x000fc80003f06070 */
[----:B------:R-:W-:-:S13]  /*12f0*/  ISETP.GE.AND.EX P0, PT, R7, R8, PT, P0 ;  /* 0x000000080700720c */ /* 0x000fda0003f06300 */
[----:B------:R-:W-:Y:S05]  /*1300*/  @P0 BRA `(.L_x_26) ;  /* 0x0000406000000947 */ /* 0x000fea0003800000 */
[----:B------:R-:W-:Y:S01]  /*1310*/  ULDC.64 UR4, c[0x0][0x1c8] ;  /* 0x0000720000047ab9 */ /* 0x000fe20000000a00 */
[----:B------:R-:W-:Y:S01]  /*1320*/  IADD3 R2, P0, -R28, -0x2, RZ ;  /* 0xfffffffe1c027810 */ /* 0x000fe20007f1e1ff */
[----:B------:R-:W-:Y:S01]  /*1330*/  ULOP3.LUT UR4, URZ, UR4, URZ, 0x33, !UPT ;  /* 0x000000043f047292 */ /* 0x000fe2000f8e333f */
[----:B------:R-:W-:Y:S01]  /*1340*/  IMAD R11, R5, c[0x0][0x1a8], RZ ;  /* 0x00006a00050b7a24 */ /* 0x000fe200078e02ff */
[----:B------:R-:W-:Y:S01]  /*1350*/  ULOP3.LUT UR5, URZ, UR5, URZ, 0x33, !UPT ;  /* 0x000000053f057292 */ /* 0x000fe2000f8e333f */
[----:B------:R-:W-:Y:S01]  /*1360*/  IMAD.MOV.U32 R13, RZ, RZ, c[0x0][0x1a8] ;  /* 0x00006a00ff0d7624 */ /* 0x000fe200078e00ff */
[----:B------:R-:W-:Y:S01]  /*1370*/  IADD3.X R14, ~R29, -0x1, RZ, P0, !PT ;  /* 0xffffffff1d0e7810 */ /* 0x000fe200007fe5ff */
[----:B------:R-:W-:Y:S01]  /*1380*/  IMAD R11, R4, c[0x0][0x1ac], R11 ;  /* 0x00006b00040b7a24 */ /* 0x000fe200078e020b */
[----:B------:R-:W-:Y:S01]  /*1390*/  ISETP.GT.U32.AND P0, PT, R2, UR4, PT ;  /* 0x0000000402007c0c */ /* 0x000fe2000bf04070 */
[----:B------:R-:W-:Y:S01]  /*13a0*/  IMAD.WIDE.U32 R12, R4, R13, c[0x0][0x1a8] ;  /* 0x00006a00040c7625 */ /* 0x000fe200078e000d */
[----:B------:R-:W-:-:S02]  /*13b0*/  IADD3 R17, P1, RZ, -R4, RZ ;  /* 0x80000004ff117210 */ /* 0x000fc40007f3e0ff */
[----:B------:R-:W-:Y:S01]  /*13c0*/  ISETP.GT.AND.EX P0, PT, R14, UR5, PT, P0 ;  /* 0x000000050e007c0c */ /* 0x000fe2000bf04300 */
[----:B------:R-:W-:Y:S01]  /*13d0*/  IMAD.IADD R15, R13, 0x1, R11 ;  /* 0x000000010d0f7824 */ /* 0x000fe200078e020b */
[----:B------:R-:W-:Y:S01]  /*13e0*/  LOP3.LUT R16, RZ, R4, RZ, 0x33, !PT ;  /* 0x00000004ff107212 */ /* 0x000fe200078e33ff */
[----:B------:R-:W-:Y:S01]  /*13f0*/  IMAD.X R10, RZ, RZ, ~R5, P1 ;  /* 0x000000ffff0a7224 */ /* 0x000fe200008e0e05 */
[----:B------:R-:W-:Y:S01]  /*1400*/  SEL R13, R2, UR4, P0 ;  /* 0x00000004020d7c07 */ /* 0x000fe20008000000 */
[----:B------:R-:W-:Y:S01]  /*1410*/  IMAD.WIDE.U32 R26, R17, c[0x0][0x1a8], R34 ;  /* 0x00006a00111a7a25 */ /* 0x000fe200078e0022 */
[C---:B------:R-:W-:Y:S02]  /*1420*/  IADD3 R11, P1, R34.reuse, -R12, RZ ;  /* 0x8000000c220b7210 */ /* 0x040fe40007f3e0ff */
[----:B------:R-:W-:Y:S01]  /*1430*/  IADD3 R12, P2, P3, R34, -c[0x0][0x1a8], -R12 ;  /* 0x80006a00220c7a10 */ /* 0x000fe20007b5e80c */
[----:B------:R-:W-:Y:S02]  /*1440*/  IMAD R10, R10, c[0x0][0x1a8], RZ ;  /* 0x00006a000a0a7a24 */ /* 0x000fe400078e02ff */
[----:B------:R-:W-:Y:S01]  /*1450*/  IMAD.IADD R16, R16, 0x1, -R13 ;  /* 0x0000000110107824 */ /* 0x000fe200078e0a0d */
[--C-:B------:R-:W-:Y:S01]  /*1460*/  IADD3.X R14, R35, ~c[0x0][0x1ac], ~R15.reuse, P2, P3 ;  /* 0x80006b00230e7a10 */ /* 0x100fe200017e6c0f */
[----:B------:R-:W-:Y:S01]  /*1470*/  IMAD R17, R17, c[0x0][0x1ac], R10 ;  /* 0x00006b0011117a24 */ /* 0x000fe200078e020a */
[----:B------:R-:W-:Y:S01]  /*1480*/  HFMA2.MMA R10, -RZ, RZ, 0, 0 ;  /* 0x00000000ff0a7435 */ /* 0x000fe200000001ff */
[----:B------:R-:W-:Y:S01]  /*1490*/  IMAD.X R13, R35, 0x1, ~R15, P1 ;  /* 0x00000001230d7824 */ /* 0x000fe200008e0e0f */
[----:B------:R-:W-:Y:S01]  /*14a0*/  LOP3.LUT R16, R16, 0x3, RZ, 0xc0, !PT ;  /* 0x0000000310107812 */ /* 0x000fe200078ec0ff */
[----:B------:R-:W-:-:S02]  /*14b0*/  IMAD.IADD R15, R27, 0x1, R17 ;  /* 0x000000011b0f7824 */ /* 0x000fc400078e0211 */
.L_x_110:
[----:B------:R-:W-:Y:S01]  /*14c0*/  IADD3 R17, P1, R28, 0x1, RZ ;  /* 0x000000011c117810 */ /* 0x000fe20007f3e0ff */
[----:B------:R-:W-:Y:S03]  /*14d0*/  BSSY B0, `(.L_x_27) ;  /* 0x00003e3000007945 */ /* 0x000fe60003800000 */
[----:B------:R-:W-:Y:S01]  /*14e0*/  ISETP.LT.U32.AND P0, PT, R17, c[0x0][0x1c8], PT ;  /* 0x0000720011007a0c */ /* 0x000fe20003f01070 */
[----:B------:R-:W-:-:S05]  /*14f0*/  IMAD.X R2, RZ, RZ, R29, P1 ;  /* 0x000000ffff027224 */ /* 0x000fca00008e061d */
[----:B------:R-:W-:-:S04]  /*1500*/  ISETP.LT.AND.EX P0, PT, R2, c[0x0][0x1cc], PT, P0 ;  /* 0x0000730002007a0c */ /* 0x000fc80003f01300 */
[----:B------:R-:W-:Y:S02]  /*1510*/  SEL R17, R17, c[0x0][0x1c8], P0 ;  /* 0x0000720011117a07 */ /* 0x000fe40000000000 */
[----:B------:R-:W-:Y:S02]  /*1520*/  SEL R2, R2, c[0x0][0x1cc], P0 ;  /* 0x0000730002027a07 */ /* 0x000fe40000000000 */
[----:B------:R-:W-:-:S04]  /*1530*/  ISETP.GE.U32.AND P0, PT, R4, R17, PT ;  /* 0x000000110400720c */ /* 0x000fc80003f06070 */
[----:B------:R-:W-:-:S13]  /*1540*/  ISETP.GE.AND.EX P0, PT, R5, R2, PT, P0 ;  /* 0x000000020500720c */ /* 0x000fda0003f06300 */
[----:B------:R-:W-:Y:S05]  /*1550*/  @P0 BRA `(.L_x_28) ;  /* 0x00003da000000947 */ /* 0x000fea0003800000 */
[----:B------:R-:W-:Y:S01]  /*1560*/  IADD3 R17, P0, RZ, -R6, RZ ;  /* 0x80000006ff117210 */ /* 0x000fe20007f1e0ff */
[----:B------:R-:W-:Y:S04]  /*1570*/  BSSY B2, `(.L_x_29) ;  /* 0x0000024000027945 */ /* 0x000fe80003800000 */
[----:B------:R-:W-:Y:S02]  /*1580*/  IMAD.X R2, RZ, RZ, ~R7, P0 ;  /* 0x000000ffff027224 */ /* 0x000fe400000e0e07 */
[----:B------:R-:W-:-:S04]  /*1590*/  IMAD.WIDE.U32 R24, R17, c[0x0][0x1a0], R32 ;  /* 0x0000680011187a25 */ /* 0x000fc800078e0020 */
[----:B------:R-:W-:-:S04]  /*15a0*/  IMAD R2, R2, c[0x0][0x1a0], RZ ;  /* 0x0000680002027a24 */ /* 0x000fc800078e02ff */
[----:B------:R-:W-:-:S04]  /*15b0*/  IMAD R17, R17, c[0x0][0x1a4], R2 ;  /* 0x0000690011117a24 */ /* 0x000fc800078e0202 */
[----:B------:R-:W-:-:S05]  /*15c0*/  IMAD.IADD R17, R25, 0x1, R17 ;  /* 0x0000000119117824 */ /* 0x000fca00078e0211 */
[----:B------:R-:W-:-:S04]  /*15d0*/  LOP3.LUT R2, R17, c[0x0][0x1b4], RZ, 0xfc, !PT ;  /* 0x00006d0011027a12 */ /* 0x000fc800078efcff */
[----:B------:R-:W-:-:S13]  /*15e0*/  ISETP.NE.U32.AND P0, PT, R2, RZ, PT ;  /* 0x000000ff0200720c */ /* 0x000fda0003f05070 */
[----:B------:R-:W-:Y:S05]  /*15f0*/  @!P0 BRA `(.L_x_30) ;  /* 0x0000009000008947 */ /* 0x000fea0003800000 */
[----:B------:R-:W-:Y:S01]  /*1600*/  MOV R52, R24 ;  /* 0x0000001800347202 */ /* 0x000fe20000000f00 */
[----:B------:R-:W-:Y:S01]  /*1610*/  IMAD.MOV.U32 R53, RZ, RZ, R17 ;  /* 0x000000ffff357224 */ /* 0x000fe200078e0011 */
[----:B------:R-:W-:Y:S01]  /*1620*/  MOV R2, 0x1660 ;  /* 0x0000166000027802 */ /* 0x000fe20000000f00 */
[----:B------:R-:W-:Y:S02]  /*1630*/  IMAD.MOV.U32 R51, RZ, RZ, c[0x0][0x1b0] ;  /* 0x00006c00ff337624 */ /* 0x000fe400078e00ff */
[----:B------:R-:W-:Y:S02]  /*1640*/  IMAD.MOV.U32 R50, RZ, RZ, c[0x0][0x1b4] ;  /* 0x00006d00ff327624 */ /* 0x000fe400078e00ff */
[----:B------:R-:W-:Y:S05]  /*1650*/  CALL.REL.NOINC `($__internal_1_$__cuda_sm20_rem_s64) ;  /* 0x0000434000007944 */ /* 0x000fea0003c00000 */
[----:B------:R-:W-:Y:S02]  /*1660*/  IMAD.MOV.U32 R22, RZ, RZ, R38 ;  /* 0x000000ffff167224 */ /* 0x000fe400078e0026 */
[----:B------:R-:W-:Y:S01]  /*1670*/  IMAD.MOV.U32 R23, RZ, RZ, R39 ;  /* 0x000000ffff177224 */ /* 0x000fe200078e0027 */
[----:B------:R-:W-:Y:S05]  /*1680*/  BRA `(.L_x_31) ;  /* 0x0000012000007947 */ /* 0x000fea0003800000 */
.L_x_30:
[----:B------:R-:W0:Y:S01]  /*1690*/  I2F.U32.RP R2, c[0x0][0x1b0] ;  /* 0x00006c0000027b06 */ /* 0x000e220000209000 */
[----:B------:R-:W-:Y:S01]  /*16a0*/  ISETP.NE.U32.AND P2, PT, RZ, c[0x0][0x1b0], PT ;  /* 0x00006c00ff007a0c */ /* 0x000fe20003f45070 */
[----:B------:R-:W-:-:S06]  /*16b0*/  IMAD.MOV.U32 R23, RZ, RZ, RZ ;  /* 0x000000ffff177224 */ /* 0x000fcc00078e00ff */
[----:B0-----:R-:W0:Y:S02]  /*16c0*/  MUFU.RCP R2, R2 ;  /* 0x0000000200027308 */ /* 0x001e240000001000 */
[----:B0-----:R-:W-:-:S06]  /*16d0*/  IADD3 R18, R2, 0xffffffe, RZ ;  /* 0x0ffffffe02127810 */ /* 0x001fcc0007ffe0ff */
[----:B------:R0:W1:Y:S02]  /*16e0*/  F2I.FTZ.U32.TRUNC.NTZ R19, R18 ;  /* 0x0000001200137305 */ /* 0x000064000021f000 */
[----:B0-----:R-:W-:Y:S01]  /*16f0*/  IMAD.MOV.U32 R18, RZ, RZ, RZ ;  /* 0x000000ffff127224 */ /* 0x001fe200078e00ff */
[----:B-1----:R-:W-:-:S05]  /*1700*/  IADD3 R21, RZ, -R19, RZ ;  /* 0x80000013ff157210 */ /* 0x002fca0007ffe0ff */
[----:B------:R-:W-:-:S04]  /*1710*/  IMAD R21, R21, c[0x0][0x1b0], RZ ;  /* 0x00006c0015157a24 */ /* 0x000fc800078e02ff */
[----:B------:R-:W-:-:S06]  /*1720*/  IMAD.HI.U32 R19, R19, R21, R18 ;  /* 0x0000001513137227 */ /* 0x000fcc00078e0012 */
[----:B------:R-:W-:-:S04]  /*1730*/  IMAD.HI.U32 R19, R19, R24, RZ ;  /* 0x0000001813137227 */ /* 0x000fc800078e00ff */
[----:B------:R-:W-:-:S04]  /*1740*/  IMAD.MOV R19, RZ, RZ, -R19 ;  /* 0x000000ffff137224 */ /* 0x000fc800078e0a13 */
[----:B------:R-:W-:-:S05]  /*1750*/  IMAD R22, R19, c[0x0][0x1b0], R24 ;  /* 0x00006c0013167a24 */ /* 0x000fca00078e0218 */
[----:B------:R-:W-:-:S13]  /*1760*/  ISETP.GE.U32.AND P1, PT, R22, c[0x0][0x1b0], PT ;  /* 0x00006c0016007a0c */ /* 0x000fda0003f26070 */
[----:B------:R-:W-:-:S04]  /*1770*/  @P1 IADD3 R22, R22, -c[0x0][0x1b0], RZ ;  /* 0x80006c0016161a10 */ /* 0x000fc80007ffe0ff */
[----:B------:R-:W-:-:S13]  /*1780*/  ISETP.GE.U32.AND P1, PT, R22, c[0x0][0x1b0], PT ;  /* 0x00006c0016007a0c */ /* 0x000fda0003f26070 */
[----:B------:R-:W-:Y:S02]  /*1790*/  @P1 IADD3 R22, R22, -c[0x0][0x1b0], RZ ;  /* 0x80006c0016161a10 */ /* 0x000fe40007ffe0ff */
[----:B------:R-:W-:Y:S02]  /*17a0*/  @!P2 LOP3.LUT R22, RZ, c[0x0][0x1b0], RZ, 0x33, !PT ;  /* 0x00006c00ff16aa12 */ /* 0x000fe400078e33ff */
.L_x_31:
[----:B------:R-:W-:Y:S05]  /*17b0*/  BSYNC B2 ;  /* 0x0000000000027941 */ /* 0x000fea0003800000 */
.L_x_29:
[----:B------:R-:W-:Y:S01]  /*17c0*/  ISETP.NE.U32.AND P1, PT, R16, RZ, PT ;  /* 0x000000ff1000720c */ /* 0x000fe20003f25070 */
[----:B------:R-:W-:Y:S01]  /*17d0*/  BSSY B2, `(.L_x_32) ;  /* 0x000018a000027945 */ /* 0x000fe20003800000 */
[----:B------:R-:W-:Y:S02]  /*17e0*/  IMAD.MOV.U32 R18, RZ, RZ, R4 ;  /* 0x000000ffff127224 */ /* 0x000fe400078e0004 */
[----:B------:R-:W-:Y:S01]  /*17f0*/  ISETP.NE.AND.EX P1, PT, RZ, RZ, PT, P1 ;  /* 0x000000ffff00720c */ /* 0x000fe20003f25310 */
[----:B------:R-:W-:-:S12]  /*1800*/  IMAD.MOV.U32 R19, RZ, RZ, R5 ;  /* 0x000000ffff137224 */ /* 0x000fd800078e0005 */
[----:B------:R-:W-:Y:S05]  /*1810*/  @!P1 BRA `(.L_x_33) ;  /* 0x0000185000009947 */ /* 0x000fea0003800000 */
[----:B------:R-:W-:Y:S01]  /*1820*/  ISETP.NE.U32.AND P1, PT, R22, RZ, PT ;  /* 0x000000ff1600720c */ /* 0x000fe20003f25070 */
[----:B------:R-:W-:Y:S03]  /*1830*/  BSSY B3, `(.L_x_34) ;  /* 0x0000078000037945 */ /* 0x000fe60003800000 */
[----:B------:R-:W-:-:S13]  /*1840*/  ISETP.NE.AND.EX P1, PT, R23, RZ, PT, P1 ;  /* 0x000000ff1700720c */ /* 0x000fda0003f25310 */
[----:B------:R-:W-:Y:S05]  /*1850*/  @P1 BRA `(.L_x_35) ;  /* 0x0000075000001947 */ /* 0x000fea0003800000 */
[----:B------:R-:W-:Y:S01]  /*1860*/  LOP3.LUT R2, R15, c[0x0][0x1bc], RZ, 0xfc, !PT ;  /* 0x00006f000f027a12 */ /* 0x000fe200078efcff */
[----:B------:R-:W-:Y:S03]  /*1870*/  BSSY B4, `(.L_x_36) ;  /* 0x000001f000047945 */ /* 0x000fe60003800000 */
        /* <DEDUP_REMOVED lines=8> */
[----:B------:R-:W-:-:S04]  /*1900*/  ISETP.NE.U32.AND P2, PT, R38, RZ, PT ;  /* 0x000000ff2600720c */ /* 0x000fc80003f45070 */
[----:B------:R-:W-:Y:S01]  /*1910*/  ISETP.NE.AND.EX P2, PT, R39, RZ, PT, P2 ;  /* 0x000000ff2700720c */ /* 0x000fe20003f45320 */
[----:B------:R-:W-:Y:S07]  /*1920*/  BRA `(.L_x_38) ;  /* 0x0000013000007947 */ /* 0x000fee0003800000 */
.L_x_37:
        /* <DEDUP_REMOVED lines=13> */
[----:B------:R-:W-:-:S04]  /*1a00*/  @P2 IADD3 R19, R19, -c[0x0][0x1b8], RZ ;  /* 0x80006e0013132a10 */ /* 0x000fc80007ffe0ff */
[----:B------:R-:W-:-:S13]  /*1a10*/  ISETP.GE.U32.AND P2, PT, R19, c[0x0][0x1b8], PT ;  /* 0x00006e0013007a0c */ /* 0x000fda0003f46070 */
[----:B------:R-:W-:Y:S02]  /*1a20*/  @P2 IADD3 R19, R19, -c[0x0][0x1b8], RZ ;  /* 0x80006e0013132a10 */ /* 0x000fe40007ffe0ff */
[----:B------:R-:W-:-:S04]  /*1a30*/  @!P3 LOP3.LUT R19, RZ, c[0x0][0x1b8], RZ, 0x33, !PT ;  /* 0x00006e00ff13ba12 */ /* 0x000fc800078e33ff */
[----:B------:R-:W-:-:S04]  /*1a40*/  ISETP.NE.U32.AND P2, PT, R19, RZ, PT ;  /* 0x000000ff1300720c */ /* 0x000fc80003f45070 */
[----:B------:R-:W-:-:S08]  /*1a50*/  ISETP.NE.AND.EX P2, PT, RZ, RZ, PT, P2 ;  /* 0x000000ffff00720c */ /* 0x000fd00003f45320 */
.L_x_38:
[----:B------:R-:W-:Y:S05]  /*1a60*/  BSYNC B4 ;  /* 0x0000000000047941 */ /* 0x000fea0003800000 */
.L_x_36:
[----:B------:R-:W-:Y:S05]  /*1a70*/  @P2 BRA `(.L_x_35) ;  /* 0x0000053000002947 */ /* 0x000fea0003800000 */
[----:B------:R-:W-:Y:S01]  /*1a80*/  BSSY B4, `(.L_x_39) ;  /* 0x000001e000047945 */ /* 0x000fe20003800000 */
        /* <DEDUP_REMOVED lines=10> */
.L_x_40:
        /* <DEDUP_REMOVED lines=15> */
[----:B------:R-:W-:Y:S01]  /*1c20*/  ISETP.GE.U32.AND P3, PT, R19, c[0x0][0x1b0], PT ;  /* 0x00006c0013007a0c */ /* 0x000fe20003f66070 */
[----:B------:R-:W-:-:S12]  /*1c30*/  IMAD.MOV.U32 R19, RZ, RZ, RZ ;  /* 0x000000ffff137224 */ /* 0x000fd800078e00ff */
[----:B------:R-:W-:Y:S02]  /*1c40*/  @P3 IADD3 R18, R18, 0x1, RZ ;  /* 0x0000000112123810 */ /* 0x000fe40007ffe0ff */
[----:B------:R-:W-:Y:S02]  /*1c50*/  @!P4 LOP3.LUT R18, RZ, c[0x0][0x1b0], RZ, 0x33, !PT ;  /* 0x00006c00ff12ca12 */ /* 0x000fe400078e33ff */
.L_x_41:
[----:B------:R-:W-:Y:S05]  /*1c60*/  BSYNC B4 ;  /* 0x0000000000047941 */ /* 0x000fea0003800000 */
.L_x_39:
[----:B------:R-:W-:Y:S01]  /*1c70*/  BSSY B4, `(.L_x_42) ;  /* 0x000001c000047945 */ /* 0x000fe20003800000 */
[----:B------:R-:W-:Y:S05]  /*1c80*/  @!P1 BRA `(.L_x_43) ;  /* 0x0000007000009947 */ /* 0x000fea0003800000 */
[----:B------:R-:W-:Y:S01]  /*1c90*/  IMAD.MOV.U32 R52, RZ, RZ, R26 ;  /* 0x000000ffff347224 */ /* 0x000fe200078e001a */
[----:B------:R-:W-:Y:S01]  /*1ca0*/  MOV R49, R15 ;  /* 0x0000000f00317202 */ /* 0x000fe20000000f00 */
[----:B------:R-:W-:Y:S01]  /*1cb0*/  IMAD.MOV.U32 R50, RZ, RZ, c[0x0][0x1b8] ;  /* 0x00006e00ff327624 */ /* 0x000fe200078e00ff */
[----:B------:R-:W-:Y:S01]  /*1cc0*/  MOV R2, 0x1cf0 ;  /* 0x00001cf000027802 */ /* 0x000fe20000000f00 */
[----:B------:R-:W-:Y:S02]  /*1cd0*/  IMAD.MOV.U32 R48, RZ, RZ, c[0x0][0x1bc] ;  /* 0x00006f00ff307624 */ /* 0x000fe400078e00ff */
[----:B------:R-:W-:Y:S05]  /*1ce0*/  CALL.REL.NOINC `($__internal_0_$__cuda_sm20_div_s64) ;  /* 0x0000377000007944 */ /* 0x000fea0003c00000 */
[----:B------:R-:W-:Y:S05]  /*1cf0*/  BRA `(.L_x_44) ;  /* 0x0000013000007947 */ /* 0x000fea0003800000 */
.L_x_43:
        /* <DEDUP_REMOVED lines=9> */
[----:B------:R-:W-:Y:S01]  /*1d90*/  IMAD.HI.U32 R36, R37, R26, RZ ;  /* 0x0000001a25247227 */ /* 0x000fe200078e00ff */
[----:B------:R-:W-:-:S03]  /*1da0*/  HFMA2.MMA R37, -RZ, RZ, 0, 0 ;  /* 0x00000000ff257435 */ /* 0x000fc600000001ff */
        /* <DEDUP_REMOVED lines=8> */
.L_x_44:
[----:B------:R-:W-:Y:S05]  /*1e30*/  BSYNC B4 ;  /* 0x0000000000047941 */ /* 0x000fea0003800000 */
.L_x_42:
[----:B------:R-:W-:Y:S02]  /*1e40*/  IMAD R21, R31, c[0x0][0x180], RZ ;  /* 0x000060001f157a24 */ /* 0x000fe400078e02ff */
[----:B------:R-:W-:-:S04]  /*1e50*/  IMAD.WIDE.U32 R18, R30, c[0x0][0x180], R18 ;  /* 0x000060001e127a25 */ /* 0x000fc800078e0012 */
[----:B------:R-:W-:Y:S02]  /*1e60*/  IMAD R21, R30, c[0x0][0x184], R21 ;  /* 0x000061001e157a24 */ /* 0x000fe400078e0215 */
[----:B------:R-:W-:Y:S02]  /*1e70*/  IMAD.MOV.U32 R20, RZ, RZ, R36 ;  /* 0x000000ffff147224 */ /* 0x000fe400078e0024 */
[----:B------:R-:W-:Y:S02]  /*1e80*/  IMAD.IADD R2, R19, 0x1, R21 ;  /* 0x0000000113027824 */ /* 0x000fe400078e0215 */
[----:B------:R-:W-:Y:S02]  /*1e90*/  IMAD.MOV.U32 R21, RZ, RZ, R37 ;  /* 0x000000ffff157224 */ /* 0x000fe400078e0025 */
[----:B------:R-:W-:Y:S02]  /*1ea0*/  IMAD R19, R2, c[0x0][0x188], RZ ;  /* 0x0000620002137a24 */ /* 0x000fe400078e02ff */
[----:B------:R-:W-:-:S04]  /*1eb0*/  IMAD.WIDE.U32 R20, R18, c[0x0][0x188], R20 ;  /* 0x0000620012147a25 */ /* 0x000fc800078e0014 */
[----:B------:R-:W-:-:S04]  /*1ec0*/  IMAD R19, R18, c[0x0][0x18c], R19 ;  /* 0x0000630012137a24 */ /* 0x000fc800078e0213 */
[----:B------:R-:W-:Y:S02]  /*1ed0*/  IMAD.IADD R2, R21, 0x1, R19 ;  /* 0x0000000115027824 */ /* 0x000fe400078e0213 */
[----:B------:R-:W-:-:S04]  /*1ee0*/  IMAD.WIDE.U32 R18, R20, c[0x0][0x1c0], R6 ;  /* 0x0000700014127a25 */ /* 0x000fc800078e0006 */
[----:B------:R-:W-:-:S04]  /*1ef0*/  IMAD R21, R2, c[0x0][0x1c0], RZ ;  /* 0x0000700002157a24 */ /* 0x000fc800078e02ff */
[----:B------:R-:W-:-:S04]  /*1f00*/  IMAD R21, R20, c[0x0][0x1c4], R21 ;  /* 0x0000710014157a24 */ /* 0x000fc800078e0215 */
[----:B------:R-:W-:Y:S02]  /*1f10*/  IMAD.IADD R2, R19, 0x1, R21 ;  /* 0x0000000113027824 */ /* 0x000fe400078e0215 */
[----:B------:R-:W-:-:S04]  /*1f20*/  IMAD.WIDE.U32 R20, R18, c[0x0][0x1c8], R4 ;  /* 0x0000720012147a25 */ /* 0x000fc800078e0004 */
[----:B------:R-:W-:-:S04]  /*1f30*/  IMAD R19, R2, c[0x0][0x1c8], RZ ;  /* 0x0000720002137a24 */ /* 0x000fc800078e02ff */
[----:B------:R-:W-:Y:S01]  /*1f40*/  IMAD R19, R18, c[0x0][0x1cc], R19 ;  /* 0x0000730012137a24 */ /* 0x000fe200078e0213 */
[----:B------:R-:W-:-:S04]  /*1f50*/  LEA R18, P1, R20, c[0x0][0x168], 0x1 ;  /* 0x00005a0014127a11 */ /* 0x000fc800078208ff */
[----:B------:R-:W-:-:S04]  /*1f60*/  IADD3 R19, R21, R19, RZ ;  /* 0x0000001315137210 */ /* 0x000fc80007ffe0ff */
[----:B------:R-:W-:-:S05]  /*1f70*/  LEA.HI.X R19, R20, c[0x0][0x16c], R19, 0x1, P1 ;  /* 0x00005b0014137a11 */ /* 0x000fca00008f0c13 */
[----:B------:R-:W2:Y:S02]  /*1f80*/  LDG.E.U16 R18, [R18.64] ;  /* 0x0000000c12127981 */ /* 0x000ea4000c1e1500 */
[----:B--2---:R-:W-:-:S05]  /*1f90*/  PRMT R19, RZ, 0x5410, R18 ;  /* 0x00005410ff137816 */ /* 0x004fca0000000012 */
[----:B------:R-:W-:Y:S02]  /*1fa0*/  FADD.FTZ R10, R10, R19 ;  /* 0x000000130a0a7221 */ /* 0x000fe40000010000 */
.L_x_35:
[----:B------:R-:W-:Y:S05]  /*1fb0*/  BSYNC B3 ;  /* 0x0000000000037941 */ /* 0x000fea0003800000 */
.L_x_34:
[----:B------:R-:W-:Y:S02]  /*1fc0*/  ISETP.NE.U32.AND P1, PT, R16, 0x1, PT ;  /* 0x000000011000780c */ /* 0x000fe40003f25070 */
[----:B------:R-:W-:Y:S02]  /*1fd0*/  IADD3 R18, P2, R4, 0x1, RZ ;  /* 0x0000000104127810 */ /* 0x000fe40007f5e0ff */
[----:B------:R-:W-:-:S03]  /*1fe0*/  ISETP.NE.AND.EX P1, PT, RZ, RZ, PT, P1 ;  /* 0x000000ffff00720c */ /* 0x000fc60003f25310 */
[----:B------:R-:W-:-:S10]  /*1ff0*/  IMAD.X R19, RZ, RZ, R5, P2 ;  /* 0x000000ffff137224 */ /* 0x000fd400010e0605 */
        /* <DEDUP_REMOVED lines=14> */
[----:B------:R-:W-:Y:S05]  /*20e0*/  CALL.REL.NOINC `($__internal_1_$__cuda_sm20_rem_s64) ;  /* 0x000038b000007944 */ /* 0x000fea0003c00000 */
[----:B------:R-:W-:-:S04]  /*20f0*/  ISETP.NE.U32.AND P2, PT, R38, RZ, PT ;  /* 0x000000ff2600720c */ /* 0x000fc80003f45070 */
[----:B------:R-:W-:Y:S01]  /*2100*/  ISETP.NE.AND.EX P2, PT, R39, RZ, PT, P2 ;  /* 0x000000ff2700720c */ /* 0x000fe20003f45320 */
[----:B------:R-:W-:Y:S07]  /*2110*/  BRA `(.L_x_49) ;  /* 0x0000013000007947 */ /* 0x000fee0003800000 */
.L_x_48:
[----:B------:R-:W0:Y:S01]  /*2120*/  I2F.U32.RP R20, c[0x0][0x1b8] ;  /* 0x00006e0000147b06 */ /* 0x000e220000209000 */
[----:B------:R-:W-:-:S07]  /*2130*/  ISETP.NE.U32.AND P3, PT, RZ, c[0x0][0x1b8], PT ;  /* 0x00006e00ff007a0c */ /* 0x000fce0003f65070 */
        /* <DEDUP_REMOVED lines=17> */
.L_x_49:
[----:B------:R-:W-:Y:S05]  /*2250*/  BSYNC B4 ;  /* 0x0000000000047941 */ /* 0x000fea0003800000 */
.L_x_47:
[----:B------:R-:W-:Y:S05]  /*2260*/  @P2 BRA `(.L_x_46) ;  /* 0x0000057000002947 */ /* 0x000fea0003800000 */
[----:B------:R-:W-:Y:S01]  /*2270*/  BSSY B4, `(.L_x_50) ;  /* 0x000001e000047945 */ /* 0x000fe20003800000 */
[----:B------:R-:W-:Y:S05]  /*2280*/  @!P0 BRA `(.L_x_51) ;  /* 0x0000009000008947 */ /* 0x000fea0003800000 */
[----:B------:R-:W-:Y:S01]  /*2290*/  IMAD.MOV.U32 R52, RZ, RZ, R24 ;  /* 0x000000ffff347224 */ /* 0x000fe200078e0018 */
[----:B------:R-:W-:Y:S01]  /*22a0*/  MOV R48, c[0x0][0x1b4] ;  /* 0x00006d0000307a02 */ /* 0x000fe20000000f00 */
[----:B------:R-:W-:Y:S01]  /*22b0*/  IMAD.MOV.U32 R49, RZ, RZ, R17 ;  /* 0x000000ffff317224 */ /* 0x000fe200078e0011 */
[----:B------:R-:W-:Y:S01]  /*22c0*/  MOV R2, 0x22f0 ;  /* 0x000022f000027802 */ /* 0x000fe20000000f00 */
[----:B------:R-:W-:Y:S02]  /*22d0*/  IMAD.MOV.U32 R50, RZ, RZ, c[0x0][0x1b0] ;  /* 0x00006c00ff327624 */ /* 0x000fe400078e00ff */
[----:B------:R-:W-:Y:S05]  /*22e0*/  CALL.REL.NOINC `($__internal_0_$__cuda_sm20_div_s64) ;  /* 0x0000317000007944 */ /* 0x000fea0003c00000 */
[----:B------:R-:W-:Y:S02]  /*22f0*/  IMAD.MOV.U32 R18, RZ, RZ, R36 ;  /* 0x000000ffff127224 */ /* 0x000fe400078e0024 */
[----:B------:R-:W-:Y:S01]  /*2300*/  IMAD.MOV.U32 R19, RZ, RZ, R37 ;  /* 0x000000ffff137224 */ /* 0x000fe200078e0025 */
[----:B------:R-:W-:Y:S05]  /*2310*/  BRA `(.L_x_52) ;  /* 0x0000013000007947 */ /* 0x000fea0003800000 */
.L_x_51:
        /* <DEDUP_REMOVED lines=16> */
[----:B------:R-:W-:-:S12]  /*2420*/  HFMA2.MMA R19, -RZ, RZ, 0, 0 ;  /* 0x00000000ff137435 */ /* 0x000fd800000001ff */
[----:B------:R-:W-:Y:S02]  /*2430*/  @P3 IADD3 R18, R18, 0x1, RZ ;  /* 0x0000000112123810 */ /* 0x000fe40007ffe0ff */
[----:B------:R-:W-:Y:S02]  /*2440*/  @!P4 LOP3.LUT R18, RZ, c[0x0][0x1b0], RZ, 0x33, !PT ;  /* 0x00006c00ff12ca12 */ /* 0x000fe400078e33ff */
.L_x_52:
[----:B------:R-:W-:Y:S05]  /*2450*/  BSYNC B4 ;  /* 0x0000000000047941 */ /* 0x000fea0003800000 */
.L_x_50:
        /* <DEDUP_REMOVED lines=8> */
[----:B------:R-:W-:Y:S05]  /*24e0*/  BRA `(.L_x_55) ;  /* 0x0000013000007947 */ /* 0x000fea0003800000 */
.L_x_54:
[----:B------:R-:W0:Y:S01]  /*24f0*/  I2F.U32.RP R2, c[0x0][0x1b8] ;  /* 0x00006e0000027b06 */ /* 0x000e220000209000 */
[----:B------:R-:W-:-:S07]  /*2500*/  ISETP.NE.U32.AND P3, PT, RZ, c[0x0][0x1b8], PT ;  /* 0x00006e00ff007a0c */ /* 0x000fce0003f65070 */
[----:B0-----:R-:W0:Y:S02]  /*2510*/  MUFU.RCP R2, R2 ;  /* 0x0000000200027308 */ /* 0x001e240000001000 */
[----:B0-----:R-:W-:-:S06]  /*2520*/  IADD3 R20, R2, 0xffffffe, RZ ;  /* 0x0ffffffe02147810 */ /* 0x001fcc0007ffe0ff */
[----:B------:R0:W1:Y:S02]  /*2530*/  F2I.FTZ.U32.TRUNC.NTZ R21, R20 ;  /* 0x0000001400157305 */ /* 0x000064000021f000 */
[----:B0-----:R-:W-:Y:S01]  /*2540*/  MOV R20, RZ ;  /* 0x000000ff00147202 */ /* 0x001fe20000000f00 */
[----:B-1----:R-:W-:-:S04]  /*2550*/  IMAD.MOV R37, RZ, RZ, -R21 ;  /* 0x000000ffff257224 */ /* 0x002fc800078e0a15 */
[----:B------:R-:W-:-:S04]  /*2560*/  IMAD R37, R37, c[0x0][0x1b8], RZ ;  /* 0x00006e0025257a24 */ /* 0x000fc800078e02ff */
[----:B------:R-:W-:-:S04]  /*2570*/  IMAD.HI.U32 R36, R21, R37, R20 ;  /* 0x0000002515247227 */ /* 0x000fc800078e0014 */
[----:B------:R-:W-:Y:S02]  /*2580*/  IMAD.MOV.U32 R37, RZ, RZ, RZ ;  /* 0x000000ffff257224 */ /* 0x000fe400078e00ff */
        /* <DEDUP_REMOVED lines=9> */
.L_x_55:
[----:B------:R-:W-:Y:S05]  /*2620*/  BSYNC B4 ;  /* 0x0000000000047941 */ /* 0x000fea0003800000 */
.L_x_53:
[----:B------:R-:W-:Y:S02]  /*2630*/  IMAD R39, R31, c[0x0][0x180], RZ ;  /* 0x000060001f277a24 */ /* 0x000fe400078e02ff */
[----:B------:R-:W-:Y:S01]  /*2640*/  IMAD.MOV.U32 R20, RZ, RZ, R18 ;  /* 0x000000ffff147224 */ /* 0x000fe200078e0012 */
[----:B------:R-:W-:Y:S01]  /*2650*/  MOV R18, R36 ;  /* 0x0000002400127202 */ /* 0x000fe20000000f00 */
[----:B------:R-:W-:Y:S02]  /*2660*/  IMAD.MOV.U32 R21, RZ, RZ, R19 ;  /* 0x000000ffff157224 */ /* 0x000fe400078e0013 */
[C---:B------:R-:W-:Y:S02]  /*2670*/  IMAD R39, R30.reuse, c[0x0][0x184], R39 ;  /* 0x000061001e277a24 */ /* 0x040fe400078e0227 */
[----:B------:R-:W-:-:S04]  /*2680*/  IMAD.WIDE.U32 R20, R30, c[0x0][0x180], R20 ;  /* 0x000060001e147a25 */ /* 0x000fc800078e0014 */
        /* <DEDUP_REMOVED lines=8> */
[----:B------:R-:W-:Y:S01]  /*2710*/  IMAD R19, R18, c[0x0][0x1c4], R19 ;  /* 0x0000710012137a24 */ /* 0x000fe200078e0213 */
[----:B------:R-:W-:-:S03]  /*2720*/  IADD3 R18, P1, R4, 0x1, RZ ;  /* 0x0000000104127810 */ /* 0x000fc60007f3e0ff */
[----:B------:R-:W-:Y:S02]  /*2730*/  IMAD.IADD R2, R21, 0x1, R19 ;  /* 0x0000000115027824 */ /* 0x000fe400078e0213 */
[----:B------:R-:W-:Y:S02]  /*2740*/  IMAD.X R19, RZ, RZ, R5, P1 ;  /* 0x000000ffff137224 */ /* 0x000fe400008e0605 */
[----:B------:R-:W-:Y:S02]  /*2750*/  IMAD R21, R2, c[0x0][0x1c8], RZ ;  /* 0x0000720002157a24 */ /* 0x000fe400078e02ff */
[----:B------:R-:W-:-:S04]  /*2760*/  IMAD.WIDE.U32 R18, R20, c[0x0][0x1c8], R18 ;  /* 0x0000720014127a25 */ /* 0x000fc800078e0012 */
[----:B------:R-:W-:Y:S01]  /*2770*/  IMAD R21, R20, c[0x0][0x1cc], R21 ;  /* 0x0000730014157a24 */ /* 0x000fe200078e0215 */
[----:B------:R-:W-:-:S03]  /*2780*/  LEA R20, P1, R18, c[0x0][0x168], 0x1 ;  /* 0x00005a0012147a11 */ /* 0x000fc600078208ff */
[----:B------:R-:W-:-:S05]  /*2790*/  IMAD.IADD R19, R19, 0x1, R21 ;  /* 0x0000000113137824 */ /* 0x000fca00078e0215 */
[----:B------:R-:W-:-:S05]  /*27a0*/  LEA.HI.X R21, R18, c[0x0][0x16c], R19, 0x1, P1 ;  /* 0x00005b0012157a11 */ /* 0x000fca00008f0c13 */
[----:B------:R-:W2:Y:S02]  /*27b0*/  LDG.E.U16 R20, [R20.64] ;  /* 0x0000000c14147981 */ /* 0x000ea4000c1e1500 */
[----:B--2---:R-:W-:-:S05]  /*27c0*/  PRMT R19, RZ, 0x5410, R20 ;  /* 0x00005410ff137816 */ /* 0x004fca0000000014 */
[----:B------:R-:W-:Y:S02]  /*27d0*/  FADD.FTZ R10, R10, R19 ;  /* 0x000000130a0a7221 */ /* 0x000fe40000010000 */
.L_x_46:
[----:B------:R-:W-:Y:S05]  /*27e0*/  BSYNC B3 ;  /* 0x0000000000037941 */ /* 0x000fea0003800000 */
.L_x_45:
[----:B------:R-:W-:Y:S02]  /*27f0*/  ISETP.NE.U32.AND P2, PT, R16, 0x2, PT ;  /* 0x000000021000780c */ /* 0x000fe40003f45070 */
[----:B------:R-:W-:Y:S02]  /*2800*/  ISETP.NE.U32.AND P1, PT, R22, RZ, PT ;  /* 0x000000ff1600720c */ /* 0x000fe40003f25070 */
[----:B------:R-:W-:Y:S02]  /*2810*/  ISETP.NE.AND.EX P2, PT, RZ, RZ, PT, P2 ;  /* 0x000000ffff00720c */ /* 0x000fe40003f45320 */
[C---:B------:R-:W-:Y:S02]  /*2820*/  IADD3 R18, P4, R4.reuse, 0x2, RZ ;  /* 0x0000000204127810 */ /* 0x040fe40007f9e0ff */
[----:B------:R-:W-:Y:S02]  /*2830*/  ISETP.NE.OR.EX P1, PT, R23, RZ, !P2, P1 ;  /* 0x000000ff1700720c */ /* 0x000fe40005725710 */
[----:B------:R-:W-:Y:S01]  /*2840*/  IADD3 R21, P3, R4, 0x3, RZ ;  /* 0x0000000304157810 */ /* 0x000fe20007f7e0ff */
[----:B------:R-:W-:-:S03]  /*2850*/  IMAD.X R19, RZ, RZ, R5, P4 ;  /* 0x000000ffff137224 */ /* 0x000fc600020e0605 */
[----:B------:R-:W-:Y:S02]  /*2860*/  IADD3.X R2, RZ, R5, RZ, P3, !PT ;  /* 0x00000005ff027210 */ /* 0x000fe40001ffe4ff */
[----:B------:R-:W-:Y:S02]  /*2870*/  SEL R18, R18, R21, !P2 ;  /* 0x0000001512127207 */ /* 0x000fe40005000000 */
[----:B------:R-:W-:-:S03]  /*2880*/  SEL R19, R19, R2, !P2 ;  /* 0x0000000213137207 */ /* 0x000fc60005000000 */
        /* <DEDUP_REMOVED lines=14> */
.L_x_57:
        /* <DEDUP_REMOVED lines=19> */
.L_x_58:
[----:B------:R-:W-:Y:S05]  /*2aa0*/  BSYNC B3 ;  /* 0x0000000000037941 */ /* 0x000fea0003800000 */
.L_x_56:
[----:B------:R-:W-:-:S05]  /*2ab0*/  IADD3 R18, P3, R4, 0x3, RZ ;  /* 0x0000000304127810 */ /* 0x000fca0007f7e0ff */
[----:B------:R-:W-:Y:S01]  /*2ac0*/  IMAD.X R19, RZ, RZ, R5, P3 ;  /* 0x000000ffff137224 */ /* 0x000fe200018e0605 */
        /* <DEDUP_REMOVED lines=12> */
.L_x_60:
        /* <DEDUP_REMOVED lines=19> */
.L_x_61:
[----:B------:R-:W-:Y:S05]  /*2cc0*/  BSYNC B3 ;  /* 0x0000000000037941 */ /* 0x000fea0003800000 */
.L_x_59:
        /* <DEDUP_REMOVED lines=9> */
.L_x_63:
        /* <DEDUP_REMOVED lines=10> */
[----:B------:R-:W-:Y:S02]  /*2e00*/  IMAD.MOV R21, RZ, RZ, -R36 ;  /* 0x000000ffff157224 */ /* 0x000fe400078e0a24 */
[----:B------:R-:W-:Y:S02]  /*2e10*/  IMAD.MOV.U32 R37, RZ, RZ, RZ ;  /* 0x000000ffff257224 */ /* 0x000fe400078e00ff */
[----:B------:R-:W-:-:S05]  /*2e20*/  IMAD R21, R21, c[0x0][0x1b8], R12 ;  /* 0x00006e0015157a24 */ /* 0x000fca00078e020c */
[----:B------:R-:W-:-:S13]  /*2e30*/  ISETP.GE.U32.AND P1, PT, R21, c[0x0][0x1b8], PT ;  /* 0x00006e0015007a0c */ /* 0x000fda0003f26070 */
[----:B------:R-:W-:Y:S02]  /*2e40*/  @P1 IADD3 R21, R21, -c[0x0][0x1b8], RZ ;  /* 0x80006e0015151a10 */ /* 0x000fe40007ffe0ff */
[----:B------:R-:W-:Y:S02]  /*2e50*/  @P1 IADD3 R36, R36, 0x1, RZ ;  /* 0x0000000124241810 */ /* 0x000fe40007ffe0ff */
[----:B------:R-:W-:-:S13]  /*2e60*/  ISETP.GE.U32.AND P2, PT, R21, c[0x0][0x1b8], PT ;  /* 0x00006e0015007a0c */ /* 0x000fda0003f46070 */
[----:B------:R-:W-:Y:S02]  /*2e70*/  @P2 IADD3 R36, R36, 0x1, RZ ;  /* 0x0000000124242810 */ /* 0x000fe40007ffe0ff */
[----:B------:R-:W-:Y:S02]  /*2e80*/  @!P3 LOP3.LUT R36, RZ, c[0x0][0x1b8], RZ, 0x33, !PT ;  /* 0x00006e00ff24ba12 */ /* 0x000fe400078e33ff */
.L_x_64:
[----:B------:R-:W-:Y:S05]  /*2e90*/  BSYNC B3 ;  /* 0x0000000000037941 */ /* 0x000fea0003800000 */
.L_x_62:
[----:B------:R-:W-:Y:S01]  /*2ea0*/  MOV R21, R19 ;  /* 0x0000001300157202 */ /* 0x000fe20000000f00 */
[----:B------:R-:W-:Y:S02]  /*2eb0*/  IMAD R39, R31, c[0x0][0x180], RZ ;  /* 0x000060001f277a24 */ /* 0x000fe400078e02ff */
[----:B------:R-:W-:Y:S02]  /*2ec0*/  IMAD.MOV.U32 R20, RZ, RZ, R18 ;  /* 0x000000ffff147224 */ /* 0x000fe400078e0012 */
[C---:B------:R-:W-:Y:S02]  /*2ed0*/  IMAD R39, R30.reuse, c[0x0][0x184], R39 ;  /* 0x000061001e277a24 */ /* 0x040fe400078e0227 */
[----:B------:R-:W-:-:S04]  /*2ee0*/  IMAD.WIDE.U32 R20, R30, c[0x0][0x180], R20 ;  /* 0x000060001e147a25 */ /* 0x000fc800078e0014 */
[----:B------:R-:W-:Y:S02]  /*2ef0*/  IMAD.IADD R2, R39, 0x1, R21 ;  /* 0x0000000127027824 */ /* 0x000fe400078e0215 */
[----:B------:R-:W-:Y:S02]  /*2f00*/  IMAD.MOV.U32 R18, RZ, RZ, R36 ;  /* 0x000000ffff127224 */ /* 0x000fe400078e0024 */
[----:B------:R-:W-:Y:S02]  /*2f10*/  IMAD R21, R2, c[0x0][0x188], RZ ;  /* 0x0000620002157a24 */ /* 0x000fe400078e02ff */
[----:B------:R-:W-:Y:S02]  /*2f20*/  IMAD.MOV.U32 R19, RZ, RZ, R37 ;  /* 0x000000ffff137224 */ /* 0x000fe400078e0025 */
[C---:B------:R-:W-:Y:S02]  /*2f30*/  IMAD R21, R20.reuse, c[0x0][0x18c], R21 ;  /* 0x0000630014157a24 */ /* 0x040fe400078e0215 */
[----:B------:R-:W-:-:S04]  /*2f40*/  IMAD.WIDE.U32 R18, R20, c[0x0][0x188], R18 ;  /* 0x0000620014127a25 */ /* 0x000fc800078e0012 */
[----:B------:R-:W-:Y:S02]  /*2f50*/  IMAD.IADD R2, R19, 0x1, R21 ;  /* 0x0000000113027824 */ /* 0x000fe400078e0215 */
[----:B------:R-:W-:-:S04]  /*2f60*/  IMAD.WIDE.U32 R20, R18, c[0x0][0x1c0], R6 ;  /* 0x0000700012147a25 */ /* 0x000fc800078e0006 */
[----:B------:R-:W-:-:S04]  /*2f70*/  IMAD R19, R2, c[0x0][0x1c0], RZ ;  /* 0x0000700002137a24 */ /* 0x000fc800078e02ff */
[----:B------:R-:W-:Y:S01]  /*2f80*/  IMAD R19, R18, c[0x0][0x1c4], R19 ;  /* 0x0000710012137a24 */ /* 0x000fe200078e0213 */
[----:B------:R-:W-:-:S04]  /*2f90*/  IADD3 R18, P1, R4, 0x2, RZ ;  /* 0x0000000204127810 */ /* 0x000fc80007f3e0ff */
[----:B------:R-:W-:Y:S01]  /*2fa0*/  IADD3 R2, R21, R19, RZ ;  /* 0x0000001315027210 */ /* 0x000fe20007ffe0ff */
[----:B------:R-:W-:-:S04]  /*2fb0*/  IMAD.X R19, RZ, RZ, R5, P1 ;  /* 0x000000ffff137224 */ /* 0x000fc800008e0605 */
[----:B------:R-:W-:Y:S02]  /*2fc0*/  IMAD R21, R2, c[0x0][0x1c8], RZ ;  /* 0x0000720002157a24 */ /* 0x000fe400078e02ff */
[----:B------:R-:W-:-:S04]  /*2fd0*/  IMAD.WIDE.U32 R18, R20, c[0x0][0x1c8], R18 ;  /* 0x0000720014127a25 */ /* 0x000fc800078e0012 */
[----:B------:R-:W-:Y:S01]  /*2fe0*/  IMAD R21, R20, c[0x0][0x1cc], R21 ;  /* 0x0000730014157a24 */ /* 0x000fe200078e0215 */
[----:B------:R-:W-:-:S03]  /*2ff0*/  LEA R20, P1, R18, c[0x0][0x168], 0x1 ;  /* 0x00005a0012147a11 */ /* 0x000fc600078208ff */
[----:B------:R-:W-:-:S05]  /*3000*/  IMAD.IADD R19, R19, 0x1, R21 ;  /* 0x0000000113137824 */ /* 0x000fca00078e0215 */
[----:B------:R-:W-:-:S05]  /*3010*/  LEA.HI.X R21, R18, c[0x0][0x16c], R19, 0x1, P1 ;  /* 0x00005b0012157a11 */ /* 0x000fca00008f0c13 */
[----:B------:R-:W2:Y:S01]  /*3020*/  LDG.E.U16 R20, [R20.64] ;  /* 0x0000000c14147981 */ /* 0x000ea2000c1e1500 */
[----:B------:R-:W-:-:S05]  /*3030*/  IADD3 R18, P1, R4, 0x3, RZ ;  /* 0x0000000304127810 */ /* 0x000fca0007f3e0ff */
[----:B------:R-:W-:Y:S01]  /*3040*/  IMAD.X R19, RZ, RZ, R5, P1 ;  /* 0x000000ffff137224 */ /* 0x000fe200008e0605 */
[----:B--2---:R-:W-:-:S05]  /*3050*/  PRMT R21, RZ, 0x5410, R20 ;  /* 0x00005410ff157816 */ /* 0x004fca0000000014 */
[----:B------:R-:W-:Y:S02]  /*3060*/  FADD.FTZ R10, R10, R21 ;  /* 0x000000150a0a7221 */ /* 0x000fe40000010000 */
.L_x_33:
[----:B------:R-:W-:Y:S05]  /*3070*/  BSYNC B2 ;  /* 0x0000000000027941 */ /* 0x000fea0003800000 */
.L_x_32:
[----:B------:R-:W-:Y:S01]  /*3080*/  ULDC.64 UR4, c[0x0][0x1c8] ;  /* 0x0000720000047ab9 */ /* 0x000fe20000000a00 */
[----:B------:R-:W-:Y:S01]  /*3090*/  IADD3 R2, P1, -R28, -0x2, RZ ;  /* 0xfffffffe1c027810 */ /* 0x000fe20007f3e1ff */
[----:B------:R-:W-:Y:S02]  /*30a0*/  ULOP3.LUT UR4, URZ, UR4, URZ, 0x33, !UPT ;  /* 0x000000043f047292 */ /* 0x000fe4000f8e333f */
[----:B------:R-:W-:Y:S01]  /*30b0*/  ULOP3.LUT UR5, URZ, UR5, URZ, 0x33, !UPT ;  /* 0x000000053f057292 */ /* 0x000fe2000f8e333f */
[----:B------:R-:W-:-:S03]  /*30c0*/  IADD3.X R20, ~R29, -0x1, RZ, P1, !PT ;  /* 0xffffffff1d147810 */ /* 0x000fc60000ffe5ff */
[----:B------:R-:W-:-:S04]  /*30d0*/  ISETP.GT.U32.AND P1, PT, R2, UR4, PT ;  /* 0x0000000402007c0c */ /* 0x000fc8000bf24070 */
[----:B------:R-:W-:-:S04]  /*30e0*/  ISETP.GT.AND.EX P1, PT, R20, UR5, PT, P1 ;  /* 0x0000000514007c0c */ /* 0x000fc8000bf24310 */
[----:B------:R-:W-:Y:S02]  /*30f0*/  SEL R21, R2, UR4, P1 ;  /* 0x0000000402157c07 */ /* 0x000fe40008800000 */
[----:B------:R-:W-:Y:S02]  /*3100*/  SEL R20, R20, UR5, P1 ;  /* 0x0000000514147c07 */ /* 0x000fe40008800000 */
[----:B------:R-:W-:-:S04]  /*3110*/  IADD3 R2, P2, P3, -R21, -0x2, -R4 ;  /* 0xfffffffe15027810 */ /* 0x000fc80007b5e904 */
[----:B------:R-:W-:Y:S02]  /*3120*/  ISETP.GE.U32.AND P1, PT, R2, 0x3, PT ;  /* 0x000000030200780c */ /* 0x000fe40003f26070 */
[----:B------:R-:W-:-:S04]  /*3130*/  IADD3.X R2, ~R20, -0x1, ~R5, P2, P3 ;  /* 0xffffffff14027810 */ /* 0x000fc800017e6d05 */
[----:B------:R-:W-:-:S13]  /*3140*/  ISETP.GE.U32.AND.EX P1, PT, R2, RZ, PT, P1 ;  /* 0x000000ff0200720c */ /* 0x000fda0003f26110 */
[----:B------:R-:W-:Y:S05]  /*3150*/  @!P1 BRA `(.L_x_28) ;  /* 0x000021a000009947 */ /* 0x000fea0003800000 */
[C---:B------:R-:W-:Y:S01]  /*3160*/  IADD3 R20, P4, R18.reuse, 0x1, RZ ;  /* 0x0000000112147810 */ /* 0x040fe20007f9e0ff */
[----:B------:R-:W-:Y:S01]  /*3170*/  IMAD.MOV.U32 R44, RZ, RZ, R34 ;  /* 0x000000ffff2c7224 */ /* 0x000fe200078e0022 */
[----:B------:R-:W-:Y:S01]  /*3180*/  IADD3 R40, P5, RZ, -R18, RZ ;  /* 0x80000012ff287210 */ /* 0x000fe20007fbe0ff */
[C---:B------:R-:W-:Y:S01]  /*3190*/  IMAD.SHL.U32 R46, R18.reuse, 0x2, RZ ;  /* 0x00000002122e7824 */ /* 0x040fe200078e00ff */
[C---:B------:R-:W-:Y:S02]  /*31a0*/  IADD3 R2, P1, R18.reuse, 0x2, RZ ;  /* 0x0000000212027810 */ /* 0x040fe40007f3e0ff */
[----:B------:R-:W-:Y:S01]  /*31b0*/  IADD3 R41, P3, RZ, -R20, RZ ;  /* 0x80000014ff297210 */ /* 0x000fe20007f7e0ff */
[--C-:B------:R-:W-:Y:S01]  /*31c0*/  IMAD.X R20, RZ, RZ, R19.reuse, P4 ;  /* 0x000000ffff147224 */ /* 0x100fe200020e0613 */
[----:B------:R-:W-:Y:S01]  /*31d0*/  IADD3 R37, P2, R18, 0x3, RZ ;  /* 0x0000000312257810 */ /* 0x000fe20007f5e0ff */
[--C-:B------:R-:W-:Y:S01]  /*31e0*/  IMAD.X R39, RZ, RZ, ~R19.reuse, P5 ;  /* 0x000000ffff277224 */ /* 0x100fe200028e0e13 */
[----:B------:R-:W-:Y:S01]  /*31f0*/  IADD3 R43, P5, RZ, -R2, RZ ;  /* 0x80000002ff2b7210 */ /* 0x000fe20007fbe0ff */
[--C-:B------:R-:W-:Y:S01]  /*3200*/  IMAD.X R36, RZ, RZ, R19.reuse, P1 ;  /* 0x000000ffff247224 */ /* 0x100fe200008e0613 */
[----:B------:R-:W-:Y:S01]  /*3210*/  MOV R45, R35 ;  /* 0x00000023002d7202 */ /* 0x000fe20000000f00 */
[----:B------:R-:W-:Y:S01]  /*3220*/  IMAD R39, R39, c[0x0][0x1a8], RZ ;  /* 0x00006a0027277a24 */ /* 0x000fe200078e02ff */
[----:B------:R-:W-:Y:S01]  /*3230*/  IADD3 R37, P4, RZ, -R37, RZ ;  /* 0x80000025ff257210 */ /* 0x000fe20007f9e0ff */
[----:B------:R-:W-:Y:S01]  /*3240*/  IMAD.X R2, RZ, RZ, R19, P2 ;  /* 0x000000ffff027224 */ /* 0x000fe200010e0613 */
[----:B------:R-:W-:Y:S01]  /*3250*/  IADD3.X R38, RZ, ~R20, RZ, P3, !PT ;  /* 0x80000014ff267210 */ /* 0x000fe20001ffe4ff */
[----:B------:R-:W-:-:S02]  /*3260*/  IMAD.X R36, RZ, RZ, ~R36, P5 ;  /* 0x000000ffff247224 */ /* 0x000fc400028e0e24 */
[----:B------:R-:W-:-:S04]  /*3270*/  IMAD.WIDE.U32 R20, R40, c[0x0][0x1a8], R44 ;  /* 0x00006a0028147a25 */ /* 0x000fc800078e002c */
[----:B------:R-:W-:Y:S02]  /*3280*/  IMAD R39, R40, c[0x0][0x1ac], R39 ;  /* 0x00006b0028277a24 */ /* 0x000fe400078e0227 */
[----:B------:R-:W-:Y:S02]  /*3290*/  IMAD.X R42, RZ, RZ, ~R2, P4 ;  /* 0x000000ffff2a7224 */ /* 0x000fe400020e0e02 */
[----:B------:R-:W-:Y:S02]  /*32a0*/  IMAD R2, R38, c[0x0][0x1a8], RZ ;  /* 0x00006a0026027a24 */ /* 0x000fe400078e02ff */
[----:B------:R-:W-:Y:S02]  /*32b0*/  IMAD R36, R36, c[0x0][0x1a8], RZ ;  /* 0x00006a0024247a24 */ /* 0x000fe400078e02ff */
[----:B------:R-:W-:Y:S02]  /*32c0*/  IMAD.IADD R21, R21, 0x1, R39 ;  /* 0x0000000115157824 */ /* 0x000fe400078e0227 */
[----:B------:R-:W-:-:S02]  /*32d0*/  IMAD R39, R41, c[0x0][0x1ac], R2 ;  /* 0x00006b0029277a24 */ /* 0x000fc400078e0202 */
[----:B------:R-:W-:Y:S02]  /*32e0*/  IMAD R2, R42, c[0x0][0x1a8], RZ ;  /* 0x00006a002a027a24 */ /* 0x000fe400078e02ff */
[----:B------:R-:W-:Y:S02]  /*32f0*/  IMAD R47, R43, c[0x0][0x1ac], R36 ;  /* 0x00006b002b2f7a24 */ /* 0x000fe400078e0224 */
[----:B------:R-:W-:-:S04]  /*3300*/  IMAD.WIDE.U32 R40, R41, c[0x0][0x1a8], R44 ;  /* 0x00006a0029287a25 */ /* 0x000fc800078e002c */
[----:B------:R-:W-:-:S04]  /*3310*/  IMAD.WIDE.U32 R42, R43, c[0x0][0x1a8], R44 ;  /* 0x00006a002b2a7a25 */ /* 0x000fc800078e002c */
[----:B------:R-:W-:Y:S01]  /*3320*/  IMAD.WIDE.U32 R44, R37, c[0x0][0x1a8], R44 ;  /* 0x00006a00252c7a25 */ /* 0x000fe200078e002c */
[----:B------:R-:W-:Y:S02]  /*3330*/  IADD3 R43, R43, R47, RZ ;  /* 0x0000002f2b2b7210 */ /* 0x000fe40007ffe0ff */
[----:B------:R-:W-:Y:S01]  /*3340*/  SHF.L.U64.HI R47, R18, 0x1, R19 ;  /* 0x00000001122f7819 */ /* 0x000fe20000010213 */
[----:B------:R-:W-:Y:S02]  /*3350*/  IMAD R37, R37, c[0x0][0x1ac], R2 ;  /* 0x00006b0025257a24 */ /* 0x000fe400078e0202 */
[----:B------:R-:W-:Y:S02]  /*3360*/  IMAD.IADD R41, R41, 0x1, R39 ;  /* 0x0000000129297824 */ /* 0x000fe400078e0227 */
[----:B------:R-:W-:Y:S02]  /*3370*/  IMAD.IADD R45, R45, 0x1, R37 ;  /* 0x000000012d2d7824 */ /* 0x000fe400078e0225 */
.L_x_109:
        /* <DEDUP_REMOVED lines=13> */
[----:B------:R-:W-:Y:S05]  /*3450*/  CALL.REL.NOINC `($__internal_1_$__cuda_sm20_rem_s64) ;  /* 0x0000254000007944 */ /* 0x000fea0003c00000 */
[----:B------:R-:W-:-:S04]  /*3460*/  ISETP.NE.U32.AND P2, PT, R38, RZ, PT ;  /* 0x000000ff2600720c */ /* 0x000fc80003f45070 */
[----:B------:R-:W-:Y:S01]  /*3470*/  ISETP.NE.AND.EX P2, PT, R39, RZ, PT, P2 ;  /* 0x000000ff2700720c */ /* 0x000fe20003f45320 */
[----:B------:R-:W-:Y:S07]  /*3480*/  BRA `(.L_x_69) ;  /* 0x0000013000007947 */ /* 0x000fee0003800000 */
.L_x_68:
        /* <DEDUP_REMOVED lines=19> */
.L_x_69:
[----:B------:R-:W-:Y:S05]  /*35c0*/  BSYNC B3 ;  /* 0x0000000000037941 */ /* 0x000fea0003800000 */
.L_x_67:
[----:B------:R-:W-:Y:S05]  /*35d0*/  @P2 BRA `(.L_x_66) ;  /* 0x0000052000002947 */ /* 0x000fea0003800000 */
[----:B------:R-:W-:Y:S01]  /*35e0*/  BSSY B3, `(.L_x_70) ;  /* 0x000001e000037945 */ /* 0x000fe20003800000 */
[----:B------:R-:W-:Y:S05]  /*35f0*/  @!P0 BRA `(.L_x_71) ;  /* 0x0000009000008947 */ /* 0x000fea0003800000 */
[----:B------:R-:W-:Y:S01]  /*3600*/  MOV R52, R24 ;  /* 0x0000001800347202 */ /* 0x000fe20000000f00 */
[----:B------:R-:W-:Y:S01]  /*3610*/  IMAD.MOV.U32 R49, RZ, RZ, R17 ;  /* 0x000000ffff317224 */ /* 0x000fe200078e0011 */
[----:B------:R-:W-:Y:S01]  /*3620*/  MOV R2, 0x3660 ;  /* 0x0000366000027802 */ /* 0x000fe20000000f00 */
[----:B------:R-:W-:Y:S02]  /*3630*/  IMAD.MOV.U32 R50, RZ, RZ, c[0x0][0x1b0] ;  /* 0x00006c00ff327624 */ /* 0x000fe400078e00ff */
[----:B------:R-:W-:Y:S02]  /*3640*/  IMAD.MOV.U32 R48, RZ, RZ, c[0x0][0x1b4] ;  /* 0x00006d00ff307624 */ /* 0x000fe400078e00ff */
[----:B------:R-:W-:Y:S05]  /*3650*/  CALL.REL.NOINC `($__internal_0_$__cuda_sm20_div_s64) ;  /* 0x00001e0000007944 */ /* 0x000fea0003c00000 */
[----:B------:R-:W-:Y:S01]  /*3660*/  IMAD.MOV.U32 R38, RZ, RZ, R36 ;  /* 0x000000ffff267224 */ /* 0x000fe200078e0024 */
[----:B------:R-:W-:Y:S01]  /*3670*/  MOV R39, R37 ;  /* 0x0000002500277202 */ /* 0x000fe20000000f00 */
[----:B------:R-:W-:Y:S05]  /*3680*/  BRA `(.L_x_72) ;  /* 0x0000013000007947 */ /* 0x000fea0003800000 */
.L_x_71:
        /* <DEDUP_REMOVED lines=19> */
.L_x_72:
[----:B------:R-:W-:Y:S05]  /*37c0*/  BSYNC B3 ;  /* 0x0000000000037941 */ /* 0x000fea0003800000 */
.L_x_70:
        /* <DEDUP_REMOVED lines=9> */
[----:B------:R-:W-:Y:S05]  /*3860*/  CALL.REL.NOINC `($__internal_0_$__cuda_sm20_div_s64) ;  /* 0x00001bf000007944 */ /* 0x000fea0003c00000 */
[----:B------:R-:W-:Y:S05]  /*3870*/  BRA `(.L_x_75) ;  /* 0x0000013000007947 */ /* 0x000fea0003800000 */
.L_x_74:
[----:B------:R-:W0:Y:S01]  /*3880*/  I2F.U32.RP R2, c[0x0][0x1b8] ;  /* 0x00006e0000027b06 */ /* 0x000e220000209000 */
[----:B------:R-:W-:-:S07]  /*3890*/  ISETP.NE.U32.AND P4, PT, RZ, c[0x0][0x1b8], PT ;  /* 0x00006e00ff007a0c */ /* 0x000fce0003f85070 */
        /* <DEDUP_REMOVED lines=17> */
.L_x_75:
[----:B------:R-:W-:Y:S05]  /*39b0*/  BSYNC B3 ;  /* 0x0000000000037941 */ /* 0x000fea0003800000 */
.L_x_73:
[----:B------:R-:W-:Y:S02]  /*39c0*/  IMAD R49, R31, c[0x0][0x180], RZ ;  /* 0x000060001f317a24 */ /* 0x000fe400078e02ff */
[----:B------:R-:W-:-:S04]  /*39d0*/  IMAD.WIDE.U32 R38, R30, c[0x0][0x180], R38 ;  /* 0x000060001e267a25 */ /* 0x000fc800078e0026 */
[----:B------:R-:W-:Y:S02]  /*39e0*/  IMAD R49, R30, c[0x0][0x184], R49 ;  /* 0x000061001e317a24 */ /* 0x000fe400078e0231 */
[----:B------:R-:W-:-:S04]  /*39f0*/  IMAD.WIDE.U32 R36, R38, c[0x0][0x188], R36 ;  /* 0x0000620026247a25 */ /* 0x000fc800078e0024 */
[----:B------:R-:W-:-:S04]  /*3a00*/  IMAD.IADD R2, R49, 0x1, R39 ;  /* 0x0000000131027824 */ /* 0x000fc800078e0227 */
[----:B------:R-:W-:-:S04]  /*3a10*/  IMAD R39, R2, c[0x0][0x188], RZ ;  /* 0x0000620002277a24 */ /* 0x000fc800078e02ff */
[----:B------:R-:W-:-:S04]  /*3a20*/  IMAD R39, R38, c[0x0][0x18c], R39 ;  /* 0x0000630026277a24 */ /* 0x000fc800078e0227 */
[----:B------:R-:W-:Y:S02]  /*3a30*/  IMAD.IADD R2, R37, 0x1, R39 ;  /* 0x0000000125027824 */ /* 0x000fe400078e0227 */
[----:B------:R-:W-:-:S04]  /*3a40*/  IMAD.WIDE.U32 R38, R36, c[0x0][0x1c0], R6 ;  /* 0x0000700024267a25 */ /* 0x000fc800078e0006 */
[----:B------:R-:W-:-:S04]  /*3a50*/  IMAD R37, R2, c[0x0][0x1c0], RZ ;  /* 0x0000700002257a24 */ /* 0x000fc800078e02ff */
[----:B------:R-:W-:Y:S02]  /*3a60*/  IMAD R49, R36, c[0x0][0x1c4], R37 ;  /* 0x0000710024317a24 */ /* 0x000fe400078e0225 */
[----:B------:R-:W-:-:S03]  /*3a70*/  IMAD.WIDE.U32 R36, R38, UR8, R46 ;  /* 0x0000000826247c25 */ /* 0x000fc6000f8e002e */
[----:B------:R-:W-:Y:S01]  /*3a80*/  IADD3 R2, R39, R49, RZ ;  /* 0x0000003127027210 */ /* 0x000fe20007ffe0ff */
[----:B------:R-:W-:Y:S01]  /*3a90*/  IMAD R39, R38, UR9, RZ ;  /* 0x0000000926277c24 */ /* 0x000fe2000f8e02ff */
[----:B------:R-:W-:-:S03]  /*3aa0*/  IADD3 R36, P2, R36, c[0x0][0x168], RZ ;  /* 0x00005a0024247a10 */ /* 0x000fc60007f5e0ff */
[----:B------:R-:W-:-:S05]  /*3ab0*/  IMAD R39, R2, UR8, R39 ;  /* 0x0000000802277c24 */ /* 0x000fca000f8e0227 */
[----:B------:R-:W-:-:S05]  /*3ac0*/  IADD3.X R37, R37, c[0x0][0x16c], R39, P2, !PT ;  /* 0x00005b0025257a10 */ /* 0x000fca00017fe427 */
[----:B------:R-:W2:Y:S02]  /*3ad0*/  LDG.E.U16 R36, [R36.64] ;  /* 0x0000000c24247981 */ /* 0x000ea4000c1e1500 */
[----:B--2---:R-:W-:-:S05]  /*3ae0*/  PRMT R37, RZ, 0x5410, R36 ;  /* 0x00005410ff257816 */ /* 0x004fca0000000024 */
[----:B------:R-:W-:Y:S02]  /*3af0*/  FADD.FTZ R10, R10, R37 ;  /* 0x000000250a0a7221 */ /* 0x000fe40000010000 */
.L_x_66:
[----:B------:R-:W-:Y:S05]  /*3b00*/  BSYNC B2 ;  /* 0x0000000000027941 */ /* 0x000fea0003800000 */
.L_x_65:
[----:B------:R-:W-:Y:S01]  /*3b10*/  BSSY B2, `(.L_x_76) ;  /* 0x0000076000027945 */ /* 0x000fe20003800000 */
        /* <DEDUP_REMOVED lines=14> */
.L_x_79:
        /* <DEDUP_REMOVED lines=19> */
.L_x_80:
[----:B------:R-:W-:Y:S05]  /*3d30*/  BSYNC B3 ;  /* 0x0000000000037941 */ /* 0x000fea0003800000 */
.L_x_78:
        /* <DEDUP_REMOVED lines=12> */
.L_x_82:
        /* <DEDUP_REMOVED lines=19> */
.L_x_83:
[----:B------:R-:W-:Y:S05]  /*3f30*/  BSYNC B3 ;  /* 0x0000000000037941 */ /* 0x000fea0003800000 */
.L_x_81:
        /* <DEDUP_REMOVED lines=11> */
.L_x_85:
        /* <DEDUP_REMOVED lines=19> */
.L_x_86:
[----:B------:R-:W-:Y:S05]  /*4120*/  BSYNC B3 ;  /* 0x0000000000037941 */ /* 0x000fea0003800000 */
.L_x_84:
        /* <DEDUP_REMOVED lines=11> */
[----:B------:R-:W-:-:S04]  /*41e0*/  IMAD.WIDE.U32 R36, R38, UR8, R46 ;  /* 0x0000000826247c25 */ /* 0x000fc8000f8e002e */
[----:B------:R-:W-:Y:S01]  /*41f0*/  IMAD.IADD R2, R39, 0x1, R49 ;  /* 0x0000000127027824 */ /* 0x000fe200078e0231 */
[----:B------:R-:W-:Y:S01]  /*4200*/  IADD3 R36, P2, R36, c[0x0][0x168], RZ ;  /* 0x00005a0024247a10 */ /* 0x000fe20007f5e0ff */
[----:B------:R-:W-:-:S04]  /*4210*/  IMAD R39, R38, UR9, RZ ;  /* 0x0000000926277c24 */ /* 0x000fc8000f8e02ff */
[----:B------:R-:W-:-:S05]  /*4220*/  IMAD R39, R2, UR8, R39 ;  /* 0x0000000802277c24 */ /* 0x000fca000f8e0227 */
[----:B------:R-:W-:-:S05]  /*4230*/  IADD3.X R37, R37, c[0x0][0x16c], R39, P2, !PT ;  /* 0x00005b0025257a10 */ /* 0x000fca00017fe427 */
[----:B------:R-:W2:Y:S02]  /*4240*/  LDG.E.U16 R36, [R36.64+0x2] ;  /* 0x0000020c24247981 */ /* 0x000ea4000c1e1500 */
[----:B--2---:R-:W-:-:S05]  /*4250*/  PRMT R37, RZ, 0x5410, R36 ;  /* 0x00005410ff257816 */ /* 0x004fca0000000024 */
[----:B------:R-:W-:Y:S02]  /*4260*/  FADD.FTZ R10, R10, R37 ;  /* 0x000000250a0a7221 */ /* 0x000fe40000010000 */
.L_x_77:
[----:B------:R-:W-:Y:S05]  /*4270*/  BSYNC B2 ;  /* 0x0000000000027941 */ /* 0x000fea0003800000 */
.L_x_76:
[----:B------:R-:W-:Y:S01]  /*4280*/  BSSY B2, `(.L_x_87) ;  /* 0x0000076000027945 */ /* 0x000fe20003800000 */
[----:B------:R-:W-:Y:S05]  /*4290*/  @P1 BRA `(.L_x_88) ;  /* 0x0000074000001947 */ /* 0x000fea0003800000 */
[----:B------:R-:W-:Y:S01]  /*42a0*/  LOP3.LUT R2, R43, c[0x0][0x1bc], RZ, 0xfc, !PT ;  /* 0x00006f002b027a12 */ /* 0x000fe200078efcff */
[----:B------:R-:W-:Y:S03]  /*42b0*/  BSSY B3, `(.L_x_89) ;  /* 0x000001f000037945 */ /* 0x000fe60003800000 */
[----:B------:R-:W-:-:S13]  /*42c0*/  ISETP.NE.U32.AND P2, PT, R2, RZ, PT ;  /* 0x000000ff0200720c */ /* 0x000fda0003f45070 */
[----:B------:R-:W-:Y:S05]  /*42d0*/  @!P2 BRA `(.L_x_90) ;  /* 0x000000900000a947 */ /* 0x000fea0003800000 */
[----:B------:R-:W-:Y:S01]  /*42e0*/  IMAD.MOV.U32 R52, RZ, RZ, R42 ;  /* 0x000000ffff347224 */ /* 0x000fe200078e002a */
[----:B------:R-:W-:Y:S01]  /*42f0*/  MOV R53, R43 ;  /* 0x0000002b00357202 */ /* 0x000fe20000000f00 */
[----:B------:R-:W-:Y:S01]  /*4300*/  IMAD.MOV.U32 R51, RZ, RZ, c[0x0][0x1b8] ;  /* 0x00006e00ff337624 */ /* 0x000fe200078e00ff */
[----:B------:R-:W-:Y:S01]  /*4310*/  MOV R2, 0x4340 ;  /* 0x0000434000027802 */ /* 0x000fe20000000f00 */
[----:B------:R-:W-:Y:S02]  /*4320*/  IMAD.MOV.U32 R50, RZ, RZ, c[0x0][0x1bc] ;  /* 0x00006f00ff327624 */ /* 0x000fe400078e00ff */
[----:B------:R-:W-:Y:S05]  /*4330*/  CALL.REL.NOINC `($__internal_1_$__cuda_sm20_rem_s64) ;  /* 0x0000166000007944 */ /* 0x000fea0003c00000 */
[----:B------:R-:W-:-:S04]  /*4340*/  ISETP.NE.U32.AND P2, PT, R38, RZ, PT ;  /* 0x000000ff2600720c */ /* 0x000fc80003f45070 */
[----:B------:R-:W-:Y:S01]  /*4350*/  ISETP.NE.AND.EX P2, PT, R39, RZ, PT, P2 ;  /* 0x000000ff2700720c */ /* 0x000fe20003f45320 */
[----:B------:R-:W-:Y:S07]  /*4360*/  BRA `(.L_x_91) ;  /* 0x0000013000007947 */ /* 0x000fee0003800000 */
.L_x_90:
        /* <DEDUP_REMOVED lines=19> */
.L_x_91:
[----:B------:R-:W-:Y:S05]  /*44a0*/  BSYNC B3 ;  /* 0x0000000000037941 */ /* 0x000fea0003800000 */
.L_x_89:
        /* <DEDUP_REMOVED lines=9> */
[----:B------:R-:W-:Y:S01]  /*4540*/  MOV R38, R36 ;  /* 0x0000002400267202 */ /* 0x000fe20000000f00 */
[----:B------:R-:W-:Y:S01]  /*4550*/  IMAD.MOV.U32 R39, RZ, RZ, R37 ;  /* 0x000000ffff277224 */ /* 0x000fe200078e0025 */
[----:B------:R-:W-:Y:S05]  /*4560*/  BRA `(.L_x_94) ;  /* 0x0000013000007947 */ /* 0x000fea0003800000 */
.L_x_93:
        /* <DEDUP_REMOVED lines=19> */
.L_x_94:
[----:B------:R-:W-:Y:S05]  /*46a0*/  BSYNC B3 ;  /* 0x0000000000037941 */ /* 0x000fea0003800000 */
.L_x_92:
        /* <DEDUP_REMOVED lines=11> */
.L_x_96:
        /* <DEDUP_REMOVED lines=19> */
.L_x_97:
[----:B------:R-:W-:Y:S05]  /*4890*/  BSYNC B3 ;  /* 0x0000000000037941 */ /* 0x000fea0003800000 */
.L_x_95:
[----:B------:R-:W-:Y:S02]  /*48a0*/  IMAD R49, R31, c[0x0][0x180], RZ ;  /* 0x000060001f317a24 */ /* 0x000fe400078e02ff */
[----:B------:R-:W-:-:S04]  /*48b0*/  IMAD.WIDE.U32 R38, R30, c[0x0][0x180], R38 ;  /* 0x000060001e267a25 */ /* 0x000fc800078e0026 */
[----:B------:R-:W-:Y:S02]  /*48c0*/  IMAD R49, R30, c[0x0][0x184], R49 ;  /* 0x000061001e317a24 */ /* 0x000fe400078e0231 */
[----:B------:R-:W-:-:S04]  /*48d0*/  IMAD.WIDE.U32 R36, R38, c[0x0][0x188], R36 ;  /* 0x0000620026247a25 */ /* 0x000fc800078e0024 */
[----:B------:R-:W-:-:S04]  /*48e0*/  IMAD.IADD R2, R49, 0x1, R39 ;  /* 0x0000000131027824 */ /* 0x000fc800078e0227 */
[----:B------:R-:W-:-:S04]  /*48f0*/  IMAD R39, R2, c[0x0][0x188], RZ ;  /* 0x0000620002277a24 */ /* 0x000fc800078e02ff */
[----:B------:R-:W-:-:S05]  /*4900*/  IMAD R39, R38, c[0x0][0x18c], R39 ;  /* 0x0000630026277a24 */ /* 0x000fca00078e0227 */
[----:B------:R-:W-:Y:S01]  /*4910*/  IADD3 R2, R37, R39, RZ ;  /* 0x0000002725027210 */ /* 0x000fe20007ffe0ff */
[----:B------:R-:W-:-:S04]  /*4920*/  IMAD.WIDE.U32 R38, R36, c[0x0][0x1c0], R6 ;  /* 0x0000700024267a25 */ /* 0x000fc800078e0006 */
[----:B------:R-:W-:-:S04]  /*4930*/  IMAD R37, R2, c[0x0][0x1c0], RZ ;  /* 0x0000700002257a24 */ /* 0x000fc800078e02ff */
[----:B------:R-:W-:Y:S02]  /*4940*/  IMAD R49, R36, c[0x0][0x1c4], R37 ;  /* 0x0000710024317a24 */ /* 0x000fe400078e0225 */
[----:B------:R-:W-:-:S04]  /*4950*/  IMAD.WIDE.U32 R36, R38, UR8, R46 ;  /* 0x0000000826247c25 */ /* 0x000fc8000f8e002e */
[----:B------:R-:W-:Y:S01]  /*4960*/  IMAD.IADD R2, R39, 0x1, R49 ;  /* 0x0000000127027824 */ /* 0x000fe200078e0231 */
[----:B------:R-:W-:Y:S01]  /*4970*/  IADD3 R36, P2, R36, UR6, RZ ;  /* 0x0000000624247c10 */ /* 0x000fe2000ff5e0ff */
[----:B------:R-:W-:-:S04]  /*4980*/  IMAD R39, R38, UR9, RZ ;  /* 0x0000000926277c24 */ /* 0x000fc8000f8e02ff */
[----:B------:R-:W-:-:S05]  /*4990*/  IMAD R39, R2, UR8, R39 ;  /* 0x0000000802277c24 */ /* 0x000fca000f8e0227 */
[----:B------:R-:W-:-:S05]  /*49a0*/  IADD3.X R37, R37, UR7, R39, P2, !PT ;  /* 0x0000000725257c10 */ /* 0x000fca00097fe427 */
[----:B------:R-:W2:Y:S02]  /*49b0*/  LDG.E.U16 R36, [R36.64+-0x2] ;  /* 0xfffffe0c24247981 */ /* 0x000ea4000c1e1500 */
[----:B--2---:R-:W-:-:S05]  /*49c0*/  PRMT R37, RZ, 0x5410, R36 ;  /* 0x00005410ff257816 */ /* 0x004fca0000000024 */
[----:B------:R-:W-:Y:S02]  /*49d0*/  FADD.FTZ R10, R10, R37 ;  /* 0x000000250a0a7221 */ /* 0x000fe40000010000 */
.L_x_88:
[----:B------:R-:W-:Y:S05]  /*49e0*/  BSYNC B2 ;  /* 0x0000000000027941 */ /* 0x000fea0003800000 */
.L_x_87:
[----:B------:R-:W-:Y:S01]  /*49f0*/  BSSY B2, `(.L_x_98) ;  /* 0x0000076000027945 */ /* 0x000fe20003800000 */
        /* <DEDUP_REMOVED lines=14> */
.L_x_101:
        /* <DEDUP_REMOVED lines=19> */
.L_x_102:
[----:B------:R-:W-:Y:S05]  /*4c10*/  BSYNC B3 ;  /* 0x0000000000037941 */ /* 0x000fea0003800000 */
.L_x_100:
[----:B------:R-:W-:Y:S05]  /*4c20*/  @P1 BRA `(.L_x_99) ;  /* 0x0000052000001947 */ /* 0x000fea0003800000 */
        /* <DEDUP_REMOVED lines=8> */
[----:B------:R-:W-:Y:S02]  /*4cb0*/  IMAD.MOV.U32 R38, RZ, RZ, R36 ;  /* 0x000000ffff267224 */ /* 0x000fe400078e0024 */
[----:B------:R-:W-:Y:S01]  /*4cc0*/  IMAD.MOV.U32 R39, RZ, RZ, R37 ;  /* 0x000000ffff277224 */ /* 0x000fe200078e0025 */
[----:B------:R-:W-:Y:S05]  /*4cd0*/  BRA `(.L_x_105) ;  /* 0x0000013000007947 */ /* 0x000fea0003800000 */
.L_x_104:
        /* <DEDUP_REMOVED lines=19> */
.L_x_105:
[----:B------:R-:W-:Y:S05]  /*4e10*/  BSYNC B3 ;  /* 0x0000000000037941 */ /* 0x000fea0003800000 */
.L_x_103:
        /* <DEDUP_REMOVED lines=11> */
.L_x_107:
        /* <DEDUP_REMOVED lines=19> */
.L_x_108:
[----:B------:R-:W-:Y:S05]  /*5000*/  BSYNC B3 ;  /* 0x0000000000037941 */ /* 0x000fea0003800000 */
.L_x_106:
        /* <DEDUP_REMOVED lines=17> */
[----:B------:R-:W2:Y:S02]  /*5120*/  LDG.E.U16 R36, [R36.64] ;  /* 0x0000000c24247981 */ /* 0x000ea4000c1e1500 */
[----:B--2---:R-:W-:-:S05]  /*5130*/  PRMT R37, RZ, 0x5410, R36 ;  /* 0x00005410ff257816 */ /* 0x004fca0000000024 */
[----:B------:R-:W-:Y:S02]  /*5140*/  FADD.FTZ R10, R10, R37 ;  /* 0x000000250a0a7221 */ /* 0x000fe40000010000 */
.L_x_99:
[----:B------:R-:W-:Y:S05]  /*5150*/  BSYNC B2 ;  /* 0x0000000000027941 */ /* 0x000fea0003800000 */
.L_x_98:
[----:B------:R-:W-:Y:S01]  /*5160*/  IADD3 R2, P2, R28, 0x1, RZ ;  /* 0x000000011c027810 */ /* 0x000fe20007f5e0ff */
[----:B------:R-:W-:Y:S02]  /*5170*/  ULDC.64 UR10, c[0x0][0x1a8] ;  /* 0x00006a00000a7ab9 */ /* 0x000fe40000000a00 */
[----:B------:R-:W-:Y:S01]  /*5180*/  USHF.L.U32 UR5, UR10, 0x2, URZ ;  /* 0x000000020a057899 */ /* 0x000fe2000800063f */
[----:B------:R-:W-:Y:S01]  /*5190*/  ISETP.LT.U32.AND P1, PT, R2, c[0x0][0x1c8], PT ;  /* 0x0000720002007a0c */ /* 0x000fe20003f21070 */
[----:B------:R-:W-:Y:S01]  /*51a0*/  UMOV UR4, 0x2 ;  /* 0x0000000200047882 */ /* 0x000fe20000000000 */
[----:B------:R-:W-:Y:S01]  /*51b0*/  IADD3.X R36, RZ, R29, RZ, P2, !PT ;  /* 0x0000001dff247210 */ /* 0x000fe200017fe4ff */
[----:B------:R-:W-:Y:S02]  /*51c0*/  USHF.L.U64.HI UR4, UR10, UR4, UR11 ;  /* 0x000000040a047299 */ /* 0x000fe4000801020b */
[----:B------:R-:W-:Y:S02]  /*51d0*/  IADD3 R40, P3, R40, -UR5, RZ ;  /* 0x8000000528287c10 */ /* 0x000fe4000ff7e0ff */
[----:B------:R-:W-:-:S02]  /*51e0*/  ISETP.LT.AND.EX P2, PT, R36, c[0x0][0x1cc], PT, P1 ;  /* 0x0000730024007a0c */ /* 0x000fc40003f41310 */
[----:B------:R-:W-:Y:S02]  /*51f0*/  IADD3 R18, P1, R18, 0x4, RZ ;  /* 0x0000000412127810 */ /* 0x000fe40007f3e0ff */
[----:B------:R-:W-:Y:S02]  /*5200*/  SEL R37, R2, c[0x0][0x1c8], P2 ;  /* 0x0000720002257a07 */ /* 0x000fe40001000000 */
[----:B------:R-:W-:Y:S01]  /*5210*/  SEL R36, R36, c[0x0][0x1cc], P2 ;  /* 0x0000730024247a07 */ /* 0x000fe20001000000 */
[----:B------:R-:W-:Y:S01]  /*5220*/  IMAD.X R19, RZ, RZ, R19, P1 ;  /* 0x000000ffff137224 */ /* 0x000fe200008e0613 */
[----:B------:R-:W-:Y:S02]  /*5230*/  ISETP.GE.U32.AND P1, PT, R18, R37, PT ;  /* 0x000000251200720c */ /* 0x000fe40003f26070 */
[----:B------:R-:W-:Y:S02]  /*5240*/  IADD3 R42, P4, R42, -UR5, RZ ;  /* 0x800000052a2a7c10 */ /* 0x000fe4000ff9e0ff */
[----:B------:R-:W-:-:S02]  /*5250*/  ISETP.GE.AND.EX P1, PT, R19, R36, PT, P1 ;  /* 0x000000241300720c */ /* 0x000fc40003f26310 */
[----:B------:R-:W-:Y:S02]  /*5260*/  IADD3 R44, P5, R44, -UR5, RZ ;  /* 0x800000052c2c7c10 */ /* 0x000fe4000ffbe0ff */
[----:B------:R-:W-:Y:S02]  /*5270*/  IADD3 R20, P6, R20, -UR5, RZ ;  /* 0x8000000514147c10 */ /* 0x000fe4000ffde0ff */
[----:B------:R-:W-:Y:S02]  /*5280*/  IADD3 R46, P2, R46, 0x8, RZ ;  /* 0x000000082e2e7810 */ /* 0x000fe40007f5e0ff */
[----:B------:R-:W-:Y:S02]  /*5290*/  IADD3.X R41, R41, ~UR4, RZ, P3, !PT ;  /* 0x8000000429297c10 */ /* 0x000fe40009ffe4ff */
[----:B------:R-:W-:Y:S01]  /*52a0*/  IADD3.X R43, R43, ~UR4, RZ, P4, !PT ;  /* 0x800000042b2b7c10 */ /* 0x000fe2000a7fe4ff */
[----:B------:R-:W-:Y:S01]  /*52b0*/  IMAD.X R47, RZ, RZ, R47, P2 ;  /* 0x000000ffff2f7224 */ /* 0x000fe200010e062f */
[----:B------:R-:W-:-:S02]  /*52c0*/  IADD3.X R45, R45, ~UR4, RZ, P5, !PT ;  /* 0x800000042d2d7c10 */ /* 0x000fc4000affe4ff */
[----:B------:R-:W-:Y:S01]  /*52d0*/  IADD3.X R21, R21, ~UR4, RZ, P6, !PT ;  /* 0x8000000415157c10 */ /* 0x000fe2000b7fe4ff */
[----:B------:R-:W-:Y:S01]  /*52e0*/  @P1 CALL.REL.NOINC `(.L_x_28) ;  /* 0x0000001000001944 */ /* 0x000fe20003c00000 */
[----:B------:R-:W-:Y:S05]  /*52f0*/  BRA `(.L_x_109) ;  /* 0xffffe08000007947 */ /* 0x000fea000383ffff */
.L_x_28:
[----:B------:R-:W-:Y:S05]  /*5300*/  BSYNC B0 ;  /* 0x0000000000007941 */ /* 0x000fea0003800000 */
.L_x_27:
[----:B------:R-:W-:-:S05]  /*5310*/  IADD3 R6, P0, R6, 0x1, RZ ;  /* 0x0000000106067810 */ /* 0x000fca0007f1e0ff */
[----:B------:R-:W-:Y:S01]  /*5320*/  IMAD.X R7, RZ, RZ, R7, P0 ;  /* 0x000000ffff077224 */ /* 0x000fe200000e0607 */
[----:B------:R-:W-:-:S04]  /*5330*/  ISETP.GE.U32.AND P0, PT, R6, R9, PT ;  /* 0x000000090600720c */ /* 0x000fc80003f06070 */
[----:B------:R-:W-:-:S13]  /*5340*/  ISETP.GE.AND.EX P0, PT, R7, R8, PT, P0 ;  /* 0x000000080700720c */ /* 0x000fda0003f06300 */
[----:B------:R-:W-:Y:S01]  /*5350*/  @P0 CALL.REL.NOINC `(.L_x_26) ;  /* 0x0000001000000944 */ /* 0x000fe20003c00000 */
[----:B------:R-:W-:Y:S05]  /*5360*/  BRA `(.L_x_110) ;  /* 0xffffc15000007947 */ /* 0x000fea000383ffff */
.L_x_26:
[----:B------:R-:W-:Y:S05]  /*5370*/  BSYNC B1 ;  /* 0x0000000000017941 */ /* 0x000fea0003800000 */
.L_x_25:
[----:B------:R-:W-:Y:S01]  /*5380*/  IMAD.MOV.U32 R2, RZ, RZ, c[0x0][0x0] ;  /* 0x00000000ff027624 */ /* 0x000fe200078e00ff */
[----:B------:R-:W-:Y:S02]  /*5390*/  SHF.R.S32.HI R5, RZ, 0x1f, R0 ;  /* 0x0000001fff057819 */ /* 0x000fe40000011400 */
[----:B------:R-:W-:Y:S01]  /*53a0*/  LEA R4, P0, R0, c[0x0][0x1d0], 0x1 ;  /* 0x0000740000047a11 */ /* 0x000fe200078008ff */
[----:B------:R-:W-:Y:S01]  /*53b0*/  IMAD R7, R2, c[0x0][0xc], RZ ;  /* 0x0000030002077a24 */ /* 0x000fe200078e02ff */
[----:B------:R-:W-:Y:S02]  /*53c0*/  F2FP.BF16.PACK_AB R10, RZ, R10 ;  /* 0x0000000aff0a723e */ /* 0x000fe400000010ff */
[----:B------:R-:W-:Y:S02]  /*53d0*/  LEA.HI.X R5, R0, c[0x0][0x1d4], R5, 0x1, P0 ;  /* 0x0000750000057a11 */ /* 0x000fe400000f0c05 */
[----:B------:R-:W-:-:S03]  /*53e0*/  IADD3 R0, P0, R7, R0, RZ ;  /* 0x0000000007007210 */ /* 0x000fc60007f1e0ff */
[----:B------:R0:W-:Y:S01]  /*53f0*/  STG.E.U16 [R4.64], R10 ;  /* 0x0000000a04007986 */ /* 0x0001e2000c10150c */
[----:B------:R-:W-:Y:S02]  /*5400*/  IADD3.X R3, RZ, R3, RZ, P0, !PT ;  /* 0x00000003ff037210 */ /* 0x000fe400007fe4ff */
[----:B------:R-:W-:-:S04]  /*5410*/  ISETP.GE.U32.AND P0, PT, R0, c[0x0][0x160], PT ;  /* 0x0000580000007a0c */ /* 0x000fc80003f06070 */
[----:B------:R-:W-:-:S13]  /*5420*/  ISETP.GE.AND.EX P0, PT, R3, c[0x0][0x164], PT, P0 ;  /* 0x0000590003007a0c */ /* 0x000fda0003f06300 */
[----:B0-----:R-:W-:Y:S01]  /*5430*/  @P0 CALL.REL.NOINC `(.L_x_111) ;  /* 0x0000001000000944 */ /* 0x001fe20003c00000 */
[----:B------:R-:W-:Y:S05]  /*5440*/  BRA `(.L_x_112) ;  /* 0xffffacc000007947 */ /* 0x000fea000383ffff */
.L_x_111:
[----:B------:R-:W-:Y:S05]  /*5450*/  EXIT ;  /* 0x000000000000794d */ /* 0x000fea0003800000 */
        .weak           $__internal_0_$__cuda_sm20_div_s64
        .type           $__internal_0_$__cuda_sm20_div_s64,@function
        .size           $__internal_0_$__cuda_sm20_div_s64,($__internal_1_$__cuda_sm20_rem_s64 - $__internal_0_$__cuda_sm20_div_s64)
$__internal_0_$__cuda_sm20_div_s64:
[----:B------:R-:W-:Y:S02]  /*5460*/  IADD3 R51, P3, RZ, -R50, RZ ;  /* 0x80000032ff337210 */ /* 0x000fe40007f7e0ff */
[----:B------:R-:W-:-:S03]  /*5470*/  ISETP.GE.AND P2, PT, R48, RZ, PT ;  /* 0x000000ff3000720c */ /* 0x000fc60003f46270 */
[----:B------:R-:W-:Y:S01]  /*5480*/  IMAD.X R37, RZ, RZ, ~R48, P3 ;  /* 0x000000ffff257224 */ /* 0x000fe200018e0e30 */
[----:B------:R-:W-:-:S04]  /*5490*/  SEL R36, R51, R50, !P2 ;  /* 0x0000003233247207 */ /* 0x000fc80005000000 */
[----:B------:R-:W-:-:S04]  /*54a0*/  SEL R37, R37, R48, !P2 ;  /* 0x0000003025257207 */ /* 0x000fc80005000000 */
[----:B------:R-:W0:Y:S08]  /*54b0*/  I2F.U64.RP R53, R36 ;  /* 0x0000002400357312 */ /* 0x000e300000309000 */
[----:B0-----:R-:W0:Y:S02]  /*54c0*/  MUFU.RCP R55, R53 ;  /* 0x0000003500377308 */ /* 0x001e240000001000 */
[----:B0-----:R-:W-:-:S06]  /*54d0*/  IADD3 R55, R55, 0x1ffffffe, RZ ;  /* 0x1ffffffe37377810 */ /* 0x001fcc0007ffe0ff */
[----:B------:R0:W1:Y:S02]  /*54e0*/  F2I.U64.TRUNC R56, R55 ;  /* 0x0000003700387311 */ /* 0x000064000020d800 */
[----:B0-----:R-:W-:Y:S01]  /*54f0*/  IADD3 R55, P5, RZ, -R52, RZ ;  /* 0x80000034ff377210 */ /* 0x001fe20007fbe0ff */
[----:B-1----:R-:W-:-:S04]  /*5500*/  IMAD.WIDE.U32 R58, R56, R36, RZ ;  /* 0x00000024383a7225 */ /* 0x002fc800078e00ff */
[C---:B------:R-:W-:Y:S01]  /*5510*/  IMAD R51, R56.reuse, R37, R59 ;  /* 0x0000002538337224 */ /* 0x040fe200078e023b */
[----:B------:R-:W-:Y:S01]  /*5520*/  IADD3 R54, P2, RZ, -R58, RZ ;  /* 0x8000003aff367210 */ /* 0x000fe20007f5e0ff */
[----:B------:R-:W-:Y:S02]  /*5530*/  IMAD.MOV.U32 R59, RZ, RZ, R56 ;  /* 0x000000ffff3b7224 */ /* 0x000fe400078e0038 */
[----:B------:R-:W-:Y:S02]  /*5540*/  IMAD R51, R57, R36, R51 ;  /* 0x0000002439337224 */ /* 0x000fe400078e0233 */
[----:B------:R-:W-:-:S04]  /*5550*/  IMAD.HI.U32 R58, R56, R54, RZ ;  /* 0x00000036383a7227 */ /* 0x000fc800078e00ff */
[----:B------:R-:W-:-:S04]  /*5560*/  IMAD.X R51, RZ, RZ, ~R51, P2 ;  /* 0x000000ffff337224 */ /* 0x000fc800010e0e33 */
[----:B------:R-:W-:-:S04]  /*5570*/  IMAD.WIDE.U32 R58, P2, R56, R51, R58 ;  /* 0x00000033383a7225 */ /* 0x000fc8000784003a */
[C---:B------:R-:W-:Y:S02]  /*5580*/  IMAD R53, R57.reuse, R51, RZ ;  /* 0x0000003339357224 */ /* 0x040fe400078e02ff */
[----:B------:R-:W-:-:S04]  /*5590*/  IMAD.HI.U32 R54, P3, R57, R54, R58 ;  /* 0x0000003639367227 */ /* 0x000fc8000786003a */
[----:B------:R-:W-:Y:S01]  /*55a0*/  IMAD.HI.U32 R51, R57, R51, RZ ;  /* 0x0000003339337227 */ /* 0x000fe200078e00ff */
[----:B------:R-:W-:-:S03]  /*55b0*/  IADD3 R59, P4, R53, R54, RZ ;  /* 0x00000036353b7210 */ /* 0x000fc60007f9e0ff */
[----:B------:R-:W-:Y:S02]  /*55c0*/  IMAD.X R51, R51, 0x1, R57, P2 ;  /* 0x0000000133337824 */ /* 0x000fe400010e0639 */
[----:B------:R-:W-:-:S03]  /*55d0*/  IMAD.WIDE.U32 R56, R59, R36, RZ ;  /* 0x000000243b387225 */ /* 0x000fc600078e00ff */
[----:B------:R-:W-:Y:S01]  /*55e0*/  IADD3.X R51, RZ, RZ, R51, P4, P3 ;  /* 0x000000ffff337210 */ /* 0x000fe200027e6433 */
[----:B------:R-:W-:Y:S01]  /*55f0*/  IMAD R54, R59, R37, R57 ;  /* 0x000000253b367224 */ /* 0x000fe200078e0239 */
[----:B------:R-:W-:Y:S02]  /*5600*/  IADD3 R56, P2, RZ, -R56, RZ ;  /* 0x80000038ff387210 */ /* 0x000fe40007f5e0ff */
[----:B------:R-:W-:Y:S01]  /*5610*/  ISETP.GE.AND P4, PT, R49, RZ, PT ;  /* 0x000000ff3100720c */ /* 0x000fe20003f86270 */
[----:B------:R-:W-:Y:S02]  /*5620*/  IMAD R54, R51, R36, R54 ;  /* 0x0000002433367224 */ /* 0x000fe400078e0236 */
[----:B------:R-:W-:Y:S01]  /*5630*/  IMAD.HI.U32 R58, R59, R56, RZ ;  /* 0x000000383b3a7227 */ /* 0x000fe200078e00ff */
[----:B------:R-:W-:Y:S02]  /*5640*/  SEL R52, R55, R52, !P4 ;  /* 0x0000003437347207 */ /* 0x000fe40006000000 */
[----:B------:R-:W-:-:S05]  /*5650*/  IADD3.X R54, RZ, ~R54, RZ, P2, !PT ;  /* 0x80000036ff367210 */ /* 0x000fca00017fe4ff */
[----:B------:R-:W-:-:S06]  /*5660*/  IMAD.WIDE.U32 R58, P2, R59, R54, R58 ;  /* 0x000000363b3a7225 */ /* 0x000fcc000784003a */
[----:B------:R-:W-:-:S04]  /*5670*/  IMAD.HI.U32 R53, P3, R51, R56, R58 ;  /* 0x0000003833357227 */ /* 0x000fc8000786003a */
[CC--:B------:R-:W-:Y:S02]  /*5680*/  IMAD R56, R51.reuse, R54.reuse, RZ ;  /* 0x0000003633387224 */ /* 0x0c0fe400078e02ff */
[----:B------:R-:W-:-:S03]  /*5690*/  IMAD.HI.U32 R54, R51, R54, RZ ;  /* 0x0000003633367227 */ /* 0x000fc600078e00ff */
[----:B------:R-:W-:Y:S01]  /*56a0*/  IADD3 R53, P6, R56, R53, RZ ;  /* 0x0000003538357210 */ /* 0x000fe20007fde0ff */
[----:B------:R-:W-:Y:S02]  /*56b0*/  IMAD.X R56, RZ, RZ, ~R49, P5 ;  /* 0x000000ffff387224 */ /* 0x000fe400028e0e31 */
[----:B------:R-:W-:Y:S02]  /*56c0*/  IMAD.X R54, R54, 0x1, R51, P2 ;  /* 0x0000000136367824 */ /* 0x000fe400010e0633 */
[----:B------:R-:W-:Y:S01]  /*56d0*/  IMAD.HI.U32 R58, R53, R52, RZ ;  /* 0x00000034353a7227 */ /* 0x000fe200078e00ff */
[----:B------:R-:W-:Y:S02]  /*56e0*/  SEL R55, R56, R49, !P4 ;  /* 0x0000003138377207 */ /* 0x000fe40006000000 */
[----:B------:R-:W-:Y:S01]  /*56f0*/  IADD3.X R56, RZ, RZ, R54, P6, P3 ;  /* 0x000000ffff387210 */ /* 0x000fe200037e6436 */
[----:B------:R-:W-:-:S04]  /*5700*/  IMAD.MOV.U32 R59, RZ, RZ, RZ ;  /* 0x000000ffff3b7224 */ /* 0x000fc800078e00ff */
[----:B------:R-:W-:-:S04]  /*5710*/  IMAD.WIDE.U32 R58, R53, R55, R58 ;  /* 0x00000037353a7225 */ /* 0x000fc800078e003a */
[C---:B------:R-:W-:Y:S02]  /*5720*/  IMAD R54, R56.reuse, R55, RZ ;  /* 0x0000003738367224 */ /* 0x040fe400078e02ff */
[----:B------:R-:W-:-:S04]  /*5730*/  IMAD.HI.U32 R51, P2, R56, R52, R58 ;  /* 0x0000003438337227 */ /* 0x000fc8000784003a */
[----:B------:R-:W-:Y:S01]  /*5740*/  IMAD.HI.U32 R53, R56, R55, RZ ;  /* 0x0000003738357227 */ /* 0x000fe200078e00ff */
[----:B------:R-:W-:-:S03]  /*5750*/  IADD3 R51, P3, R54, R51, RZ ;  /* 0x0000003336337210 */ /* 0x000fc60007f7e0ff */
[----:B------:R-:W-:Y:S02]  /*5760*/  IMAD.X R53, RZ, RZ, R53, P2 ;  /* 0x000000ffff357224 */ /* 0x000fe400010e0635 */
[----:B------:R-:W-:-:S03]  /*5770*/  IMAD.WIDE.U32 R56, R51, R36, RZ ;  /* 0x0000002433387225 */ /* 0x000fc600078e00ff */
[----:B------:R-:W-:Y:S01]  /*5780*/  IADD3.X R53, RZ, R53, RZ, P3, !PT ;  /* 0x00000035ff357210 */ /* 0x000fe20001ffe4ff */
[C---:B------:R-:W-:Y:S01]  /*5790*/  IMAD R54, R51.reuse, R37, R57 ;  /* 0x0000002533367224 */ /* 0x040fe200078e0239 */
[----:B------:R-:W-:Y:S02]  /*57a0*/  IADD3 R57, P3, -R56, R52, RZ ;  /* 0x0000003438397210 */ /* 0x000fe40007f7e1ff */
[----:B------:R-:W-:Y:S01]  /*57b0*/  IADD3 R52, P4, R51, 0x1, RZ ;  /* 0x0000000133347810 */ /* 0x000fe20007f9e0ff */
[-C--:B------:R-:W-:Y:S01]  /*57c0*/  IMAD R54, R53, R36.reuse, R54 ;  /* 0x0000002435367224 */ /* 0x080fe200078e0236 */
[----:B------:R-:W-:-:S03]  /*57d0*/  ISETP.GE.U32.AND P2, PT, R57, R36, PT ;  /* 0x000000243900720c */ /* 0x000fc60003f46070 */
[----:B------:R-:W-:Y:S01]  /*57e0*/  IMAD.X R55, R55, 0x1, ~R54, P3 ;  /* 0x0000000137377824 */ /* 0x000fe200018e0e36 */
[----:B------:R-:W-:Y:S01]  /*57f0*/  IADD3 R54, P3, R57, -R36, RZ ;  /* 0x8000002439367210 */ /* 0x000fe20007f7e0ff */
[----:B------:R-:W-:-:S03]  /*5800*/  IMAD.X R56, RZ, RZ, R53, P4 ;  /* 0x000000ffff387224 */ /* 0x000fc600020e0635 */
[----:B------:R-:W-:-:S04]  /*5810*/  ISETP.GE.U32.AND.EX P2, PT, R55, R37, PT, P2 ;  /* 0x000000253700720c */ /* 0x000fc80003f46120 */
[----:B------:R-:W-:Y:S01]  /*5820*/  SEL R57, R54, R57, P2 ;  /* 0x0000003936397207 */ /* 0x000fe20001000000 */
[----:B------:R-:W-:Y:S01]  /*5830*/  IMAD.X R54, R55, 0x1, ~R37, P3 ;  /* 0x0000000137367824 */ /* 0x000fe200018e0e25 */
[----:B------:R-:W-:Y:S02]  /*5840*/  SEL R52, R52, R51, P2 ;  /* 0x0000003334347207 */ /* 0x000fe40001000000 */
[----:B------:R-:W-:Y:S02]  /*5850*/  ISETP.GE.U32.AND P3, PT, R57, R36, PT ;  /* 0x000000243900720c */ /* 0x000fe40003f66070 */
[----:B------:R-:W-:Y:S02]  /*5860*/  SEL R55, R54, R55, P2 ;  /* 0x0000003736377207 */ /* 0x000fe40001000000 */
[----:B------:R-:W-:Y:S02]  /*5870*/  SEL R56, R56, R53, P2 ;  /* 0x0000003538387207 */ /* 0x000fe40001000000 */
[----:B------:R-:W-:-:S02]  /*5880*/  IADD3 R51, P2, R52, 0x1, RZ ;  /* 0x0000000134337810 */ /* 0x000fc40007f5e0ff */
[----:B------:R-:W-:Y:S02]  /*5890*/  ISETP.GE.U32.AND.EX P3, PT, R55, R37, PT, P3 ;  /* 0x000000253700720c */ /* 0x000fe40003f66130 */
[----:B------:R-:W-:Y:S01]  /*58a0*/  LOP3.LUT R36, R48, R49, RZ, 0x3c, !PT ;  /* 0x0000003130247212 */ /* 0x000fe200078e3cff */
[----:B------:R-:W-:Y:S01]  /*58b0*/  IMAD.X R37, RZ, RZ, R56, P2 ;  /* 0x000000ffff257224 */ /* 0x000fe200010e0638 */
[----:B------:R-:W-:Y:S02]  /*58c0*/  SEL R51, R51, R52, P3 ;  /* 0x0000003433337207 */ /* 0x000fe40001800000 */
[----:B------:R-:W-:Y:S02]  /*58d0*/  ISETP.GE.AND P4, PT, R36, RZ, PT ;  /* 0x000000ff2400720c */ /* 0x000fe40003f86270 */
[----:B------:R-:W-:Y:S02]  /*58e0*/  SEL R37, R37, R56, P3 ;  /* 0x0000003825257207 */ /* 0x000fe40001800000 */
[----:B------:R-:W-:-:S02]  /*58f0*/  IADD3 R52, P3, RZ, -R51, RZ ;  /* 0x80000033ff347210 */ /* 0x000fc40007f7e0ff */
[----:B------:R-:W-:Y:S01]  /*5900*/  ISETP.NE.U32.AND P2, PT, R50, RZ, PT ;  /* 0x000000ff3200720c */ /* 0x000fe20003f45070 */
[----:B------:R-:W-:Y:S01]  /*5910*/  IMAD.MOV.U32 R50, RZ, RZ, R2 ;  /* 0x000000ffff327224 */ /* 0x000fe200078e0002 */
[----:B------:R-:W-:Y:S02]  /*5920*/  IADD3.X R36, RZ, ~R37, RZ, P3, !PT ;  /* 0x80000025ff247210 */ /* 0x000fe40001ffe4ff */
[----:B------:R-:W-:Y:S01]  /*5930*/  SEL R52, R52, R51, !P4 ;  /* 0x0000003334347207 */ /* 0x000fe20006000000 */
[----:B------:R-:W-:Y:S01]  /*5940*/  IMAD.MOV.U32 R51, RZ, RZ, 0x0 ;  /* 0x00000000ff337424 */ /* 0x000fe200078e00ff */
[----:B------:R-:W-:Y:S02]  /*5950*/  ISETP.NE.AND.EX P2, PT, R48, RZ, PT, P2 ;  /* 0x000000ff3000720c */ /* 0x000fe40003f45320 */
[----:B------:R-:W-:Y:S02]  /*5960*/  SEL R37, R36, R37, !P4 ;  /* 0x0000002524257207 */ /* 0x000fe40006000000 */
[----:B------:R-:W-:-:S02]  /*5970*/  SEL R36, R52, 0xffffffff, P2 ;  /* 0xffffffff34247807 */ /* 0x000fc40001000000 */
[----:B------:R-:W-:Y:S01]  /*5980*/  SEL R37, R37, 0xffffffff, P2 ;  /* 0xffffffff25257807 */ /* 0x000fe20001000000 */
[----:B------:R-:W-:Y:S06]  /*5990*/  RET.REL.NODEC R50 `(_ZN2at6native13col2im_kernelIN3c108BFloat16EfEEvlPKT_llllllllllllPS4_) ;  /* 0xffffa66032007950 */ /* 0x000fec0003c3ffff */
        .weak           $__internal_1_$__cuda_sm20_rem_s64
        .type           $__internal_1_$__cuda_sm20_rem_s64,@function
        .size           $__internal_1_$__cuda_sm20_rem_s64,(.L_x_513 - $__internal_1_$__cuda_sm20_rem_s64)
$__internal_1_$__cuda_sm20_rem_s64:
        /* <DEDUP_REMOVED lines=8> */
[----:B------:R-:W0:Y:S02]  /*5a20*/  F2I.U64.TRUNC R48, R48 ;  /* 0x0000003000307311 */ /* 0x000e24000020d800 */
[----:B0-----:R-:W-:-:S04]  /*5a30*/  IMAD.WIDE.U32 R38, R48, R36, RZ ;  /* 0x0000002430267225 */ /* 0x001fc800078e00ff */
[----:B------:R-:W-:Y:S01]  /*5a40*/  IMAD R39, R48, R37, R39 ;  /* 0x0000002530277224 */ /* 0x000fe200078e0227 */
[----:B------:R-:W-:-:S03]  /*5a50*/  IADD3 R55, P2, RZ, -R38, RZ ;  /* 0x80000026ff377210 */ /* 0x000fc60007f5e0ff */
[----:B------:R-:W-:Y:S02]  /*5a60*/  IMAD R39, R49, R36, R39 ;  /* 0x0000002431277224 */ /* 0x000fe400078e0227 */
[----:B------:R-:W-:-:S04]  /*5a70*/  IMAD.HI.U32 R38, R48, R55, RZ ;  /* 0x0000003730267227 */ /* 0x000fc800078e00ff */
[----:B------:R-:W-:Y:S01]  /*5a80*/  IMAD.X R57, RZ, RZ, ~R39, P2 ;  /* 0x000000ffff397224 */ /* 0x000fe200010e0e27 */
[----:B------:R-:W-:-:S05]  /*5a90*/  MOV R39, R48 ;  /* 0x0000003000277202 */ /* 0x000fca0000000f00 */
[----:B------:R-:W-:-:S06]  /*5aa0*/  IMAD.WIDE.U32 R38, P2, R48, R57, R38 ;  /* 0x0000003930267225 */ /* 0x000fcc0007840026 */
[----:B------:R-:W-:-:S04]  /*5ab0*/  IMAD.HI.U32 R38, P3, R49, R55, R38 ;  /* 0x0000003731267227 */ /* 0x000fc80007860026 */
[CC--:B------:R-:W-:Y:S02]  /*5ac0*/  IMAD R39, R49.reuse, R57.reuse, RZ ;  /* 0x0000003931277224 */ /* 0x0c0fe400078e02ff */
[----:B------:R-:W-:-:S03]  /*5ad0*/  IMAD.HI.U32 R55, R49, R57, RZ ;  /* 0x0000003931377227 */ /* 0x000fc600078e00ff */
[----:B------:R-:W-:Y:S01]  /*5ae0*/  IADD3 R39, P4, R39, R38, RZ ;  /* 0x0000002627277210 */ /* 0x000fe20007f9e0ff */
[----:B------:R-:W-:-:S04]  /*5af0*/  IMAD.X R55, R55, 0x1, R49, P2 ;  /* 0x0000000137377824 */ /* 0x000fc800010e0631 */
[----:B------:R-:W-:Y:S01]  /*5b00*/  IMAD.WIDE.U32 R48, R39, R36, RZ ;  /* 0x0000002427307225 */ /* 0x000fe200078e00ff */
[----:B------:R-:W-:Y:S02]  /*5b10*/  IADD3.X R55, RZ, RZ, R55, P4, P3 ;  /* 0x000000ffff377210 */ /* 0x000fe400027e6437 */
[----:B------:R-:W-:Y:S01]  /*5b20*/  ISETP.GE.AND P3, PT, R53, RZ, PT ;  /* 0x000000ff3500720c */ /* 0x000fe20003f66270 */
[----:B------:R-:W-:Y:S01]  /*5b30*/  IMAD R38, R39, R37, R49 ;  /* 0x0000002527267224 */ /* 0x000fe200078e0231 */
[----:B------:R-:W-:Y:S02]  /*5b40*/  IADD3 R57, P2, RZ, -R48, RZ ;  /* 0x80000030ff397210 */ /* 0x000fe40007f5e0ff */
[----:B------:R-:W-:Y:S01]  /*5b50*/  IADD3 R49, P4, RZ, -R52, RZ ;  /* 0x80000034ff317210 */ /* 0x000fe20007f9e0ff */
[----:B------:R-:W-:Y:S02]  /*5b60*/  IMAD R48, R55, R36, R38 ;  /* 0x0000002437307224 */ /* 0x000fe400078e0226 */
[----:B------:R-:W-:Y:S01]  /*5b70*/  IMAD.HI.U32 R38, R39, R57, RZ ;  /* 0x0000003927267227 */ /* 0x000fe200078e00ff */
[----:B------:R-:W-:-:S03]  /*5b80*/  SEL R49, R49, R52, !P3 ;  /* 0x0000003431317207 */ /* 0x000fc60005800000 */
[----:B------:R-:W-:Y:S02]  /*5b90*/  IMAD.X R48, RZ, RZ, ~R48, P2 ;  /* 0x000000ffff307224 */ /* 0x000fe400010e0e30 */
[----:B------:R-:W-:Y:S02]  /*5ba0*/  IMAD.X R52, RZ, RZ, ~R53, P4 ;  /* 0x000000ffff347224 */ /* 0x000fe400020e0e35 */
[----:B------:R-:W-:-:S03]  /*5bb0*/  IMAD.WIDE.U32 R38, P2, R39, R48, R38 ;  /* 0x0000003027267225 */ /* 0x000fc60007840026 */
[----:B------:R-:W-:Y:S01]  /*5bc0*/  SEL R53, R52, R53, !P3 ;  /* 0x0000003534357207 */ /* 0x000fe20005800000 */
[----:B------:R-:W-:-:S04]  /*5bd0*/  IMAD.HI.U32 R54, R55, R48, RZ ;  /* 0x0000003037367227 */ /* 0x000fc800078e00ff */
[----:B------:R-:W-:-:S04]  /*5be0*/  IMAD.HI.U32 R38, P5, R55, R57, R38 ;  /* 0x0000003937267227 */ /* 0x000fc800078a0026 */
[----:B------:R-:W-:Y:S02]  /*5bf0*/  IMAD R39, R55, R48, RZ ;  /* 0x0000003037277224 */ /* 0x000fe400078e02ff */
[----:B------:R-:W-:-:S03]  /*5c00*/  IMAD.X R55, R54, 0x1, R55, P2 ;  /* 0x0000000136377824 */ /* 0x000fc600010e0637 */
[----:B------:R-:W-:Y:S01]  /*5c10*/  IADD3 R48, P6, R39, R38, RZ ;  /* 0x0000002627307210 */ /* 0x000fe20007fde0ff */
[----:B------:R-:W-:-:S03]  /*5c20*/  HFMA2.MMA R39, -RZ, RZ, 0, 0 ;  /* 0x00000000ff277435 */ /* 0x000fc600000001ff */
[----:B------:R-:W-:Y:S01]  /*5c30*/  IADD3.X R52, RZ, RZ, R55, P6, P5 ;  /* 0x000000ffff347210 */ /* 0x000fe200037ea437 */
[----:B------:R-:W-:-:S04]  /*5c40*/  IMAD.HI.U32 R38, R48, R49, RZ ;  /* 0x0000003130267227 */ /* 0x000fc800078e00ff */
[-C--:B------:R-:W-:Y:S02]  /*5c50*/  IMAD R55, R52, R53.reuse, RZ ;  /* 0x0000003534377224 */ /* 0x080fe400078e02ff */
[----:B------:R-:W-:-:S04]  /*5c60*/  IMAD.WIDE.U32 R38, R48, R53, R38 ;  /* 0x0000003530267225 */ /* 0x000fc800078e0026 */
[----:B------:R-:W-:-:S04]  /*5c70*/  IMAD.HI.U32 R48, R52, R53, RZ ;  /* 0x0000003534307227 */ /* 0x000fc800078e00ff */
[----:B------:R-:W-:-:S04]  /*5c80*/  IMAD.HI.U32 R38, P2, R52, R49, R38 ;  /* 0x0000003134267227 */ /* 0x000fc80007840026 */
[----:B------:R-:W-:Y:S01]  /*5c90*/  IMAD.X R48, RZ, RZ, R48, P2 ;  /* 0x000000ffff307224 */ /* 0x000fe200010e0630 */
[----:B------:R-:W-:-:S05]  /*5ca0*/  IADD3 R55, P4, R55, R38, RZ ;  /* 0x0000002637377210 */ /* 0x000fca0007f9e0ff */
[----:B------:R-:W-:-:S04]  /*5cb0*/  IMAD.WIDE.U32 R38, R55, R36, RZ ;  /* 0x0000002437267225 */ /* 0x000fc800078e00ff */
[----:B------:R-:W-:Y:S02]  /*5cc0*/  IMAD.X R57, RZ, RZ, R48, P4 ;  /* 0x000000ffff397224 */ /* 0x000fe400020e0630 */
[----:B------:R-:W-:Y:S01]  /*5cd0*/  IMAD R55, R55, R37, R39 ;  /* 0x0000002537377224 */ /* 0x000fe200078e0227 */
[----:B------:R-:W-:-:S03]  /*5ce0*/  IADD3 R39, P4, -R38, R49, RZ ;  /* 0x0000003126277210 */ /* 0x000fc60007f9e1ff */
[-C--:B------:R-:W-:Y:S01]  /*5cf0*/  IMAD R38, R57, R36.reuse, R55 ;  /* 0x0000002439267224 */ /* 0x080fe200078e0237 */
[----:B------:R-:W-:-:S03]  /*5d00*/  ISETP.GE.U32.AND P2, PT, R39, R36, PT ;  /* 0x000000242700720c */ /* 0x000fc60003f46070 */
[----:B------:R-:W-:Y:S01]  /*5d10*/  IMAD.X R55, R53, 0x1, ~R38, P4 ;  /* 0x0000000135377824 */ /* 0x000fe200020e0e26 */
[----:B------:R-:W-:-:S04]  /*5d20*/  IADD3 R49, P4, R39, -R36, RZ ;  /* 0x8000002427317210 */ /* 0x000fc80007f9e0ff */
[C---:B------:R-:W-:Y:S01]  /*5d30*/  ISETP.GE.U32.AND.EX P2, PT, R55.reuse, R37, PT, P2 ;  /* 0x000000253700720c */ /* 0x040fe20003f46120 */
[----:B------:R-:W-:-:S03]  /*5d40*/  IMAD.X R53, R55, 0x1, ~R37, P4 ;  /* 0x0000000137357824 */ /* 0x000fc600020e0e25 */
[----:B------:R-:W-:Y:S02]  /*5d50*/  SEL R49, R49, R39, P2 ;  /* 0x0000002731317207 */ /* 0x000fe40001000000 */
[----:B------:R-:W-:Y:S02]  /*5d60*/  SEL R53, R53, R55, P2 ;  /* 0x0000003735357207 */ /* 0x000fe40001000000 */
[CC--:B------:R-:W-:Y:S02]  /*5d70*/  ISETP.GE.U32.AND P2, PT, R49.reuse, R36.reuse, PT ;  /* 0x000000243100720c */ /* 0x0c0fe40003f46070 */
[----:B------:R-:W-:Y:S02]  /*5d80*/  IADD3 R38, P4, R49, -R36, RZ ;  /* 0x8000002431267210 */ /* 0x000fe40007f9e0ff */
[CC--:B------:R-:W-:Y:S02]  /*5d90*/  ISETP.GE.U32.AND.EX P2, PT, R53.reuse, R37.reuse, PT, P2 ;  /* 0x000000253500720c */ /* 0x0c0fe40003f46120 */
[----:B------:R-:W-:-:S02]  /*5da0*/  IADD3.X R39, R53, ~R37, RZ, P4, !PT ;  /* 0x8000002535277210 */ /* 0x000fc400027fe4ff */
[----:B------:R-:W-:Y:S02]  /*5db0*/  SEL R38, R38, R49, P2 ;  /* 0x0000003126267207 */ /* 0x000fe40001000000 */
[----:B------:R-:W-:Y:S02]  /*5dc0*/  SEL R39, R39, R53, P2 ;  /* 0x0000003527277207 */ /* 0x000fe40001000000 */
[-C--:B------:R-:W-:Y:S02]  /*5dd0*/  IADD3 R37, P4, RZ, -R38.reuse, RZ ;  /* 0x80000026ff257210 */ /* 0x080fe40007f9e0ff */
[----:B------:R-:W-:Y:S02]  /*5de0*/  ISETP.NE.U32.AND P2, PT, R51, RZ, PT ;  /* 0x000000ff3300720c */ /* 0x000fe40003f45070 */
[----:B------:R-:W-:Y:S01]  /*5df0*/  SEL R38, R37, R38, !P3 ;  /* 0x0000002625267207 */ /* 0x000fe20005800000 */
[----:B------:R-:W-:Y:S01]  /*5e00*/  IMAD.X R36, RZ, RZ, ~R39, P4 ;  /* 0x000000ffff247224 */ /* 0x000fe200020e0e27 */
[----:B------:R-:W-:Y:S01]  /*5e10*/  ISETP.NE.AND.EX P2, PT, R50, RZ, PT, P2 ;  /* 0x000000ff3200720c */ /* 0x000fe20003f45320 */
[----:B------:R-:W-:-:S03]  /*5e20*/  IMAD.MOV.U32 R37, RZ, RZ, 0x0 ;  /* 0x00000000ff257424 */ /* 0x000fc600078e00ff */
[----:B------:R-:W-:Y:S01]  /*5e30*/  SEL R39, R36, R39, !P3 ;  /* 0x0000002724277207 */ /* 0x000fe20005800000 */
[----:B------:R-:W-:Y:S01]  /*5e40*/  IMAD.MOV.U32 R36, RZ, RZ, R2 ;  /* 0x000000ffff247224 */ /* 0x000fe200078e0002 */
[----:B------:R-:W-:Y:S02]  /*5e50*/  SEL R38, R38, 0xffffffff, P2 ;  /* 0xffffffff26267807 */ /* 0x000fe40001000000 */
[----:B------:R-:W-:Y:S01]  /*5e60*/  SEL R39, R39, 0xffffffff, P2 ;  /* 0xffffffff27277807 */ /* 0x000fe20001000000 */
[----:B------:R-:W-:Y:S06]  /*5e70*/  RET.REL.NODEC R36 `(_ZN2at6native13col2im_kernelIN3c108BFloat16EfEEvlPKT_llllllllllllPS4_) ;  /* 0xffffa18024007950 */ /* 0x000fec0003c3ffff */
.L_x_113:
[----:B------:R-:W-:-:S00]  /*5e80*/  BRA `(.L_x_113) ;  /* 0xfffffff000007947 */ /* 0x000fc0000383ffff */
[----:B------:R-:W-:-:S00]  /*5e90*/  NOP ;  /* 0x0000000000007918 */ /* 0x000fc00000000000 */
        /* <DEDUP_REMOVED lines=14> */
.L_x_513:


//--------------------- .text._ZN2at6native13col2im_kernelIN3c104HalfEfEEvlPKT_llllllllllllPS4_ --------------------------
	.section	.text._ZN2at6native13col2im_kernelIN3c104HalfEfEEvlPKT_llllllllllllPS4_,"ax",@progbits
	.sectioninfo	@"SHI_REGISTERS=62"
	.align	128
        .global         _ZN2at6native13col2im_kernelIN3c104HalfEfEEvlPKT_llllllllllllPS4_
        .type           _ZN2at6native13col2im_kernelIN3c104HalfEfEEvlPKT_llllllllllllPS4_,@function
        .size           _ZN2at6native13col2im_kernelIN3c104HalfEfEEvlPKT_llllllllllllPS4_,(.L_x_515 - _ZN2at6native13col2im_kernelIN3c104HalfEfEEvlPKT_llllllllllllPS4_)
        .other          _ZN2at6native13col2im_kernelIN3c104HalfEfEEvlPKT_llllllllllllPS4_,@"STO_CUDA_ENTRY STV_DEFAULT"
_ZN2at6native13col2im_kernelIN3c104HalfEfEEvlPKT_llllllllllllPS4_:
.text._ZN2at6native13col2im_kernelIN3c104HalfEfEEvlPKT_llllllllllllPS4_:
        /* <DEDUP_REMOVED lines=17> */
.L_x_226:
        /* <DEDUP_REMOVED lines=9> */
[----:B------:R-:W-:Y:S05]  /*01a0*/  CALL.REL.NOINC `($__internal_2_$__cuda_sm20_div_s64) ;  /* 0x000052b000007944 */ /* 0x000fea0003c00000 */
        /* <DEDUP_REMOVED lines=8> */
.L_x_115:
        /* <DEDUP_REMOVED lines=22> */
.L_x_116:
[----:B------:R-:W-:Y:S05]  /*0390*/  BSYNC B0 ;  /* 0x0000000000007941 */ /* 0x000fea0003800000 */
.L_x_114:
        /* <DEDUP_REMOVED lines=11> */
[----:B------:R-:W-:Y:S05]  /*0450*/  CALL.REL.NOINC `($__internal_3_$__cuda_sm20_rem_s64) ;  /* 0x0000554000007944 */ /* 0x000fea0003c00000 */
[----:B------:R-:W-:Y:S02]  /*0460*/  IMAD.MOV.U32 R4, RZ, RZ, R38 ;  /* 0x000000ffff047224 */ /* 0x000fe400078e0026 */
[----:B------:R-:W-:Y:S01]  /*0470*/  IMAD.MOV.U32 R5, RZ, RZ, R39 ;  /* 0x000000ffff057224 */ /* 0x000fe200078e0027 */
[----:B------:R-:W-:Y:S05]  /*0480*/  BRA `(.L_x_119) ;  /* 0x0000013000007947 */ /* 0x000fea0003800000 */
.L_x_118:
        /* <DEDUP_REMOVED lines=19> */
.L_x_119:
[----:B------:R-:W-:Y:S05]  /*05c0*/  BSYNC B0 ;  /* 0x0000000000007941 */ /* 0x000fea0003800000 */
.L_x_117:
        /* <DEDUP_REMOVED lines=15> */
[----:B------:R-:W-:Y:S05]  /*06c0*/  CALL.REL.NOINC `($__internal_2_$__cuda_sm20_div_s64) ;  /* 0x00004d9000007944 */ /* 0x000fea0003c00000 */
[----:B------:R-:W-:Y:S02]  /*06d0*/  IMAD.MOV.U32 R30, RZ, RZ, R36 ;  /* 0x000000ffff1e7224 */ /* 0x000fe400078e0024 */
[----:B------:R-:W-:Y:S01]  /*06e0*/  IMAD.MOV.U32 R31, RZ, RZ, R37 ;  /* 0x000000ffff1f7224 */ /* 0x000fe200078e0025 */
[----:B------:R-:W-:Y:S05]  /*06f0*/  BRA `(.L_x_122) ;  /* 0x0000013000007947 */ /* 0x000fea0003800000 */
.L_x_121:
        /* <DEDUP_REMOVED lines=19> */
.L_x_122:
[----:B------:R-:W-:Y:S05]  /*0830*/  BSYNC B0 ;  /* 0x0000000000007941 */ /* 0x000fea0003800000 */
.L_x_120:
        /* <DEDUP_REMOVED lines=24> */
[----:B------:R-:W-:Y:S05]  /*09c0*/  CALL.REL.NOINC `($__internal_2_$__cuda_sm20_div_s64) ;  /* 0x00004a9000007944 */ /* 0x000fea0003c00000 */
[----:B------:R-:W-:Y:S05]  /*09d0*/  BRA `(.L_x_127) ;  /* 0x0000013000007947 */ /* 0x000fea0003800000 */
.L_x_126:
        /* <DEDUP_REMOVED lines=19> */
.L_x_127:
[----:B------:R-:W-:Y:S05]  /*0b10*/  BSYNC B1 ;  /* 0x0000000000017941 */ /* 0x000fea0003800000 */
.L_x_125:
[----:B------:R-:W-:-:S04]  /*0b20*/  IADD3 R4, P0, R36, 0x1, RZ ;  /* 0x0000000124047810 */ /* 0x000fc80007f1e0ff */
[----:B------:R-:W-:-:S04]  /*0b30*/  IADD3.X R5, RZ, R37, RZ, P0, !PT ;  /* 0x00000025ff057210 */ /* 0x000fc800007fe4ff */
.L_x_124:
[----:B------:R-:W-:Y:S05]  /*0b40*/  BSYNC B0 ;  /* 0x0000000000007941 */ /* 0x000fea0003800000 */
.L_x_123:
        /* <DEDUP_REMOVED lines=9> */
[----:B------:R-:W-:Y:S05]  /*0be0*/  CALL.REL.NOINC `($__internal_2_$__cuda_sm20_div_s64) ;  /* 0x0000487000007944 */ /* 0x000fea0003c00000 */
[----:B------:R-:W-:Y:S01]  /*0bf0*/  IMAD.MOV.U32 R28, RZ, RZ, R36 ;  /* 0x000000ffff1c7224 */ /* 0x000fe200078e0024 */
[----:B------:R-:W-:Y:S01]  /*0c00*/  MOV R29, R37 ;  /* 0x00000025001d7202 */ /* 0x000fe20000000f00 */
[----:B------:R-:W-:Y:S05]  /*0c10*/  BRA `(.L_x_130) ;  /* 0x0000013000007947 */ /* 0x000fea0003800000 */
.L_x_129:
        /* <DEDUP_REMOVED lines=19> */
.L_x_130:
[----:B------:R-:W-:Y:S05]  /*0d50*/  BSYNC B0 ;  /* 0x0000000000007941 */ /* 0x000fea0003800000 */
.L_x_128:
        /* <DEDUP_REMOVED lines=24> */
[----:B------:R-:W-:Y:S05]  /*0ee0*/  CALL.REL.NOINC `($__internal_2_$__cuda_sm20_div_s64) ;  /* 0x0000457000007944 */ /* 0x000fea0003c00000 */
[----:B------:R-:W-:Y:S05]  /*0ef0*/  BRA `(.L_x_135) ;  /* 0x0000013000007947 */ /* 0x000fea0003800000 */
.L_x_134:
        /* <DEDUP_REMOVED lines=19> */
.L_x_135:
[----:B------:R-:W-:Y:S05]  /*1030*/  BSYNC B1 ;  /* 0x0000000000017941 */ /* 0x000fea0003800000 */
.L_x_133:
[----:B------:R-:W-:-:S05]  /*1040*/  IADD3 R6, P0, R36, 0x1, RZ ;  /* 0x0000000124067810 */ /* 0x000fca0007f1e0ff */
[----:B------:R-:W-:-:S03]  /*1050*/  IMAD.X R7, RZ, RZ, R37, P0 ;  /* 0x000000ffff077224 */ /* 0x000fc600000e0625 */
.L_x_132:
[----:B------:R-:W-:Y:S05]  /*1060*/  BSYNC B0 ;  /* 0x0000000000007941 */ /* 0x000fea0003800000 */
.L_x_131:
        /* <DEDUP_REMOVED lines=9> */
[----:B------:R-:W-:Y:S05]  /*1100*/  CALL.REL.NOINC `($__internal_2_$__cuda_sm20_div_s64) ;  /* 0x0000435000007944 */ /* 0x000fea0003c00000 */
[----:B------:R-:W-:Y:S05]  /*1110*/  BRA `(.L_x_138) ;  /* 0x0000013000007947 */ /* 0x000fea0003800000 */
.L_x_137:
        /* <DEDUP_REMOVED lines=19> */
.L_x_138:
[----:B------:R-:W-:Y:S05]  /*1250*/  BSYNC B0 ;  /* 0x0000000000007941 */ /* 0x000fea0003800000 */
.L_x_136:
        /* <DEDUP_REMOVED lines=38> */
.L_x_224:
        /* <DEDUP_REMOVED lines=25> */
[----:B------:R-:W-:Y:S05]  /*1650*/  CALL.REL.NOINC `($__internal_3_$__cuda_sm20_rem_s64) ;  /* 0x0000434000007944 */ /* 0x000fea0003c00000 */
[----:B------:R-:W-:Y:S02]  /*1660*/  IMAD.MOV.U32 R22, RZ, RZ, R38 ;  /* 0x000000ffff167224 */ /* 0x000fe400078e0026 */
[----:B------:R-:W-:Y:S01]  /*1670*/  IMAD.MOV.U32 R23, RZ, RZ, R39 ;  /* 0x000000ffff177224 */ /* 0x000fe200078e0027 */
[----:B------:R-:W-:Y:S05]  /*1680*/  BRA `(.L_x_145) ;  /* 0x0000012000007947 */ /* 0x000fea0003800000 */
.L_x_144:
        /* <DEDUP_REMOVED lines=18> */
.L_x_145:
[----:B------:R-:W-:Y:S05]  /*17b0*/  BSYNC B2 ;  /* 0x0000000000027941 */ /* 0x000fea0003800000 */
.L_x_143:
        /* <DEDUP_REMOVED lines=20> */
[----:B------:R-:W-:-:S04]  /*1900*/  ISETP.NE.U32.AND P2, PT, R38, RZ, PT ;  /* 0x000000ff2600720c */ /* 0x000fc80003f45070 */
[----:B------:R-:W-:Y:S01]  /*1910*/  ISETP.NE.AND.EX P2, PT, R39, RZ, PT, P2 ;  /* 0x000000ff2700720c */ /* 0x000fe20003f45320 */
[----:B------:R-:W-:Y:S07]  /*1920*/  BRA `(.L_x_152) ;  /* 0x0000013000007947 */ /* 0x000fee0003800000 */
.L_x_151:
        /* <DEDUP_REMOVED lines=19> */
.L_x_152:
[----:B------:R-:W-:Y:S05]  /*1a60*/  BSYNC B4 ;  /* 0x0000000000047941 */ /* 0x000fea0003800000 */
.L_x_150:
        /* <DEDUP_REMOVED lines=8> */
[----:B------:R-:W-:Y:S05]  /*1af0*/  CALL.REL.NOINC `($__internal_2_$__cuda_sm20_div_s64) ;  /* 0x0000396000007944 */ /* 0x000fea0003c00000 */
[----:B------:R-:W-:Y:S02]  /*1b00*/  IMAD.MOV.U32 R18, RZ, RZ, R36 ;  /* 0x000000ffff127224 */ /* 0x000fe400078e0024 */
[----:B------:R-:W-:Y:S01]  /*1b10*/  IMAD.MOV.U32 R19, RZ, RZ, R37 ;  /* 0x000000ffff137224 */ /* 0x000fe200078e0025 */
[----:B------:R-:W-:Y:S05]  /*1b20*/  BRA `(.L_x_155) ;  /* 0x0000013000007947 */ /* 0x000fea0003800000 */
.L_x_154:
        /* <DEDUP_REMOVED lines=19> */
.L_x_155:
[----:B------:R-:W-:Y:S05]  /*1c60*/  BSYNC B4 ;  /* 0x0000000000047941 */ /* 0x000fea0003800000 */
.L_x_153:
        /* <DEDUP_REMOVED lines=9> */
.L_x_157:
        /* <DEDUP_REMOVED lines=19> */
.L_x_158:
[----:B------:R-:W-:Y:S05]  /*1e30*/  BSYNC B4 ;  /* 0x0000000000047941 */ /* 0x000fea0003800000 */
.L_x_156:
[----:B------:R-:W-:Y:S02]  /*1e40*/  IMAD R21, R31, c[0x0][0x180], RZ ;  /* 0x000060001f157a24 */ /* 0x000fe400078e02ff */
[----:B------:R-:W-:-:S04]  /*1e50*/  IMAD.WIDE.U32 R18, R30, c[0x0][0x180], R18 ;  /* 0x000060001e127a25 */ /* 0x000fc800078e0012 */
[----:B------:R-:W-:Y:S02]  /*1e60*/  IMAD R21, R30, c[0x0][0x184], R21 ;  /* 0x000061001e157a24 */ /* 0x000fe400078e0215 */
[----:B------:R-:W-:-:S03]  /*1e70*/  IMAD.MOV.U32 R20, RZ, RZ, R36 ;  /* 0x000000ffff147224 */ /* 0x000fc600078e0024 */
[----:B------:R-:W-:Y:S01]  /*1e80*/  IADD3 R2, R19, R21, RZ ;  /* 0x0000001513027210 */ /* 0x000fe20007ffe0ff */
[----:B------:R-:W-:-:S04]  /*1e90*/  IMAD.MOV.U32 R21, RZ, RZ, R37 ;  /* 0x000000ffff157224 */ /* 0x000fc800078e0025 */
        /* <DEDUP_REMOVED lines=15> */
[----:B--2---:R-:W-:-:S05]  /*1f90*/  HADD2.F32 R21, -RZ, R18.H0_H0 ;  /* 0x20000012ff157230 */ /* 0x004fca0000004100 */
[----:B------:R-:W-:Y:S02]  /*1fa0*/  FADD.FTZ R10, R10, R21 ;  /* 0x000000150a0a7221 */ /* 0x000fe40000010000 */
.L_x_149:
[----:B------:R-:W-:Y:S05]  /*1fb0*/  BSYNC B3 ;  /* 0x0000000000037941 */ /* 0x000fea0003800000 */
.L_x_148:
        /* <DEDUP_REMOVED lines=18> */
[----:B------:R-:W-:Y:S05]  /*20e0*/  CALL.REL.NOINC `($__internal_3_$__cuda_sm20_rem_s64) ;  /* 0x000038b000007944 */ /* 0x000fea0003c00000 */
[----:B------:R-:W-:-:S04]  /*20f0*/  ISETP.NE.U32.AND P2, PT, R38, RZ, PT ;  /* 0x000000ff2600720c */ /* 0x000fc80003f45070 */
[----:B------:R-:W-:Y:S01]  /*2100*/  ISETP.NE.AND.EX P2, PT, R39, RZ, PT, P2 ;  /* 0x000000ff2700720c */ /* 0x000fe20003f45320 */
[----:B------:R-:W-:Y:S07]  /*2110*/  BRA `(.L_x_163) ;  /* 0x0000013000007947 */ /* 0x000fee0003800000 */
.L_x_162:
        /* <DEDUP_REMOVED lines=19> */
.L_x_163:
[----:B------:R-:W-:Y:S05]  /*2250*/  BSYNC B4 ;  /* 0x0000000000047941 */ /* 0x000fea0003800000 */
.L_x_161:
        /* <DEDUP_REMOVED lines=8> */
[----:B------:R-:W-:Y:S05]  /*22e0*/  CALL.REL.NOINC `($__internal_2_$__cuda_sm20_div_s64) ;  /* 0x0000317000007944 */ /* 0x000fea0003c00000 */
[----:B------:R-:W-:Y:S02]  /*22f0*/  IMAD.MOV.U32 R18, RZ, RZ, R36 ;  /* 0x000000ffff127224 */ /* 0x000fe400078e0024 */
[----:B------:R-:W-:Y:S01]  /*2300*/  IMAD.MOV.U32 R19, RZ, RZ, R37 ;  /* 0x000000ffff137224 */ /* 0x000fe200078e0025 */
[----:B------:R-:W-:Y:S05]  /*2310*/  BRA `(.L_x_166) ;  /* 0x0000013000007947 */ /* 0x000fea0003800000 */
.L_x_165:
        /* <DEDUP_REMOVED lines=19> */
.L_x_166:
[----:B------:R-:W-:Y:S05]  /*2450*/  BSYNC B4 ;  /* 0x0000000000047941 */ /* 0x000fea0003800000 */
.L_x_164:
        /* <DEDUP_REMOVED lines=8> */
[----:B------:R-:W-:Y:S05]  /*24e0*/  BRA `(.L_x_169) ;  /* 0x0000013000007947 */ /* 0x000fea0003800000 */
.L_x_168:
        /* <DEDUP_REMOVED lines=8> */
[----:B------:R-:W-:-:S04]  /*2570*/  IMAD.HI.U32 R36, R21, R37, R20 ;  /* 0x0000002515247227 */ /* 0x000fc800078e0014 */
[----:B------:R-:W-:Y:S02]  /*2580*/  IMAD.MOV.U32 R37, RZ, RZ, RZ ;  /* 0x000000ffff257224 */ /* 0x000fe400078e00ff */
        /* <DEDUP_REMOVED lines=8> */
[----:B------:R-:W-:Y:S02]  /*2610*/  @!P3 LOP3.LUT R36, RZ, c[0x0][0x1b8], RZ, 0x33, !PT ;  /* 0x00006e00ff24ba12 */ /* 0x000fe400078e33ff */
.L_x_169:
[----:B------:R-:W-:Y:S05]  /*2620*/  BSYNC B4 ;  /* 0x0000000000047941 */ /* 0x000fea0003800000 */
.L_x_167:
        /* <DEDUP_REMOVED lines=21> */
[----:B------:R-:W-:-:S04]  /*2780*/  LEA R20, P1, R18, c[0x0][0x168], 0x1 ;  /* 0x00005a0012147a11 */ /* 0x000fc800078208ff */
[----:B------:R-:W-:-:S04]  /*2790*/  IADD3 R19, R19, R21, RZ ;  /* 0x0000001513137210 */ /* 0x000fc80007ffe0ff */
[----:B------:R-:W-:-:S05]  /*27a0*/  LEA.HI.X R21, R18, c[0x0][0x16c], R19, 0x1, P1 ;  /* 0x00005b0012157a11 */ /* 0x000fca00008f0c13 */
[----:B------:R-:W2:Y:S02]  /*27b0*/  LDG.E.U16 R20, [R20.64] ;  /* 0x0000000c14147981 */ /* 0x000ea4000c1e1500 */
[----:B--2---:R-:W-:-:S05]  /*27c0*/  HADD2.F32 R19, -RZ, R20.H0_H0 ;  /* 0x20000014ff137230 */ /* 0x004fca0000004100 */
[----:B------:R-:W-:Y:S02]  /*27d0*/  FADD.FTZ R10, R10, R19 ;  /* 0x000000130a0a7221 */ /* 0x000fe40000010000 */
.L_x_160:
[----:B------:R-:W-:Y:S05]  /*27e0*/  BSYNC B3 ;  /* 0x0000000000037941 */ /* 0x000fea0003800000 */
.L_x_159:
[----:B------:R-:W-:Y:S02]  /*27f0*/  ISETP.NE.U32.AND P2, PT, R16, 0x2, PT ;  /* 0x000000021000780c */ /* 0x000fe40003f45070 */
[----:B------:R-:W-:Y:S02]  /*2800*/  ISETP.NE.U32.AND P1, PT, R22, RZ, PT ;  /* 0x000000ff1600720c */ /* 0x000fe40003f25070 */
[----:B------:R-:W-:Y:S02]  /*2810*/  ISETP.NE.AND.EX P2, PT, RZ, RZ, PT, P2 ;  /* 0x000000ffff00720c */ /* 0x000fe40003f45320 */
[C---:B------:R-:W-:Y:S02]  /*2820*/  IADD3 R21, P3, R4.reuse, 0x3, RZ ;  /* 0x0000000304157810 */ /* 0x040fe40007f7e0ff */
[----:B------:R-:W-:Y:S02]  /*2830*/  ISETP.NE.OR.EX P1, PT, R23, RZ, !P2, P1 ;  /* 0x000000ff1700720c */ /* 0x000fe40005725710 */
[----:B------:R-:W-:Y:S01]  /*2840*/  IADD3 R18, P4, R4, 0x2, RZ ;  /* 0x0000000204127810 */ /* 0x000fe20007f9e0ff */
[----:B------:R-:W-:-:S03]  /*2850*/  IMAD.X R2, RZ, RZ, R5, P3 ;  /* 0x000000ffff027224 */ /* 0x000fc600018e0605 */
[----:B------:R-:W-:Y:S01]  /*2860*/  SEL R18, R18, R21, !P2 ;  /* 0x0000001512127207 */ /* 0x000fe20005000000 */
[----:B------:R-:W-:-:S05]  /*2870*/  IMAD.X R19, RZ, RZ, R5, P4 ;  /* 0x000000ffff137224 */ /* 0x000fca00020e0605 */
[----:B------:R-:W-:Y:S01]  /*2880*/  SEL R19, R19, R2, !P2 ;  /* 0x0000000213137207 */ /* 0x000fe20005000000 */
        /* <DEDUP_REMOVED lines=14> */
.L_x_171:
        /* <DEDUP_REMOVED lines=19> */
.L_x_172:
[----:B------:R-:W-:Y:S05]  /*2aa0*/  BSYNC B3 ;  /* 0x0000000000037941 */ /* 0x000fea0003800000 */
.L_x_170:
[----:B------:R-:W-:-:S04]  /*2ab0*/  IADD3 R18, P3, R4, 0x3, RZ ;  /* 0x0000000304127810 */ /* 0x000fc80007f7e0ff */
[----:B------:R-:W-:Y:S01]  /*2ac0*/  IADD3.X R19, RZ, R5, RZ, P3, !PT ;  /* 0x00000005ff137210 */ /* 0x000fe20001ffe4ff */
        /* <DEDUP_REMOVED lines=8> */
[----:B------:R-:W-:Y:S05]  /*2b50*/  CALL.REL.NOINC `($__internal_2_$__cuda_sm20_div_s64) ;  /* 0x0000290000007944 */ /* 0x000fea0003c00000 */
[----:B------:R-:W-:Y:S01]  /*2b60*/  MOV R18, R36 ;  /* 0x0000002400127202 */ /* 0x000fe20000000f00 */
[----:B------:R-:W-:Y:S01]  /*2b70*/  IMAD.MOV.U32 R19, RZ, RZ, R37 ;  /* 0x000000ffff137224 */ /* 0x000fe200078e0025 */
[----:B------:R-:W-:Y:S05]  /*2b80*/  BRA `(.L_x_175) ;  /* 0x0000013000007947 */ /* 0x000fea0003800000 */
.L_x_174:
        /* <DEDUP_REMOVED lines=19> */
.L_x_175:
[----:B------:R-:W-:Y:S05]  /*2cc0*/  BSYNC B3 ;  /* 0x0000000000037941 */ /* 0x000fea0003800000 */
.L_x_173:
        /* <DEDUP_REMOVED lines=8> */
[----:B------:R-:W-:Y:S05]  /*2d50*/  BRA `(.L_x_178) ;  /* 0x0000013000007947 */ /* 0x000fea0003800000 */
.L_x_177:
        /* <DEDUP_REMOVED lines=19> */
.L_x_178:
[----:B------:R-:W-:Y:S05]  /*2e90*/  BSYNC B3 ;  /* 0x0000000000037941 */ /* 0x000fea0003800000 */
.L_x_176:
        /* <DEDUP_REMOVED lines=27> */
[----:B--2---:R-:W-:-:S05]  /*3050*/  HADD2.F32 R37, -RZ, R20.H0_H0 ;  /* 0x20000014ff257230 */ /* 0x004fca0000004100 */
[----:B------:R-:W-:Y:S02]  /*3060*/  FADD.FTZ R10, R10, R37 ;  /* 0x000000250a0a7221 */ /* 0x000fe40000010000 */
.L_x_147:
[----:B------:R-:W-:Y:S05]  /*3070*/  BSYNC B2 ;  /* 0x0000000000027941 */ /* 0x000fea0003800000 */
.L_x_146:
        /* <DEDUP_REMOVED lines=48> */
.L_x_223:
        /* <DEDUP_REMOVED lines=17> */
.L_x_182:
        /* <DEDUP_REMOVED lines=19> */
.L_x_183:
[----:B------:R-:W-:Y:S05]  /*35c0*/  BSYNC B3 ;  /* 0x0000000000037941 */ /* 0x000fea0003800000 */
.L_x_181:
        /* <DEDUP_REMOVED lines=8> */
[----:B------:R-:W-:Y:S05]  /*3650*/  CALL.REL.NOINC `($__internal_2_$__cuda_sm20_div_s64) ;  /* 0x00001e0000007944 */ /* 0x000fea0003c00000 */
[----:B------:R-:W-:Y:S01]  /*3660*/  IMAD.MOV.U32 R38, RZ, RZ, R36 ;  /* 0x000000ffff267224 */ /* 0x000fe200078e0024 */
[----:B------:R-:W-:Y:S01]  /*3670*/  MOV R39, R37 ;  /* 0x0000002500277202 */ /* 0x000fe20000000f00 */
[----:B------:R-:W-:Y:S05]  /*3680*/  BRA `(.L_x_186) ;  /* 0x0000013000007947 */ /* 0x000fea0003800000 */
.L_x_185:
        /* <DEDUP_REMOVED lines=19> */
.L_x_186:
[----:B------:R-:W-:Y:S05]  /*37c0*/  BSYNC B3 ;  /* 0x0000000000037941 */ /* 0x000fea0003800000 */
.L_x_184:
        /* <DEDUP_REMOVED lines=9> */
[----:B------:R-:W-:Y:S05]  /*3860*/  CALL.REL.NOINC `($__internal_2_$__cuda_sm20_div_s64) ;  /* 0x00001bf000007944 */ /* 0x000fea0003c00000 */
[----:B------:R-:W-:Y:S05]  /*3870*/  BRA `(.L_x_189) ;  /* 0x0000013000007947 */ /* 0x000fea0003800000 */
.L_x_188:
        /* <DEDUP_REMOVED lines=19> */
.L_x_189:
[----:B------:R-:W-:Y:S05]  /*39b0*/  BSYNC B3 ;  /* 0x0000000000037941 */ /* 0x000fea0003800000 */
.L_x_187:
        /* <DEDUP_REMOVED lines=18> */
[----:B--2---:R-:W-:-:S05]  /*3ae0*/  HADD2.F32 R39, -RZ, R36.H0_H0 ;  /* 0x20000024ff277230 */ /* 0x004fca0000004100 */
[----:B------:R-:W-:Y:S02]  /*3af0*/  FADD.FTZ R10, R10, R39 ;  /* 0x000000270a0a7221 */ /* 0x000fe40000010000 */
.L_x_180:
[----:B------:R-:W-:Y:S05]  /*3b00*/  BSYNC B2 ;  /* 0x0000000000027941 */ /* 0x000fea0003800000 */
.L_x_179:
        /* <DEDUP_REMOVED lines=11> */
[----:B------:R-:W-:Y:S05]  /*3bc0*/  CALL.REL.NOINC `($__internal_3_$__cuda_sm20_rem_s64) ;  /* 0x00001dd000007944 */ /* 0x000fea0003c00000 */
[----:B------:R-:W-:-:S04]  /*3bd0*/  ISETP.NE.U32.AND P2, PT, R38, RZ, PT ;  /* 0x000000ff2600720c */ /* 0x000fc80003f45070 */
[----:B------:R-:W-:Y:S01]  /*3be0*/  ISETP.NE.AND.EX P2, PT, R39, RZ, PT, P2 ;  /* 0x000000ff2700720c */ /* 0x000fe20003f45320 */
[----:B------:R-:W-:Y:S07]  /*3bf0*/  BRA `(.L_x_194) ;  /* 0x0000013000007947 */ /* 0x000fee0003800000 */
.L_x_193:
        /* <DEDUP_REMOVED lines=19> */
.L_x_194:
[----:B------:R-:W-:Y:S05]  /*3d30*/  BSYNC B3 ;  /* 0x0000000000037941 */ /* 0x000fea0003800000 */
.L_x_192:
        /* <DEDUP_REMOVED lines=12> */
.L_x_196:
        /* <DEDUP_REMOVED lines=19> */
.L_x_197:
[----:B------:R-:W-:Y:S05]  /*3f30*/  BSYNC B3 ;  /* 0x0000000000037941 */ /* 0x000fea0003800000 */
.L_x_195:
        /* <DEDUP_REMOVED lines=11> */
.L_x_199:
        /* <DEDUP_REMOVED lines=19> */
.L_x_200:
[----:B------:R-:W-:Y:S05]  /*4120*/  BSYNC B3 ;  /* 0x0000000000037941 */ /* 0x000fea0003800000 */
.L_x_198:
        /* <DEDUP_REMOVED lines=18> */
[----:B--2---:R-:W-:-:S05]  /*4250*/  HADD2.F32 R39, -RZ, R36.H0_H0 ;  /* 0x20000024ff277230 */ /* 0x004fca0000004100 */
[----:B------:R-:W-:Y:S02]  /*4260*/  FADD.FTZ R10, R10, R39 ;  /* 0x000000270a0a7221 */ /* 0x000fe40000010000 */
.L_x_191:
[----:B------:R-:W-:Y:S05]  /*4270*/  BSYNC B2 ;  /* 0x0000000000027941 */ /* 0x000fea0003800000 */
.L_x_190:
        /* <DEDUP_REMOVED lines=11> */
[----:B------:R-:W-:Y:S05]  /*4330*/  CALL.REL.NOINC `($__internal_3_$__cuda_sm20_rem_s64) ;  /* 0x0000166000007944 */ /* 0x000fea0003c00000 */
[----:B------:R-:W-:-:S04]  /*4340*/  ISETP.NE.U32.AND P2, PT, R38, RZ, PT ;  /* 0x000000ff2600720c */ /* 0x000fc80003f45070 */
[----:B------:R-:W-:Y:S01]  /*4350*/  ISETP.NE.AND.EX P2, PT, R39, RZ, PT, P2 ;  /* 0x000000ff2700720c */ /* 0x000fe20003f45320 */
[----:B------:R-:W-:Y:S07]  /*4360*/  BRA `(.L_x_205) ;  /* 0x0000013000007947 */ /* 0x000fee0003800000 */
.L_x_204:
        /* <DEDUP_REMOVED lines=19> */
.L_x_205:
[----:B------:R-:W-:Y:S05]  /*44a0*/  BSYNC B3 ;  /* 0x0000000000037941 */ /* 0x000fea0003800000 */
.L_x_203:
        /* <DEDUP_REMOVED lines=12> */
.L_x_207:
        /* <DEDUP_REMOVED lines=19> */
.L_x_208:
[----:B------:R-:W-:Y:S05]  /*46a0*/  BSYNC B3 ;  /* 0x0000000000037941 */ /* 0x000fea0003800000 */
.L_x_206:
        /* <DEDUP_REMOVED lines=11> */
.L_x_210:
        /* <DEDUP_REMOVED lines=19> */
.L_x_211:
[----:B------:R-:W-:Y:S05]  /*4890*/  BSYNC B3 ;  /* 0x0000000000037941 */ /* 0x000fea0003800000 */
.L_x_209:
        /* <DEDUP_REMOVED lines=18> */
[----:B--2---:R-:W-:-:S05]  /*49c0*/  HADD2.F32 R39, -RZ, R36.H0_H0 ;  /* 0x20000024ff277230 */ /* 0x004fca0000004100 */
[----:B------:R-:W-:Y:S02]  /*49d0*/  FADD.FTZ R10, R10, R39 ;  /* 0x000000270a0a7221 */ /* 0x000fe40000010000 */
.L_x_202:
[----:B------:R-:W-:Y:S05]  /*49e0*/  BSYNC B2 ;  /* 0x0000000000027941 */ /* 0x000fea0003800000 */
.L_x_201:
        /* <DEDUP_REMOVED lines=15> */
.L_x_215:
        /* <DEDUP_REMOVED lines=19> */
.L_x_216:
[----:B------:R-:W-:Y:S05]  /*4c10*/  BSYNC B3 ;  /* 0x0000000000037941 */ /* 0x000fea0003800000 */
.L_x_214:
        /* <DEDUP_REMOVED lines=12> */
.L_x_218:
        /* <DEDUP_REMOVED lines=19> */
.L_x_219:
[----:B------:R-:W-:Y:S05]  /*4e10*/  BSYNC B3 ;  /* 0x0000000000037941 */ /* 0x000fea0003800000 */
.L_x_217:
        /* <DEDUP_REMOVED lines=11> */
.L_x_221:
        /* <DEDUP_REMOVED lines=19> */
.L_x_222:
[----:B------:R-:W-:Y:S05]  /*5000*/  BSYNC B3 ;  /* 0x0000000000037941 */ /* 0x000fea0003800000 */
.L_x_220:
        /* <DEDUP_REMOVED lines=18> */
[----:B--2---:R-:W-:-:S05]  /*5130*/  HADD2.F32 R39, -RZ, R36.H0_H0 ;  /* 0x20000024ff277230 */ /* 0x004fca0000004100 */
[----:B------:R-:W-:Y:S02]  /*5140*/  FADD.FTZ R10, R10, R39 ;  /* 0x000000270a0a7221 */ /* 0x000fe40000010000 */
.L_x_213:
[----:B------:R-:W-:Y:S05]  /*5150*/  BSYNC B2 ;  /* 0x0000000000027941 */ /* 0x000fea0003800000 */
.L_x_212:
        /* <DEDUP_REMOVED lines=26> */
.L_x_142:
[----:B------:R-:W-:Y:S05]  /*5300*/  BSYNC B0 ;  /* 0x0000000000007941 */ /* 0x000fea0003800000 */
.L_x_141:
[----:B------:R-:W-:-:S05]  /*5310*/  IADD3 R6, P0, R6, 0x1, RZ ;  /* 0x0000000106067810 */ /* 0x000fca0007f1e0ff */
[----:B------:R-:W-:Y:S01]  /*5320*/  IMAD.X R7, RZ, RZ, R7, P0 ;  /* 0x000000ffff077224 */ /* 0x000fe200000e0607 */
[----:B------:R-:W-:-:S04]  /*5330*/  ISETP.GE.U32.AND P0, PT, R6, R9, PT ;  /* 0x000000090600720c */ /* 0x000fc80003f06070 */
[----:B------:R-:W-:-:S13]  /*5340*/  ISETP.GE.AND.EX P0, PT, R7, R8, PT, P0 ;  /* 0x000000080700720c */ /* 0x000fda0003f06300 */
[----:B------:R-:W-:Y:S01]  /*5350*/  @P0 CALL.REL.NOINC `(.L_x_140) ;  /* 0x0000001000000944 */ /* 0x000fe20003c00000 */
[----:B------:R-:W-:Y:S05]  /*5360*/  BRA `(.L_x_224) ;  /* 0xffffc15000007947 */ /* 0x000fea000383ffff */
.L_x_140:
[----:B------:R-:W-:Y:S05]  /*5370*/  BSYNC B1 ;  /* 0x0000000000017941 */ /* 0x000fea0003800000 */
.L_x_139:
[----:B------:R-:W-:Y:S01]  /*5380*/  IMAD.MOV.U32 R2, RZ, RZ, c[0x0][0x0] ;  /* 0x00000000ff027624 */ /* 0x000fe200078e00ff */
[----:B------:R-:W-:Y:S02]  /*5390*/  SHF.R.S32.HI R5, RZ, 0x1f, R0 ;  /* 0x0000001fff057819 */ /* 0x000fe40000011400 */
[----:B------:R-:W-:Y:S01]  /*53a0*/  LEA R4, P0, R0, c[0x0][0x1d0], 0x1 ;  /* 0x0000740000047a11 */ /* 0x000fe200078008ff */
[----:B------:R-:W-:Y:S01]  /*53b0*/  IMAD R7, R2, c[0x0][0xc], RZ ;  /* 0x0000030002077a24 */ /* 0x000fe200078e02ff */
[----:B------:R-:W-:Y:S02]  /*53c0*/  F2FP.PACK_AB R10, RZ, R10 ;  /* 0x0000000aff0a723e */ /* 0x000fe400000000ff */
        /* <DEDUP_REMOVED lines=8> */
.L_x_225:
[----:B------:R-:W-:Y:S05]  /*5450*/  EXIT ;  /* 0x000000000000794d */ /* 0x000fea0003800000 */
        .weak           $__internal_2_$__cuda_sm20_div_s64
        .type           $__internal_2_$__cuda_sm20_div_s64,@function
        .size           $__internal_2_$__cuda_sm20_div_s64,($__internal_3_$__cuda_sm20_rem_s64 - $__internal_2_$__cuda_sm20_div_s64)
$__internal_2_$__cuda_sm20_div_s64:
        /* <DEDUP_REMOVED lines=83> */
[----:B------:R-:W-:Y:S06]  /*5990*/  RET.REL.NODEC R50 `(_ZN2at6native13col2im_kernelIN3c104HalfEfEEvlPKT_llllllllllllPS4_) ;  /* 0xffffa66032007950 */ /* 0x000fec0003c3ffff */
        .weak           $__internal_3_$__cuda_sm20_rem_s64
        .type           $__internal_3_$__cuda_sm20_rem_s64,@function
        .size           $__internal_3_$__cuda_sm20_rem_s64,(.L_x_515 - $__internal_3_$__cuda_sm20_rem_s64)
$__internal_3_$__cuda_sm20_rem_s64:
        /* <DEDUP_REMOVED lines=77> */
[----:B------:R-:W-:Y:S06]  /*5e70*/  RET.REL.NODEC R36 `(_ZN2at6native13col2im_kernelIN3c104HalfEfEEvlPKT_llllllllllllPS4_) ;  /* 0xffffa18024007950 */ /* 0x000fec0003c3ffff */
.L_x_227:
        /* <DEDUP_REMOVED lines=16> */
.L_x_515:


//--------------------- .text._ZN2at6native13col2im_kernelIffEEvlPKT_llllllllllllPS2_ --------------------------
	.section	.text._ZN2at6native13col2im_kernelIffEEvlPKT_llllllllllllPS2_,"ax",@progbits
	.sectioninfo	@"SHI_REGISTERS=62"
	.align	128
        .global         _ZN2at6native13col2im_kernelIffEEvlPKT_llllllllllllPS2_
        .type           _ZN2at6native13col2im_kernelIffEEvlPKT_llllllllllllPS2_,@function
        .size           _ZN2at6native13col2im_kernelIffEEvlPKT_llllllllllllPS2_,(.L_x_517 - _ZN2at6native13col2im_kernelIffEEvlPKT_llllllllllllPS2_)
        .other          _ZN2at6native13col2im_kernelIffEEvlPKT_llllllllllllPS2_,@"STO_CUDA_ENTRY STV_DEFAULT"
_ZN2at6native13col2im_kernelIffEEvlPKT_llllllllllllPS2_:
.text._ZN2at6native13col2im_kernelIffEEvlPKT_llllllllllllPS2_:
        /* <DEDUP_REMOVED lines=17> */
.L_x_340:
        /* <DEDUP_REMOVED lines=9> */
[----:B------:R-:W-:Y:S05]  /*01a0*/  CALL.REL.NOINC `($__internal_4_$__cuda_sm20_div_s64) ;  /* 0x0000523000007944 */ /* 0x000fea0003c00000 */
        /* <DEDUP_REMOVED lines=8> */
.L_x_229:
        /* <DEDUP_REMOVED lines=22> */
.L_x_230:
[----:B------:R-:W-:Y:S05]  /*0390*/  BSYNC B0 ;  /* 0x0000000000007941 */ /* 0x000fea0003800000 */
.L_x_228:
        /* <DEDUP_REMOVED lines=11> */
[----:B------:R-:W-:Y:S05]  /*0450*/  CALL.REL.NOINC `($__internal_5_$__cuda_sm20_rem_s64) ;  /* 0x000054c000007944 */ /* 0x000fea0003c00000 */
[----:B------:R-:W-:Y:S02]  /*0460*/  IMAD.MOV.U32 R4, RZ, RZ, R38 ;  /* 0x000000ffff047224 */ /* 0x000fe400078e0026 */
[----:B------:R-:W-:Y:S01]  /*0470*/  IMAD.MOV.U32 R5, RZ, RZ, R39 ;  /* 0x000000ffff057224 */ /* 0x000fe200078e0027 */
[----:B------:R-:W-:Y:S05]  /*0480*/  BRA `(.L_x_233) ;  /* 0x0000013000007947 */ /* 0x000fea0003800000 */
.L_x_232:
        /* <DEDUP_REMOVED lines=19> */
.L_x_233:
[----:B------:R-:W-:Y:S05]  /*05c0*/  BSYNC B0 ;  /* 0x0000000000007941 */ /* 0x000fea0003800000 */
.L_x_231:
        /* <DEDUP_REMOVED lines=15> */
[----:B------:R-:W-:Y:S05]  /*06c0*/  CALL.REL.NOINC `($__internal_4_$__cuda_sm20_div_s64) ;  /* 0x00004d1000007944 */ /* 0x000fea0003c00000 */
[----:B------:R-:W-:Y:S02]  /*06d0*/  IMAD.MOV.U32 R30, RZ, RZ, R36 ;  /* 0x000000ffff1e7224 */ /* 0x000fe400078e0024 */
[----:B------:R-:W-:Y:S01]  /*06e0*/  IMAD.MOV.U32 R31, RZ, RZ, R37 ;  /* 0x000000ffff1f7224 */ /* 0x000fe200078e0025 */
[----:B------:R-:W-:Y:S05]  /*06f0*/  BRA `(.L_x_236) ;  /* 0x0000013000007947 */ /* 0x000fea0003800000 */
.L_x_235:
        /* <DEDUP_REMOVED lines=19> */
.L_x_236:
[----:B------:R-:W-:Y:S05]  /*0830*/  BSYNC B0 ;  /* 0x0000000000007941 */ /* 0x000fea0003800000 */
.L_x_234:
        /* <DEDUP_REMOVED lines=24> */
[----:B------:R-:W-:Y:S05]  /*09c0*/  CALL.REL.NOINC `($__internal_4_$__cuda_sm20_div_s64) ;  /* 0x00004a1000007944 */ /* 0x000fea0003c00000 */
[----:B------:R-:W-:Y:S05]  /*09d0*/  BRA `(.L_x_241) ;  /* 0x0000013000007947 */ /* 0x000fea0003800000 */
.L_x_240:
        /* <DEDUP_REMOVED lines=19> */
.L_x_241:
[----:B------:R-:W-:Y:S05]  /*0b10*/  BSYNC B1 ;  /* 0x0000000000017941 */ /* 0x000fea0003800000 */
.L_x_239:
[----:B------:R-:W-:-:S04]  /*0b20*/  IADD3 R4, P0, R36, 0x1, RZ ;  /* 0x0000000124047810 */ /* 0x000fc80007f1e0ff */
[----:B------:R-:W-:-:S04]  /*0b30*/  IADD3.X R5, RZ, R37, RZ, P0, !PT ;  /* 0x00000025ff057210 */ /* 0x000fc800007fe4ff */
.L_x_238:
[----:B------:R-:W-:Y:S05]  /*0b40*/  BSYNC B0 ;  /* 0x0000000000007941 */ /* 0x000fea0003800000 */
.L_x_237:
        /* <DEDUP_REMOVED lines=9> */
[----:B------:R-:W-:Y:S05]  /*0be0*/  CALL.REL.NOINC `($__internal_4_$__cuda_sm20_div_s64) ;  /* 0x000047f000007944 */ /* 0x000fea0003c00000 */
[----:B------:R-:W-:Y:S01]  /*0bf0*/  IMAD.MOV.U32 R28, RZ, RZ, R36 ;  /* 0x000000ffff1c7224 */ /* 0x000fe200078e0024 */
[----:B------:R-:W-:Y:S01]  /*0c00*/  MOV R29, R37 ;  /* 0x00000025001d7202 */ /* 0x000fe20000000f00 */
[----:B------:R-:W-:Y:S05]  /*0c10*/  BRA `(.L_x_244) ;  /* 0x0000013000007947 */ /* 0x000fea0003800000 */
.L_x_243:
        /* <DEDUP_REMOVED lines=19> */
.L_x_244:
[----:B------:R-:W-:Y:S05]  /*0d50*/  BSYNC B0 ;  /* 0x0000000000007941 */ /* 0x000fea0003800000 */
.L_x_242:
        /* <DEDUP_REMOVED lines=24> */
[----:B------:R-:W-:Y:S05]  /*0ee0*/  CALL.REL.NOINC `($__internal_4_$__cuda_sm20_div_s64) ;  /* 0x000044f000007944 */ /* 0x000fea0003c00000 */
[----:B------:R-:W-:Y:S05]  /*0ef0*/  BRA `(.L_x_249) ;  /* 0x0000013000007947 */ /* 0x000fea0003800000 */
.L_x_248:
        /* <DEDUP_REMOVED lines=19> */
.L_x_249:
[----:B------:R-:W-:Y:S05]  /*1030*/  BSYNC B1 ;  /* 0x0000000000017941 */ /* 0x000fea0003800000 */
.L_x_247:
[----:B------:R-:W-:-:S05]  /*1040*/  IADD3 R6, P0, R36, 0x1, RZ ;  /* 0x0000000124067810 */ /* 0x000fca0007f1e0ff */
[----:B------:R-:W-:-:S03]  /*1050*/  IMAD.X R7, RZ, RZ, R37, P0 ;  /* 0x000000ffff077224 */ /* 0x000fc600000e0625 */
.L_x_246:
[----:B------:R-:W-:Y:S05]  /*1060*/  BSYNC B0 ;  /* 0x0000000000007941 */ /* 0x000fea0003800000 */
.L_x_245:
        /* <DEDUP_REMOVED lines=9> */
[----:B------:R-:W-:Y:S05]  /*1100*/  CALL.REL.NOINC `($__internal_4_$__cuda_sm20_div_s64) ;  /* 0x000042d000007944 */ /* 0x000fea0003c00000 */
[----:B------:R-:W-:Y:S05]  /*1110*/  BRA `(.L_x_252) ;  /* 0x0000013000007947 */ /* 0x000fea0003800000 */
.L_x_251:
[----:B------:R-:W0:Y:S01]  /*1120*/  I2F.U32.RP R10, c[0x0][0x1a0] ;  /* 0x00006800000a7b06 */ /* 0x000e220000209000 */
[----:B------:R-:W-:Y:S01]  /*1130*/  ISETP.NE.U32.AND P2, PT, RZ, c[0x0][0x1a0], PT ;  /* 0x00006800ff007a0c */ /* 0x000fe20003f45070 */
[----:B------:R-:W-:-:S06]  /*1140*/  HFMA2.MMA R37, -RZ, RZ, 0, 0 ;  /* 0x00000000ff257435 */ /* 0x000fcc00000001ff */
        /* <DEDUP_REMOVED lines=16> */
.L_x_252:
[----:B------:R-:W-:Y:S05]  /*1250*/  BSYNC B0 ;  /* 0x0000000000007941 */ /* 0x000fea0003800000 */
.L_x_250:
[----:B------:R-:W-:Y:S01]  /*1260*/  IADD3 R9, P0, R36, 0x1, RZ ;  /* 0x0000000124097810 */ /* 0x000fe20007f1e0ff */
[----:B------:R-:W-:Y:S01]  /*1270*/  BSSY B1, `(.L_x_253) ;  /* 0x0000409000017945 */ /* 0x000fe20003800000 */
[----:B------:R-:W-:-:S03]  /*1280*/  IMAD.MOV.U32 R10, RZ, RZ, RZ ;  /* 0x000000ffff0a7224 */ /* 0x000fc600078e00ff */
[----:B------:R-:W-:Y:S01]  /*1290*/  IMAD.X R8, RZ, RZ, R37, P0 ;  /* 0x000000ffff087224 */ /* 0x000fe200000e0625 */
        /* <DEDUP_REMOVED lines=18> */
[----:B------:R-:W-:Y:S02]  /*13c0*/  ISETP.GT.AND.EX P0, PT, R14, UR5, PT, P0 ;  /* 0x000000050e007c0c */ /* 0x000fe4000bf04300 */
[----:B------:R-:W-:Y:S01]  /*13d0*/  IADD3 R15, R13, R11, RZ ;  /* 0x0000000b0d0f7210 */ /* 0x000fe20007ffe0ff */
[----:B------:R-:W-:Y:S01]  /*13e0*/  IMAD.X R10, RZ, RZ, ~R5, P1 ;  /* 0x000000ffff0a7224 */ /* 0x000fe200008e0e05 */
[----:B------:R-:W-:Y:S01]  /*13f0*/  LOP3.LUT R16, RZ, R4, RZ, 0x33, !PT ;  /* 0x00000004ff107212 */ /* 0x000fe200078e33ff */
[----:B------:R-:W-:Y:S01]  /*1400*/  IMAD.WIDE.U32 R26, R17, c[0x0][0x1a8], R34 ;  /* 0x00006a00111a7a25 */ /* 0x000fe200078e0022 */
[----:B------:R-:W-:Y:S02]  /*1410*/  SEL R13, R2, UR4, P0 ;  /* 0x00000004020d7c07 */ /* 0x000fe40008000000 */
[----:B------:R-:W-:Y:S01]  /*1420*/  IADD3 R11, P1, R34, -R12, RZ ;  /* 0x8000000c220b7210 */ /* 0x000fe20007f3e0ff */
[----:B------:R-:W-:Y:S01]  /*1430*/  IMAD R10, R10, c[0x0][0x1a8], RZ ;  /* 0x00006a000a0a7a24 */ /* 0x000fe200078e02ff */
[----:B------:R-:W-:Y:S01]  /*1440*/  IADD3 R12, P2, P3, R34, -c[0x0][0x1a8], -R12 ;  /* 0x80006a00220c7a10 */ /* 0x000fe20007b5e80c */
[----:B------:R-:W-:-:S02]  /*1450*/  IMAD.IADD R16, R16, 0x1, -R13 ;  /* 0x0000000110107824 */ /* 0x000fc400078e0a0d */
[----:B------:R-:W-:Y:S01]  /*1460*/  IMAD R17, R17, c[0x0][0x1ac], R10 ;  /* 0x00006b0011117a24 */ /* 0x000fe200078e020a */
[C-C-:B------:R-:W-:Y:S01]  /*1470*/  IADD3.X R14, R35.reuse, ~c[0x0][0x1ac], ~R15.reuse, P2, P3 ;  /* 0x80006b00230e7a10 */ /* 0x140fe200017e6c0f */
[----:B------:R-:W-:Y:S01]  /*1480*/  IMAD.X R13, R35, 0x1, ~R15, P1 ;  /* 0x00000001230d7824 */ /* 0x000fe200008e0e0f */
[----:B------:R-:W-:Y:S01]  /*1490*/  LOP3.LUT R16, R16, 0x3, RZ, 0xc0, !PT ;  /* 0x0000000310107812 */ /* 0x000fe200078ec0ff */
[----:B------:R-:W-:Y:S02]  /*14a0*/  IMAD.MOV.U32 R10, RZ, RZ, RZ ;  /* 0x000000ffff0a7224 */ /* 0x000fe400078e00ff */
[----:B------:R-:W-:Y:S02]  /*14b0*/  IMAD.IADD R15, R27, 0x1, R17 ;  /* 0x000000011b0f7824 */ /* 0x000fe400078e0211 */
.L_x_338:
[----:B------:R-:W-:Y:S01]  /*14c0*/  IADD3 R17, P1, R28, 0x1, RZ ;  /* 0x000000011c117810 */ /* 0x000fe20007f3e0ff */
[----:B------:R-:W-:Y:S03]  /*14d0*/  BSSY B0, `(.L_x_255) ;  /* 0x00003dc000007945 */ /* 0x000fe60003800000 */
[----:B------:R-:W-:-:S02]  /*14e0*/  ISETP.LT.U32.AND P0, PT, R17, c[0x0][0x1c8], PT ;  /* 0x0000720011007a0c */ /* 0x000fc40003f01070 */
[----:B------:R-:W-:-:S04]  /*14f0*/  IADD3.X R2, RZ, R29, RZ, P1, !PT ;  /* 0x0000001dff027210 */ /* 0x000fc80000ffe4ff */
        /* <DEDUP_REMOVED lines=25> */
.L_x_258:
        /* <DEDUP_REMOVED lines=18> */
.L_x_259:
[----:B------:R-:W-:Y:S05]  /*17b0*/  BSYNC B2 ;  /* 0x0000000000027941 */ /* 0x000fea0003800000 */
.L_x_257:
        /* <DEDUP_REMOVED lines=19> */
[----:B------:R-:W-:Y:S05]  /*18f0*/  CALL.REL.NOINC `($__internal_5_$__cuda_sm20_rem_s64) ;  /* 0x0000402000007944 */ /* 0x000fea0003c00000 */
[----:B------:R-:W-:-:S04]  /*1900*/  ISETP.NE.U32.AND P2, PT, R38, RZ, PT ;  /* 0x000000ff2600720c */ /* 0x000fc80003f45070 */
[----:B------:R-:W-:Y:S01]  /*1910*/  ISETP.NE.AND.EX P2, PT, R39, RZ, PT, P2 ;  /* 0x000000ff2700720c */ /* 0x000fe20003f45320 */
[----:B------:R-:W-:Y:S07]  /*1920*/  BRA `(.L_x_266) ;  /* 0x0000013000007947 */ /* 0x000fee0003800000 */
.L_x_265:
        /* <DEDUP_REMOVED lines=19> */
.L_x_266:
[----:B------:R-:W-:Y:S05]  /*1a60*/  BSYNC B4 ;  /* 0x0000000000047941 */ /* 0x000fea0003800000 */
.L_x_264:
        /* <DEDUP_REMOVED lines=8> */
[----:B------:R-:W-:Y:S05]  /*1af0*/  CALL.REL.NOINC `($__internal_4_$__cuda_sm20_div_s64) ;  /* 0x000038e000007944 */ /* 0x000fea0003c00000 */
[----:B------:R-:W-:Y:S02]  /*1b00*/  IMAD.MOV.U32 R18, RZ, RZ, R36 ;  /* 0x000000ffff127224 */ /* 0x000fe400078e0024 */
[----:B------:R-:W-:Y:S01]  /*1b10*/  IMAD.MOV.U32 R19, RZ, RZ, R37 ;  /* 0x000000ffff137224 */ /* 0x000fe200078e0025 */
[----:B------:R-:W-:Y:S05]  /*1b20*/  BRA `(.L_x_269) ;  /* 0x0000013000007947 */ /* 0x000fea0003800000 */
.L_x_268:
        /* <DEDUP_REMOVED lines=19> */
.L_x_269:
[----:B------:R-:W-:Y:S05]  /*1c60*/  BSYNC B4 ;  /* 0x0000000000047941 */ /* 0x000fea0003800000 */
.L_x_267:
        /* <DEDUP_REMOVED lines=9> */
.L_x_271:
        /* <DEDUP_REMOVED lines=19> */
.L_x_272:
[----:B------:R-:W-:Y:S05]  /*1e30*/  BSYNC B4 ;  /* 0x0000000000047941 */ /* 0x000fea0003800000 */
.L_x_270:
        /* <DEDUP_REMOVED lines=19> */
[----:B------:R-:W-:-:S06]  /*1f70*/  LEA.HI.X R19, R20, c[0x0][0x16c], R19, 0x2, P1 ;  /* 0x00005b0014137a11 */ /* 0x000fcc00008f1413 */
[----:B------:R-:W2:Y:S02]  /*1f80*/  LDG.E R19, [R18.64] ;  /* 0x0000000c12137981 */ /* 0x000ea4000c1e1900 */
[----:B--2---:R-:W-:Y:S02]  /*1f90*/  FADD.FTZ R10, R10, R19 ;  /* 0x000000130a0a7221 */ /* 0x004fe40000010000 */
.L_x_263:
[----:B------:R-:W-:Y:S05]  /*1fa0*/  BSYNC B3 ;  /* 0x0000000000037941 */ /* 0x000fea0003800000 */
.L_x_262:
        /* <DEDUP_REMOVED lines=19> */
[----:B------:R-:W-:-:S04]  /*20e0*/  ISETP.NE.U32.AND P2, PT, R38, RZ, PT ;  /* 0x000000ff2600720c */ /* 0x000fc80003f45070 */
[----:B------:R-:W-:Y:S01]  /*20f0*/  ISETP.NE.AND.EX P2, PT, R39, RZ, PT, P2 ;  /* 0x000000ff2700720c */ /* 0x000fe20003f45320 */
[----:B------:R-:W-:Y:S07]  /*2100*/  BRA `(.L_x_277) ;  /* 0x0000013000007947 */ /* 0x000fee0003800000 */
.L_x_276:
        /* <DEDUP_REMOVED lines=19> */
.L_x_277:
[----:B------:R-:W-:Y:S05]  /*2240*/  BSYNC B4 ;  /* 0x0000000000047941 */ /* 0x000fea0003800000 */
.L_x_275:
        /* <DEDUP_REMOVED lines=8> */
[----:B------:R-:W-:Y:S05]  /*22d0*/  CALL.REL.NOINC `($__internal_4_$__cuda_sm20_div_s64) ;  /* 0x0000310000007944 */ /* 0x000fea0003c00000 */
[----:B------:R-:W-:Y:S02]  /*22e0*/  IMAD.MOV.U32 R18, RZ, RZ, R36 ;  /* 0x000000ffff127224 */ /* 0x000fe400078e0024 */
[----:B------:R-:W-:Y:S01]  /*22f0*/  IMAD.MOV.U32 R19, RZ, RZ, R37 ;  /* 0x000000ffff137224 */ /* 0x000fe200078e0025 */
[----:B------:R-:W-:Y:S05]  /*2300*/  BRA `(.L_x_280) ;  /* 0x0000013000007947 */ /* 0x000fea0003800000 */
.L_x_279:
        /* <DEDUP_REMOVED lines=19> */
.L_x_280:
[----:B------:R-:W-:Y:S05]  /*2440*/  BSYNC B4 ;  /* 0x0000000000047941 */ /* 0x000fea0003800000 */
.L_x_278:
        /* <DEDUP_REMOVED lines=8> */
[----:B------:R-:W-:Y:S05]  /*24d0*/  BRA `(.L_x_283) ;  /* 0x0000013000007947 */ /* 0x000fea0003800000 */
.L_x_282:
        /* <DEDUP_REMOVED lines=19> */
.L_x_283:
[----:B------:R-:W-:Y:S05]  /*2610*/  BSYNC B4 ;  /* 0x0000000000047941 */ /* 0x000fea0003800000 */
.L_x_281:
        /* <DEDUP_REMOVED lines=23> */
[----:B------:R-:W-:-:S06]  /*2790*/  LEA.HI.X R21, R18, c[0x0][0x16c], R19, 0x2, P1 ;  /* 0x00005b0012157a11 */ /* 0x000fcc00008f1413 */
[----:B------:R-:W2:Y:S02]  /*27a0*/  LDG.E R21, [R20.64] ;  /* 0x0000000c14157981 */ /* 0x000ea4000c1e1900 */
[----:B--2---:R-:W-:Y:S02]  /*27b0*/  FADD.FTZ R10, R10, R21 ;  /* 0x000000150a0a7221 */ /* 0x004fe40000010000 */
.L_x_274:
[----:B------:R-:W-:Y:S05]  /*27c0*/  BSYNC B3 ;  /* 0x0000000000037941 */ /* 0x000fea0003800000 */
.L_x_273:
[----:B------:R-:W-:Y:S02]  /*27d0*/  ISETP.NE.U32.AND P2, PT, R16, 0x2, PT ;  /* 0x000000021000780c */ /* 0x000fe40003f45070 */
[----:B------:R-:W-:Y:S02]  /*27e0*/  ISETP.NE.U32.AND P1, PT, R22, RZ, PT ;  /* 0x000000ff1600720c */ /* 0x000fe40003f25070 */
[----:B------:R-:W-:Y:S02]  /*27f0*/  ISETP.NE.AND.EX P2, PT, RZ, RZ, PT, P2 ;  /* 0x000000ffff00720c */ /* 0x000fe40003f45320 */
[----:B------:R-:W-:Y:S02]  /*2800*/  IADD3 R21, P3, R4, 0x3, RZ ;  /* 0x0000000304157810 */ /* 0x000fe40007f7e0ff */
[----:B------:R-:W-:-:S02]  /*2810*/  ISETP.NE.OR.EX P1, PT, R23, RZ, !P2, P1 ;  /* 0x000000ff1700720c */ /* 0x000fc40005725710 */
        /* <DEDUP_REMOVED lines=19> */
.L_x_285:
        /* <DEDUP_REMOVED lines=19> */
.L_x_286:
[----:B------:R-:W-:Y:S05]  /*2a80*/  BSYNC B3 ;  /* 0x0000000000037941 */ /* 0x000fea0003800000 */
.L_x_284:
        /* <DEDUP_REMOVED lines=10> */
[----:B------:R-:W-:Y:S05]  /*2b30*/  CALL.REL.NOINC `($__internal_4_$__cuda_sm20_div_s64) ;  /* 0x000028a000007944 */ /* 0x000fea0003c00000 */
[----:B------:R-:W-:Y:S01]  /*2b40*/  MOV R18, R36 ;  /* 0x0000002400127202 */ /* 0x000fe20000000f00 */
[----:B------:R-:W-:Y:S01]  /*2b50*/  IMAD.MOV.U32 R19, RZ, RZ, R37 ;  /* 0x000000ffff137224 */ /* 0x000fe200078e0025 */
[----:B------:R-:W-:Y:S05]  /*2b60*/  BRA `(.L_x_289) ;  /* 0x0000013000007947 */ /* 0x000fea0003800000 */
.L_x_288:
        /* <DEDUP_REMOVED lines=19> */
.L_x_289:
[----:B------:R-:W-:Y:S05]  /*2ca0*/  BSYNC B3 ;  /* 0x0000000000037941 */ /* 0x000fea0003800000 */
.L_x_287:
        /* <DEDUP_REMOVED lines=8> */
[----:B------:R-:W-:Y:S05]  /*2d30*/  BRA `(.L_x_292) ;  /* 0x0000013000007947 */ /* 0x000fea0003800000 */
.L_x_291:
        /* <DEDUP_REMOVED lines=19> */
.L_x_292:
[----:B------:R-:W-:Y:S05]  /*2e70*/  BSYNC B3 ;  /* 0x0000000000037941 */ /* 0x000fea0003800000 */
.L_x_290:
        /* <DEDUP_REMOVED lines=23> */
[----:B------:R-:W-:-:S06]  /*2ff0*/  LEA.HI.X R21, R18, c[0x0][0x16c], R19, 0x2, P1 ;  /* 0x00005b0012157a11 */ /* 0x000fcc00008f1413 */
[----:B------:R-:W2:Y:S01]  /*3000*/  LDG.E R21, [R20.64] ;  /* 0x0000000c14157981 */ /* 0x000ea2000c1e1900 */
[----:B------:R-:W-:-:S05]  /*3010*/  IADD3 R18, P1, R4, 0x3, RZ ;  /* 0x0000000304127810 */ /* 0x000fca0007f3e0ff */
[----:B------:R-:W-:Y:S02]  /*3020*/  IMAD.X R19, RZ, RZ, R5, P1 ;  /* 0x000000ffff137224 */ /* 0x000fe400008e0605 */
[----:B--2---:R-:W-:Y:S02]  /*3030*/  FADD.FTZ R10, R10, R21 ;  /* 0x000000150a0a7221 */ /* 0x004fe40000010000 */
.L_x_261:
[----:B------:R-:W-:Y:S05]  /*3040*/  BSYNC B2 ;  /* 0x0000000000027941 */ /* 0x000fea0003800000 */
.L_x_260:
        /* <DEDUP_REMOVED lines=48> */
.L_x_337:
        /* <DEDUP_REMOVED lines=17> */
.L_x_296:
        /* <DEDUP_REMOVED lines=19> */
.L_x_297:
[----:B------:R-:W-:Y:S05]  /*3590*/  BSYNC B3 ;  /* 0x0000000000037941 */ /* 0x000fea0003800000 */
.L_x_295:
        /* <DEDUP_REMOVED lines=8> */
[----:B------:R-:W-:Y:S05]  /*3620*/  CALL.REL.NOINC `($__internal_4_$__cuda_sm20_div_s64) ;  /* 0x00001db000007944 */ /* 0x000fea0003c00000 */
[----:B------:R-:W-:Y:S01]  /*3630*/  IMAD.MOV.U32 R38, RZ, RZ, R36 ;  /* 0x000000ffff267224 */ /* 0x000fe200078e0024 */
[----:B------:R-:W-:Y:S01]  /*3640*/  MOV R39, R37 ;  /* 0x0000002500277202 */ /* 0x000fe20000000f00 */
[----:B------:R-:W-:Y:S05]  /*3650*/  BRA `(.L_x_300) ;  /* 0x0000013000007947 */ /* 0x000fea0003800000 */
.L_x_299:
        /* <DEDUP_REMOVED lines=19> */
.L_x_300:
[----:B------:R-:W-:Y:S05]  /*3790*/  BSYNC B3 ;  /* 0x0000000000037941 */ /* 0x000fea0003800000 */
.L_x_298:
        /* <DEDUP_REMOVED lines=9> */
[----:B------:R-:W-:Y:S05]  /*3830*/  CALL.REL.NOINC `($__internal_4_$__cuda_sm20_div_s64) ;  /* 0x00001ba000007944 */ /* 0x000fea0003c00000 */
[----:B------:R-:W-:Y:S05]  /*3840*/  BRA `(.L_x_303) ;  /* 0x0000013000007947 */ /* 0x000fea0003800000 */
.L_x_302:
        /* <DEDUP_REMOVED lines=19> */
.L_x_303:
[----:B------:R-:W-:Y:S05]  /*3980*/  BSYNC B3 ;  /* 0x0000000000037941 */ /* 0x000fea0003800000 */
.L_x_301:
        /* <DEDUP_REMOVED lines=16> */
[----:B------:R-:W-:-:S06]  /*3a90*/  IADD3.X R37, R37, c[0x0][0x16c], R39, P2, !PT ;  /* 0x00005b0025257a10 */ /* 0x000fcc00017fe427 */
[----:B------:R-:W2:Y:S02]  /*3aa0*/  LDG.E R37, [R36.64] ;  /* 0x0000000c24257981 */ /* 0x000ea4000c1e1900 */
[----:B--2---:R-:W-:Y:S02]  /*3ab0*/  FADD.FTZ R10, R10, R37 ;  /* 0x000000250a0a7221 */ /* 0x004fe40000010000 */
.L_x_294:
[----:B------:R-:W-:Y:S05]  /*3ac0*/  BSYNC B2 ;  /* 0x0000000000027941 */ /* 0x000fea0003800000 */
.L_x_293:
        /* <DEDUP_REMOVED lines=11> */
[----:B------:R-:W-:Y:S05]  /*3b80*/  CALL.REL.NOINC `($__internal_5_$__cuda_sm20_rem_s64) ;  /* 0x00001d9000007944 */ /* 0x000fea0003c00000 */
[----:B------:R-:W-:-:S04]  /*3b90*/  ISETP.NE.U32.AND P2, PT, R38, RZ, PT ;  /* 0x000000ff2600720c */ /* 0x000fc80003f45070 */
[----:B------:R-:W-:Y:S01]  /*3ba0*/  ISETP.NE.AND.EX P2, PT, R39, RZ, PT, P2 ;  /* 0x000000ff2700720c */ /* 0x000fe20003f45320 */
[----:B------:R-:W-:Y:S07]  /*3bb0*/  BRA `(.L_x_308) ;  /* 0x0000013000007947 */ /* 0x000fee0003800000 */
.L_x_307:
        /* <DEDUP_REMOVED lines=19> */
.L_x_308:
[----:B------:R-:W-:Y:S05]  /*3cf0*/  BSYNC B3 ;  /* 0x0000000000037941 */ /* 0x000fea0003800000 */
.L_x_306:
        /* <DEDUP_REMOVED lines=12> */
.L_x_310:
        /* <DEDUP_REMOVED lines=19> */
.L_x_311:
[----:B------:R-:W-:Y:S05]  /*3ef0*/  BSYNC B3 ;  /* 0x0000000000037941 */ /* 0x000fea0003800000 */
.L_x_309:
        /* <DEDUP_REMOVED lines=11> */
.L_x_313:
        /* <DEDUP_REMOVED lines=19> */
.L_x_314:
[----:B------:R-:W-:Y:S05]  /*40e0*/  BSYNC B3 ;  /* 0x0000000000037941 */ /* 0x000fea0003800000 */
.L_x_312:
        /* <DEDUP_REMOVED lines=16> */
[----:B------:R-:W-:-:S06]  /*41f0*/  IADD3.X R37, R37, c[0x0][0x16c], R39, P2, !PT ;  /* 0x00005b0025257a10 */ /* 0x000fcc00017fe427 */
[----:B------:R-:W2:Y:S02]  /*4200*/  LDG.E R37, [R36.64+0x4] ;  /* 0x0000040c24257981 */ /* 0x000ea4000c1e1900 */
[----:B--2---:R-:W-:Y:S02]  /*4210*/  FADD.FTZ R10, R10, R37 ;  /* 0x000000250a0a7221 */ /* 0x004fe40000010000 */
.L_x_305:
[----:B------:R-:W-:Y:S05]  /*4220*/  BSYNC B2 ;  /* 0x0000000000027941 */ /* 0x000fea0003800000 */
.L_x_304:
        /* <DEDUP_REMOVED lines=11> */
[----:B------:R-:W-:Y:S05]  /*42e0*/  CALL.REL.NOINC `($__internal_5_$__cuda_sm20_rem_s64) ;  /* 0x0000163000007944 */ /* 0x000fea0003c00000 */
[----:B------:R-:W-:-:S04]  /*42f0*/  ISETP.NE.U32.AND P2, PT, R38, RZ, PT ;  /* 0x000000ff2600720c */ /* 0x000fc80003f45070 */
[----:B------:R-:W-:Y:S01]  /*4300*/  ISETP.NE.AND.EX P2, PT, R39, RZ, PT, P2 ;  /* 0x000000ff2700720c */ /* 0x000fe20003f45320 */
[----:B------:R-:W-:Y:S07]  /*4310*/  BRA `(.L_x_319) ;  /* 0x0000013000007947 */ /* 0x000fee0003800000 */
.L_x_318:
        /* <DEDUP_REMOVED lines=19> */
.L_x_319:
[----:B------:R-:W-:Y:S05]  /*4450*/  BSYNC B3 ;  /* 0x0000000000037941 */ /* 0x000fea0003800000 */
.L_x_317:
        /* <DEDUP_REMOVED lines=12> */
.L_x_321:
        /* <DEDUP_REMOVED lines=19> */
.L_x_322:
[----:B------:R-:W-:Y:S05]  /*4650*/  BSYNC B3 ;  /* 0x0000000000037941 */ /* 0x000fea0003800000 */
.L_x_320:
        /* <DEDUP_REMOVED lines=11> */
.L_x_324:
        /* <DEDUP_REMOVED lines=19> */
.L_x_325:
[----:B------:R-:W-:Y:S05]  /*4840*/  BSYNC B3 ;  /* 0x0000000000037941 */ /* 0x000fea0003800000 */
.L_x_323:
        /* <DEDUP_REMOVED lines=16> */
[----:B------:R-:W-:-:S06]  /*4950*/  IADD3.X R37, R37, UR7, R39, P2, !PT ;  /* 0x0000000725257c10 */ /* 0x000fcc00097fe427 */
[----:B------:R-:W2:Y:S02]  /*4960*/  LDG.E R37, [R36.64+-0x4] ;  /* 0xfffffc0c24257981 */ /* 0x000ea4000c1e1900 */
[----:B--2---:R-:W-:Y:S02]  /*4970*/  FADD.FTZ R10, R10, R37 ;  /* 0x000000250a0a7221 */ /* 0x004fe40000010000 */
.L_x_316:
[----:B------:R-:W-:Y:S05]  /*4980*/  BSYNC B2 ;  /* 0x0000000000027941 */ /* 0x000fea0003800000 */
.L_x_315:
        /* <DEDUP_REMOVED lines=15> */
.L_x_329:
        /* <DEDUP_REMOVED lines=19> */
.L_x_330:
[----:B------:R-:W-:Y:S05]  /*4bb0*/  BSYNC B3 ;  /* 0x0000000000037941 */ /* 0x000fea0003800000 */
.L_x_328:
        /* <DEDUP_REMOVED lines=12> */
.L_x_332:
        /* <DEDUP_REMOVED lines=19> */
.L_x_333:
[----:B------:R-:W-:Y:S05]  /*4db0*/  BSYNC B3 ;  /* 0x0000000000037941 */ /* 0x000fea0003800000 */
.L_x_331:
        /* <DEDUP_REMOVED lines=11> */
.L_x_335:
        /* <DEDUP_REMOVED lines=19> */
.L_x_336:
[----:B------:R-:W-:Y:S05]  /*4fa0*/  BSYNC B3 ;  /* 0x0000000000037941 */ /* 0x000fea0003800000 */
.L_x_334:
        /* <DEDUP_REMOVED lines=17> */
[----:B------:R-:W2:Y:S02]  /*50c0*/  LDG.E R37, [R36.64] ;  /* 0x0000000c24257981 */ /* 0x000ea4000c1e1900 */
[----:B--2---:R-:W-:Y:S02]  /*50d0*/  FADD.FTZ R10, R10, R37 ;  /* 0x000000250a0a7221 */ /* 0x004fe40000010000 */
.L_x_327:
[----:B------:R-:W-:Y:S05]  /*50e0*/  BSYNC B2 ;  /* 0x0000000000027941 */ /* 0x000fea0003800000 */
.L_x_326:
[----:B------:R-:W-:Y:S01]  /*50f0*/  IADD3 R2, P2, R28, 0x1, RZ ;  /* 0x000000011c027810 */ /* 0x000fe20007f5e0ff */
[----:B------:R-:W-:Y:S02]  /*5100*/  ULDC.64 UR4, c[0x0][0x1a8] ;  /* 0x00006a0000047ab9 */ /* 0x000fe40000000a00 */
[----:B------:R-:W-:Y:S01]  /*5110*/  USHF.L.U32 UR11, UR4, 0x2, URZ ;  /* 0x00000002040b7899 */ /* 0x000fe2000800063f */
[----:B------:R-:W-:Y:S01]  /*5120*/  ISETP.LT.U32.AND P1, PT, R2, c[0x0][0x1c8], PT ;  /* 0x0000720002007a0c */ /* 0x000fe20003f21070 */
[----:B------:R-:W-:Y:S01]  /*5130*/  UMOV UR10, 0x2 ;  /* 0x00000002000a7882 */ /* 0x000fe20000000000 */
[----:B------:R-:W-:Y:S01]  /*5140*/  IADD3.X R36, RZ, R29, RZ, P2, !PT ;  /* 0x0000001dff247210 */ /* 0x000fe200017fe4ff */
[----:B------:R-:W-:Y:S02]  /*5150*/  USHF.L.U64.HI UR4, UR4, UR10, UR5 ;  /* 0x0000000a04047299 */ /* 0x000fe40008010205 */
[----:B------:R-:W-:-:S02]  /*5160*/  IADD3 R40, P3, R40, -UR11, RZ ;  /* 0x8000000b28287c10 */ /* 0x000fc4000ff7e0ff */
[----:B------:R-:W-:Y:S02]  /*5170*/  ISETP.LT.AND.EX P2, PT, R36, c[0x0][0x1cc], PT, P1 ;  /* 0x0000730024007a0c */ /* 0x000fe40003f41310 */
[----:B------:R-:W-:Y:S02]  /*5180*/  IADD3 R18, P1, R18, 0x4, RZ ;  /* 0x0000000412127810 */ /* 0x000fe40007f3e0ff */
[----:B------:R-:W-:Y:S02]  /*5190*/  SEL R37, R2, c[0x0][0x1c8], P2 ;  /* 0x0000720002257a07 */ /* 0x000fe40001000000 */
[----:B------:R-:W-:Y:S01]  /*51a0*/  SEL R36, R36, c[0x0][0x1cc], P2 ;  /* 0x0000730024247a07 */ /* 0x000fe20001000000 */
[----:B------:R-:W-:Y:S01]  /*51b0*/  IMAD.X R19, RZ, RZ, R19, P1 ;  /* 0x000000ffff137224 */ /* 0x000fe200008e0613 */
[----:B------:R-:W-:Y:S02]  /*51c0*/  ISETP.GE.U32.AND P1, PT, R18, R37, PT ;  /* 0x000000251200720c */ /* 0x000fe40003f26070 */
[----:B------:R-:W-:-:S02]  /*51d0*/  IADD3 R42, P4, R42, -UR11, RZ ;  /* 0x8000000b2a2a7c10 */ /* 0x000fc4000ff9e0ff */
[----:B------:R-:W-:Y:S02]  /*51e0*/  ISETP.GE.AND.EX P1, PT, R19, R36, PT, P1 ;  /* 0x000000241300720c */ /* 0x000fe40003f26310 */
        /* <DEDUP_REMOVED lines=10> */
.L_x_256:
[----:B------:R-:W-:Y:S05]  /*5290*/  BSYNC B0 ;  /* 0x0000000000007941 */ /* 0x000fea0003800000 */
.L_x_255:
[----:B------:R-:W-:-:S05]  /*52a0*/  IADD3 R6, P0, R6, 0x1, RZ ;  /* 0x0000000106067810 */ /* 0x000fca0007f1e0ff */
[----:B------:R-:W-:Y:S01]  /*52b0*/  IMAD.X R7, RZ, RZ, R7, P0 ;  /* 0x000000ffff077224 */ /* 0x000fe200000e0607 */
[----:B------:R-:W-:-:S04]  /*52c0*/  ISETP.GE.U32.AND P0, PT, R6, R9, PT ;  /* 0x000000090600720c */ /* 0x000fc80003f06070 */
[----:B------:R-:W-:-:S13]  /*52d0*/  ISETP.GE.AND.EX P0, PT, R7, R8, PT, P0 ;  /* 0x000000080700720c */ /* 0x000fda0003f06300 */
[----:B------:R-:W-:Y:S01]  /*52e0*/  @P0 CALL.REL.NOINC `(.L_x_254) ;  /* 0x0000001000000944 */ /* 0x000fe20003c00000 */
[----:B------:R-:W-:Y:S05]  /*52f0*/  BRA `(.L_x_338) ;  /* 0xffffc1c000007947 */ /* 0x000fea000383ffff */
.L_x_254:
[----:B------:R-:W-:Y:S05]  /*5300*/  BSYNC B1 ;  /* 0x0000000000017941 */ /* 0x000fea0003800000 */
.L_x_253:
[----:B------:R-:W-:Y:S01]  /*5310*/  IMAD.MOV.U32 R2, RZ, RZ, c[0x0][0x0] ;  /* 0x00000000ff027624 */ /* 0x000fe200078e00ff */
[----:B------:R-:W-:Y:S02]  /*5320*/  SHF.R.S32.HI R5, RZ, 0x1f, R0 ;  /* 0x0000001fff057819 */ /* 0x000fe40000011400 */
[----:B------:R-:W-:Y:S01]  /*5330*/  LEA R4, P0, R0, c[0x0][0x1d0], 0x2 ;  /* 0x0000740000047a11 */ /* 0x000fe200078010ff */
[----:B------:R-:W-:-:S03]  /*5340*/  IMAD R7, R2, c[0x0][0xc], RZ ;  /* 0x0000030002077a24 */ /* 0x000fc600078e02ff */
[----:B------:R-:W-:Y:S02]  /*5350*/  LEA.HI.X R5, R0, c[0x0][0x1d4], R5, 0x2, P0 ;  /* 0x0000750000057a11 */ /* 0x000fe400000f1405 */
[----:B------:R-:W-:-:S03]  /*5360*/  IADD3 R0, P0, R7, R0, RZ ;  /* 0x0000000007007210 */ /* 0x000fc60007f1e0ff */
[----:B------:R0:W-:Y:S01]  /*5370*/  STG.E [R4.64], R10 ;  /* 0x0000000a04007986 */ /* 0x0001e2000c10190c */
[----:B------:R-:W-:Y:S02]  /*5380*/  IADD3.X R3, RZ, R3, RZ, P0, !PT ;  /* 0x00000003ff037210 */ /* 0x000fe400007fe4ff */
[----:B------:R-:W-:-:S04]  /*5390*/  ISETP.GE.U32.AND P0, PT, R0, c[0x0][0x160], PT ;  /* 0x0000580000007a0c */ /* 0x000fc80003f06070 */
[----:B------:R-:W-:-:S13]  /*53a0*/  ISETP.GE.AND.EX P0, PT, R3, c[0x0][0x164], PT, P0 ;  /* 0x0000590003007a0c */ /* 0x000fda0003f06300 */
[----:B0-----:R-:W-:Y:S01]  /*53b0*/  @P0 CALL.REL.NOINC `(.L_x_339) ;  /* 0x0000001000000944 */ /* 0x001fe20003c00000 */
[----:B------:R-:W-:Y:S05]  /*53c0*/  BRA `(.L_x_340) ;  /* 0xffffad4000007947 */ /* 0x000fea000383ffff */
.L_x_339:
[----:B------:R-:W-:Y:S05]  /*53d0*/  EXIT ;  /* 0x000000000000794d */ /* 0x000fea0003800000 */
        .weak           $__internal_4_$__cuda_sm20_div_s64
        .type           $__internal_4_$__cuda_sm20_div_s64,@function
        .size           $__internal_4_$__cuda_sm20_div_s64,($__internal_5_$__cuda_sm20_rem_s64 - $__internal_4_$__cuda_sm20_div_s64)
$__internal_4_$__cuda_sm20_div_s64:
        /* <DEDUP_REMOVED lines=83> */
[----:B------:R-:W-:Y:S06]  /*5910*/  RET.REL.NODEC R50 `(_ZN2at6native13col2im_kernelIffEEvlPKT_llllllllllllPS2_) ;  /* 0xffffa6e032007950 */ /* 0x000fec0003c3ffff */
        .weak           $__internal_5_$__cuda_sm20_rem_s64
        .type           $__internal_5_$__cuda_sm20_rem_s64,@function
        .size           $__internal_5_$__cuda_sm20_rem_s64,(.L_x_517 - $__internal_5_$__cuda_sm20_rem_s64)
$__internal_5_$__cuda_sm20_rem_s64:
        /* <DEDUP_REMOVED lines=77> */
[----:B------:R-:W-:Y:S06]  /*5df0*/  RET.REL.NODEC R36 `(_ZN2at6native13col2im_kernelIffEEvlPKT_llllllllllllPS2_) ;  /* 0xffffa20024007950 */ /* 0x000fec0003c3ffff */
.L_x_341:
        /* <DEDUP_REMOVED lines=16> */
.L_x_517:


//--------------------- .text._ZN2at6native13col2im_kernelIddEEvlPKT_llllllllllllPS2_ --------------------------
	.section	.text._ZN2at6native13col2im_kernelIddEEvlPKT_llllllllllllPS2_,"ax",@progbits
	.sectioninfo	@"SHI_REGISTERS=64"
	.align	128
        .global         _ZN2at6native13col2im_kernelIddEEvlPKT_llllllllllllPS2_
        .type           _ZN2at6native13col2im_kernelIddEEvlPKT_llllllllllllPS2_,@function
        .size           _ZN2at6native13col2im_kernelIddEEvlPKT_llllllllllllPS2_,(.L_x_519 - _ZN2at6native13col2im_kernelIddEEvlPKT_llllllllllllPS2_)
        .other          _ZN2at6native13col2im_kernelIddEEvlPKT_llllllllllllPS2_,@"STO_CUDA_ENTRY STV_DEFAULT"
_ZN2at6native13col2im_kernelIddEEvlPKT_llllllllllllPS2_:
.text._ZN2at6native13col2im_kernelIddEEvlPKT_llllllllllllPS2_:
        /* <DEDUP_REMOVED lines=17> */
.L_x_454:
[----:B------:R-:W-:Y:S01]  /*0110*/  SHF.R.S32.HI R5, RZ, 0x1f, R0 ;  /* 0x0000001fff057819 */ /* 0x000fe20000011400 */
[----:B------:R-:W-:Y:S03]  /*0120*/  BSSY B0, `(.L_x_342) ;  /* 0x0000028000007945 */ /* 0x000fe60003800000 */
        /* <DEDUP_REMOVED lines=8> */
[----:B------:R-:W-:Y:S05]  /*01b0*/  CALL.REL.NOINC `($__internal_6_$__cuda_sm20_div_s64) ;  /* 0x0000539000007944 */ /* 0x000fea0003c00000 */
        /* <DEDUP_REMOVED lines=8> */
.L_x_343:
[----:B------:R-:W0:Y:S01]  /*0240*/  I2F.U32.RP R2, c[0x0][0x178] ;  /* 0x00005e0000027b06 */ /* 0x000e220000209000 */
[----:B------:R-:W-:Y:S01]  /*0250*/  ISETP.NE.U32.AND P2, PT, RZ, c[0x0][0x178], PT ;  /* 0x00005e00ff007a0c */ /* 0x000fe20003f45070 */
[----:B------:R-:W-:-:S06]  /*0260*/  HFMA2.MMA R53, -RZ, RZ, 0, 0 ;  /* 0x00000000ff357435 */ /* 0x000fcc00000001ff */
[----:B0-----:R-:W0:Y:S02]  /*0270*/  MUFU.RCP R2, R2 ;  /* 0x0000000200027308 */ /* 0x001e240000001000 */
[----:B0-----:R-:W-:Y:S01]  /*0280*/  IADD3 R4, R2, 0xffffffe, RZ ;  /* 0x0ffffffe02047810 */ /* 0x001fe20007ffe0ff */
[----:B------:R-:W-:-:S05]  /*0290*/  IMAD.MOV.U32 R2, RZ, RZ, RZ ;  /* 0x000000ffff027224 */ /* 0x000fca00078e00ff */
        /* <DEDUP_REMOVED lines=16> */
.L_x_344:
[----:B------:R-:W-:Y:S05]  /*03a0*/  BSYNC B0 ;  /* 0x0000000000007941 */ /* 0x000fea0003800000 */
.L_x_342:
[----:B------:R-:W-:Y:S01]  /*03b0*/  LOP3.LUT R5, R53, c[0x0][0x174], RZ, 0xfc, !PT ;  /* 0x00005d0035057a12 */ /* 0x000fe200078efcff */
[----:B------:R-:W-:Y:S01]  /*03c0*/  BSSY B0, `(.L_x_345) ;  /* 0x0000020000007945 */ /* 0x000fe20003800000 */
[----:B------:R-:W-:Y:S02]  /*03d0*/  IADD3 R36, P1, R4, c[0x0][0x198], RZ ;  /* 0x0000660004247a10 */ /* 0x000fe40007f3e0ff */
[----:B------:R-:W-:Y:S02]  /*03e0*/  ISETP.NE.U32.AND P0, PT, R5, RZ, PT ;  /* 0x000000ff0500720c */ /* 0x000fe40003f05070 */
[----:B------:R-:W-:-:S11]  /*03f0*/  IADD3.X R37, R2, c[0x0][0x19c], RZ, P1, !PT ;  /* 0x0000670002257a10 */ /* 0x000fd60000ffe4ff */
[----:B------:R-:W-:Y:S05]  /*0400*/  @!P0 BRA `(.L_x_346) ;  /* 0x0000008000008947 */ /* 0x000fea0003800000 */
[----:B------:R-:W-:Y:S01]  /*0410*/  IMAD.MOV.U32 R54, RZ, RZ, R52 ;  /* 0x000000ffff367224 */ /* 0x000fe200078e0034 */
[----:B------:R-:W-:Y:S01]  /*0420*/  MOV R2, 0x460 ;  /* 0x0000046000027802 */ /* 0x000fe20000000f00 */
[----:B------:R-:W-:Y:S02]  /*0430*/  IMAD.MOV.U32 R52, RZ, RZ, c[0x0][0x170] ;  /* 0x00005c00ff347624 */ /* 0x000fe400078e00ff */
[----:B------:R-:W-:Y:S02]  /*0440*/  IMAD.MOV.U32 R49, RZ, RZ, c[0x0][0x174] ;  /* 0x00005d00ff317624 */ /* 0x000fe400078e00ff */
[----:B------:R-:W-:Y:S05]  /*0450*/  CALL.REL.NOINC `($__internal_7_$__cuda_sm20_rem_s64) ;  /* 0x0000563000007944 */ /* 0x000fea0003c00000 */
[----:B------:R-:W-:Y:S01]  /*0460*/  IMAD.MOV.U32 R4, RZ, RZ, R40 ;  /* 0x000000ffff047224 */ /* 0x000fe200078e0028 */
[----:B------:R-:W-:Y:S01]  /*0470*/  MOV R5, R41 ;  /* 0x0000002900057202 */ /* 0x000fe20000000f00 */
[----:B------:R-:W-:Y:S05]  /*0480*/  BRA `(.L_x_347) ;  /* 0x0000013000007947 */ /* 0x000fea0003800000 */
.L_x_346:
        /* <DEDUP_REMOVED lines=11> */
[----:B------:R-:W-:Y:S01]  /*0540*/  IMAD R52, R5, c[0x0][0x170], R52 ;  /* 0x00005c0005347a24 */ /* 0x000fe200078e0234 */
[----:B------:R-:W-:-:S04]  /*0550*/  HFMA2.MMA R5, -RZ, RZ, 0, 0 ;  /* 0x00000000ff057435 */ /* 0x000fc800000001ff */
[----:B------:R-:W-:-:S13]  /*0560*/  ISETP.GE.U32.AND P0, PT, R52, c[0x0][0x170], PT ;  /* 0x00005c0034007a0c */ /* 0x000fda0003f06070 */
[----:B------:R-:W-:-:S04]  /*0570*/  @P0 IADD3 R52, R52, -c[0x0][0x170], RZ ;  /* 0x80005c0034340a10 */ /* 0x000fc80007ffe0ff */
[----:B------:R-:W-:-:S13]  /*0580*/  ISETP.GE.U32.AND P0, PT, R52, c[0x0][0x170], PT ;  /* 0x00005c0034007a0c */ /* 0x000fda0003f06070 */
[----:B------:R-:W-:Y:S02]  /*0590*/  @P0 IADD3 R52, R52, -c[0x0][0x170], RZ ;  /* 0x80005c0034340a10 */ /* 0x000fe40007ffe0ff */
[----:B------:R-:W-:-:S05]  /*05a0*/  @!P1 LOP3.LUT R52, RZ, c[0x0][0x170], RZ, 0x33, !PT ;  /* 0x00005c00ff349a12 */ /* 0x000fca00078e33ff */
[----:B------:R-:W-:Y:S02]  /*05b0*/  IMAD.MOV.U32 R4, RZ, RZ, R52 ;  /* 0x000000ffff047224 */ /* 0x000fe400078e0034 */
.L_x_347:
[----:B------:R-:W-:Y:S05]  /*05c0*/  BSYNC B0 ;  /* 0x0000000000007941 */ /* 0x000fea0003800000 */
.L_x_345:
        /* <DEDUP_REMOVED lines=13> */
[----:B------:R-:W-:Y:S01]  /*06a0*/  IMAD.MOV.U32 R53, RZ, RZ, R0 ;  /* 0x000000ffff357224 */ /* 0x000fe200078e0000 */
[----:B------:R-:W-:Y:S02]  /*06b0*/  MOV R2, 0x6d0 ;  /* 0x000006d000027802 */ /* 0x000fe40000000f00 */
[----:B------:R-:W-:Y:S05]  /*06c0*/  CALL.REL.NOINC `($__internal_6_$__cuda_sm20_div_s64) ;  /* 0x00004e8000007944 */ /* 0x000fea0003c00000 */
[----:B------:R-:W-:Y:S01]  /*06d0*/  MOV R32, R52 ;  /* 0x0000003400207202 */ /* 0x000fe20000000f00 */
[----:B------:R-:W-:Y:S01]  /*06e0*/  IMAD.MOV.U32 R33, RZ, RZ, R53 ;  /* 0x000000ffff217224 */ /* 0x000fe200078e0035 */
[----:B------:R-:W-:Y:S05]  /*06f0*/  BRA `(.L_x_350) ;  /* 0x0000013000007947 */ /* 0x000fea0003800000 */
.L_x_349:
        /* <DEDUP_REMOVED lines=19> */
.L_x_350:
[----:B------:R-:W-:Y:S05]  /*0830*/  BSYNC B0 ;  /* 0x0000000000007941 */ /* 0x000fea0003800000 */
.L_x_348:
        /* <DEDUP_REMOVED lines=16> */
[----:B------:R-:W-:-:S04]  /*0940*/  IADD3 R53, P0, R7, R36, RZ ;  /* 0x0000002407357210 */ /* 0x000fc80007f1e0ff */
[----:B------:R-:W-:-:S04]  /*0950*/  IADD3.X R52, R5, R37, RZ, P0, !PT ;  /* 0x0000002505347210 */ /* 0x000fc800007fe4ff */
[----:B------:R-:W-:-:S04]  /*0960*/  LOP3.LUT R2, R52, c[0x0][0x1ac], RZ, 0xfc, !PT ;  /* 0x00006b0034027a12 */ /* 0x000fc800078efcff */
[----:B------:R-:W-:-:S13]  /*0970*/  ISETP.NE.U32.AND P0, PT, R2, RZ, PT ;  /* 0x000000ff0200720c */ /* 0x000fda0003f05070 */
[----:B------:R-:W-:Y:S05]  /*0980*/  @!P0 BRA `(.L_x_354) ;  /* 0x0000005000008947 */ /* 0x000fea0003800000 */
[----:B------:R-:W-:Y:S01]  /*0990*/  IMAD.MOV.U32 R50, RZ, RZ, c[0x0][0x1a8] ;  /* 0x00006a00ff327624 */ /* 0x000fe200078e00ff */
[----:B------:R-:W-:Y:S01]  /*09a0*/  MOV R2, 0x9d0 ;  /* 0x000009d000027802 */ /* 0x000fe20000000f00 */
[----:B------:R-:W-:Y:S02]  /*09b0*/  IMAD.MOV.U32 R49, RZ, RZ, c[0x0][0x1ac] ;  /* 0x00006b00ff317624 */ /* 0x000fe400078e00ff */
[----:B------:R-:W-:Y:S05]  /*09c0*/  CALL.REL.NOINC `($__internal_6_$__cuda_sm20_div_s64) ;  /* 0x00004b8000007944 */ /* 0x000fea0003c00000 */
[----:B------:R-:W-:Y:S05]  /*09d0*/  BRA `(.L_x_355) ;  /* 0x0000013000007947 */ /* 0x000fea0003800000 */
.L_x_354:
        /* <DEDUP_REMOVED lines=14> */
[----:B------:R-:W-:Y:S02]  /*0ac0*/  @P0 IADD3 R5, R5, -c[0x0][0x1a8], RZ ;  /* 0x80006a0005050a10 */ /* 0x000fe40007ffe0ff */
[----:B------:R-:W-:Y:S02]  /*0ad0*/  @P0 IADD3 R52, R52, 0x1, RZ ;  /* 0x0000000134340810 */ /* 0x000fe40007ffe0ff */
[----:B------:R-:W-:-:S13]  /*0ae0*/  ISETP.GE.U32.AND P1, PT, R5, c[0x0][0x1a8], PT ;  /* 0x00006a0005007a0c */ /* 0x000fda0003f26070 */
[----:B------:R-:W-:Y:S02]  /*0af0*/  @P1 IADD3 R52, R52, 0x1, RZ ;  /* 0x0000000134341810 */ /* 0x000fe40007ffe0ff */
[----:B------:R-:W-:Y:S02]  /*0b00*/  @!P2 LOP3.LUT R52, RZ, c[0x0][0x1a8], RZ, 0x33, !PT ;  /* 0x00006a00ff34aa12 */ /* 0x000fe400078e33ff */
.L_x_355:
[----:B------:R-:W-:Y:S05]  /*0b10*/  BSYNC B1 ;  /* 0x0000000000017941 */ /* 0x000fea0003800000 */
.L_x_353:
[----:B------:R-:W-:-:S05]  /*0b20*/  IADD3 R4, P0, R52, 0x1, RZ ;  /* 0x0000000134047810 */ /* 0x000fca0007f1e0ff */
[----:B------:R-:W-:-:S03]  /*0b30*/  IMAD.X R5, RZ, RZ, R53, P0 ;  /* 0x000000ffff057224 */ /* 0x000fc600000e0635 */
.L_x_352:
[----:B------:R-:W-:Y:S05]  /*0b40*/  BSYNC B0 ;  /* 0x0000000000007941 */ /* 0x000fea0003800000 */
.L_x_351:
        /* <DEDUP_REMOVED lines=10> */
[----:B------:R-:W-:Y:S02]  /*0bf0*/  IMAD.MOV.U32 R30, RZ, RZ, R52 ;  /* 0x000000ffff1e7224 */ /* 0x000fe400078e0034 */
[----:B------:R-:W-:Y:S01]  /*0c00*/  IMAD.MOV.U32 R31, RZ, RZ, R53 ;  /* 0x000000ffff1f7224 */ /* 0x000fe200078e0035 */
[----:B------:R-:W-:Y:S05]  /*0c10*/  BRA `(.L_x_358) ;  /* 0x0000013000007947 */ /* 0x000fea0003800000 */
.L_x_357:
        /* <DEDUP_REMOVED lines=19> */
.L_x_358:
[----:B------:R-:W-:Y:S05]  /*0d50*/  BSYNC B0 ;  /* 0x0000000000007941 */ /* 0x000fea0003800000 */
.L_x_356:
        /* <DEDUP_REMOVED lines=8> */
[----:B------:R-:W-:-:S05]  /*0de0*/  IMAD R7, R2, c[0x0][0x1b4], R7 ;  /* 0x00006d0002077a24 */ /* 0x000fca00078e0207 */
[----:B------:R-:W-:Y:S02]  /*0df0*/  IADD3 R11, R9, R7, RZ ;  /* 0x00000007090b7210 */ /* 0x000fe40007ffe0ff */
[----:B------:R-:W-:Y:S02]  /*0e00*/  CS2R R6, SRZ ;  /* 0x0000000000067805 */ /* 0x000fe4000001ff00 */
        /* <DEDUP_REMOVED lines=15> */
.L_x_362:
        /* <DEDUP_REMOVED lines=8> */
[----:B------:R-:W-:-:S06]  /*0f80*/  IMAD.HI.U32 R7, R7, R9, R6 ;  /* 0x0000000907077227 */ /* 0x000fcc00078e0006 */
[----:B------:R-:W-:-:S04]  /*0f90*/  IMAD.HI.U32 R52, R7, R53, RZ ;  /* 0x0000003507347227 */ /* 0x000fc800078e00ff */
[----:B------:R-:W-:-:S04]  /*0fa0*/  IMAD.MOV R7, RZ, RZ, -R52 ;  /* 0x000000ffff077224 */ /* 0x000fc800078e0a34 */
        /* <DEDUP_REMOVED lines=8> */
.L_x_363:
[----:B------:R-:W-:Y:S05]  /*1030*/  BSYNC B1 ;  /* 0x0000000000017941 */ /* 0x000fea0003800000 */
.L_x_361:
[----:B------:R-:W-:-:S05]  /*1040*/  IADD3 R6, P0, R52, 0x1, RZ ;  /* 0x0000000134067810 */ /* 0x000fca0007f1e0ff */
[----:B------:R-:W-:-:S03]  /*1050*/  IMAD.X R7, RZ, RZ, R53, P0 ;  /* 0x000000ffff077224 */ /* 0x000fc600000e0635 */
.L_x_360:
[----:B------:R-:W-:Y:S05]  /*1060*/  BSYNC B0 ;  /* 0x0000000000007941 */ /* 0x000fea0003800000 */
.L_x_359:
        /* <DEDUP_REMOVED lines=9> */
[----:B------:R-:W-:Y:S05]  /*1100*/  CALL.REL.NOINC `($__internal_6_$__cuda_sm20_div_s64) ;  /* 0x0000444000007944 */ /* 0x000fea0003c00000 */
[----:B------:R-:W-:Y:S05]  /*1110*/  BRA `(.L_x_366) ;  /* 0x0000013000007947 */ /* 0x000fea0003800000 */
.L_x_365:
        /* <DEDUP_REMOVED lines=19> */
.L_x_366:
[----:B------:R-:W-:Y:S05]  /*1250*/  BSYNC B0 ;  /* 0x0000000000007941 */ /* 0x000fea0003800000 */
.L_x_364:
[----:B------:R-:W-:Y:S01]  /*1260*/  IADD3 R9, P0, R52, 0x1, RZ ;  /* 0x0000000134097810 */ /* 0x000fe20007f1e0ff */
[----:B------:R-:W-:Y:S01]  /*1270*/  BSSY B1, `(.L_x_367) ;  /* 0x0000420000017945 */ /* 0x000fe20003800000 */
[----:B------:R-:W-:-:S03]  /*1280*/  CS2R R28, SRZ ;  /* 0x00000000001c7805 */ /* 0x000fc6000001ff00 */
        /* <DEDUP_REMOVED lines=18> */
[----:B------:R-:W-:Y:S01]  /*13b0*/  IADD3 R17, P1, RZ, -R4, RZ ;  /* 0x80000004ff117210 */ /* 0x000fe20007f3e0ff */
[----:B------:R-:W-:Y:S01]  /*13c0*/  CS2R R28, SRZ ;  /* 0x00000000001c7805 */ /* 0x000fe2000001ff00 */
[----:B------:R-:W-:-:S02]  /*13d0*/  ISETP.GT.AND.EX P0, PT, R10, UR5, PT, P0 ;  /* 0x000000050a007c0c */ /* 0x000fc4000bf04300 */
[----:B------:R-:W-:Y:S01]  /*13e0*/  IADD3 R13, R13, R11, RZ ;  /* 0x0000000b0d0d7210 */ /* 0x000fe20007ffe0ff */
[----:B------:R-:W-:Y:S01]  /*13f0*/  IMAD.X R14, RZ, RZ, ~R5, P1 ;  /* 0x000000ffff0e7224 */ /* 0x000fe200008e0e05 */
[----:B------:R-:W-:Y:S01]  /*1400*/  LOP3.LUT R15, RZ, R4, RZ, 0x33, !PT ;  /* 0x00000004ff0f7212 */ /* 0x000fe200078e33ff */
[----:B------:R-:W-:Y:S01]  /*1410*/  IMAD.WIDE.U32 R26, R17, c[0x0][0x1a8], R36 ;  /* 0x00006a00111a7a25 */ /* 0x000fe200078e0024 */
[----:B------:R-:W-:Y:S02]  /*1420*/  SEL R2, R2, UR4, P0 ;  /* 0x0000000402027c07 */ /* 0x000fe40008000000 */
[C---:B------:R-:W-:Y:S02]  /*1430*/  IADD3 R10, P1, R36.reuse, -R12, RZ ;  /* 0x8000000c240a7210 */ /* 0x040fe40007f3e0ff */
[----:B------:R-:W-:Y:S01]  /*1440*/  IADD3 R11, P2, P3, R36, -c[0x0][0x1a8], -R12 ;  /* 0x80006a00240b7a10 */ /* 0x000fe20007b5e80c */
[----:B------:R-:W-:Y:S02]  /*1450*/  IMAD R12, R14, c[0x0][0x1a8], RZ ;  /* 0x00006a000e0c7a24 */ /* 0x000fe400078e02ff */
[----:B------:R-:W-:-:S02]  /*1460*/  IMAD.IADD R15, R15, 0x1, -R2 ;  /* 0x000000010f0f7824 */ /* 0x000fc400078e0a02 */
[----:B------:R-:W-:Y:S02]  /*1470*/  IMAD R17, R17, c[0x0][0x1ac], R12 ;  /* 0x00006b0011117a24 */ /* 0x000fe400078e020c */
[C-C-:B------:R-:W-:Y:S01]  /*1480*/  IMAD.X R12, R37.reuse, 0x1, ~R13.reuse, P1 ;  /* 0x00000001250c7824 */ /* 0x140fe200008e0e0d */
[----:B------:R-:W-:Y:S01]  /*1490*/  IADD3.X R13, R37, ~c[0x0][0x1ac], ~R13, P2, P3 ;  /* 0x80006b00250d7a10 */ /* 0x000fe200017e6c0d */
[----:B------:R-:W-:Y:S01]  /*14a0*/  IMAD.IADD R14, R27, 0x1, R17 ;  /* 0x000000011b0e7824 */ /* 0x000fe200078e0211 */
[----:B------:R-:W-:Y:S02]  /*14b0*/  LOP3.LUT R15, R15, 0x3, RZ, 0xc0, !PT ;  /* 0x000000030f0f7812 */ /* 0x000fe400078ec0ff */
.L_x_452:
        /* <DEDUP_REMOVED lines=9> */
[----:B-1----:R-:W-:Y:S05]  /*1550*/  @P0 BRA `(.L_x_370) ;  /* 0x00003ea000000947 */ /* 0x002fea0003800000 */
[----:B------:R-:W-:Y:S01]  /*1560*/  IADD3 R17, P0, RZ, -R6, RZ ;  /* 0x80000006ff117210 */ /* 0x000fe20007f1e0ff */
[----:B------:R-:W-:Y:S03]  /*1570*/  BSSY B2, `(.L_x_371) ;  /* 0x0000024000027945 */ /* 0x000fe60003800000 */
[----:B------:R-:W-:Y:S01]  /*1580*/  IADD3.X R2, RZ, ~R7, RZ, P0, !PT ;  /* 0x80000007ff027210 */ /* 0x000fe200007fe4ff */
        /* <DEDUP_REMOVED lines=12> */
[----:B------:R-:W-:Y:S05]  /*1650*/  CALL.REL.NOINC `($__internal_7_$__cuda_sm20_rem_s64) ;  /* 0x0000443000007944 */ /* 0x000fea0003c00000 */
[----:B------:R-:W-:Y:S02]  /*1660*/  IMAD.MOV.U32 R22, RZ, RZ, R40 ;  /* 0x000000ffff167224 */ /* 0x000fe400078e0028 */
[----:B------:R-:W-:Y:S01]  /*1670*/  IMAD.MOV.U32 R23, RZ, RZ, R41 ;  /* 0x000000ffff177224 */ /* 0x000fe200078e0029 */
[----:B------:R-:W-:Y:S05]  /*1680*/  BRA `(.L_x_373) ;  /* 0x0000012000007947 */ /* 0x000fea0003800000 */
.L_x_372:
        /* <DEDUP_REMOVED lines=17> */
[----:B------:R-:W-:Y:S02]  /*17a0*/  @!P2 LOP3.LUT R22, RZ, c[0x0][0x1b0], RZ, 0x33, !PT ;  /* 0x00006c00ff16aa12 */ /* 0x000fe400078e33ff */
.L_x_373:
[----:B------:R-:W-:Y:S05]  /*17b0*/  BSYNC B2 ;  /* 0x0000000000027941 */ /* 0x000fea0003800000 */
.L_x_371:
        /* <DEDUP_REMOVED lines=19> */
[----:B------:R-:W-:Y:S05]  /*18f0*/  CALL.REL.NOINC `($__internal_7_$__cuda_sm20_rem_s64) ;  /* 0x0000419000007944 */ /* 0x000fea0003c00000 */
[----:B------:R-:W-:-:S04]  /*1900*/  ISETP.NE.U32.AND P2, PT, R40, RZ, PT ;  /* 0x000000ff2800720c */ /* 0x000fc80003f45070 */
[----:B------:R-:W-:Y:S01]  /*1910*/  ISETP.NE.AND.EX P2, PT, R41, RZ, PT, P2 ;  /* 0x000000ff2900720c */ /* 0x000fe20003f45320 */
[----:B------:R-:W-:Y:S07]  /*1920*/  BRA `(.L_x_380) ;  /* 0x0000013000007947 */ /* 0x000fee0003800000 */
.L_x_379:
        /* <DEDUP_REMOVED lines=19> */
.L_x_380:
[----:B------:R-:W-:Y:S05]  /*1a60*/  BSYNC B4 ;  /* 0x0000000000047941 */ /* 0x000fea0003800000 */
.L_x_378:
        /* <DEDUP_REMOVED lines=8> */
[----:B------:R-:W-:Y:S05]  /*1af0*/  CALL.REL.NOINC `($__internal_6_$__cuda_sm20_div_s64) ;  /* 0x00003a5000007944 */ /* 0x000fea0003c00000 */
[----:B------:R-:W-:Y:S01]  /*1b00*/  MOV R18, R52 ;  /* 0x0000003400127202 */ /* 0x000fe20000000f00 */
[----:B------:R-:W-:Y:S01]  /*1b10*/  IMAD.MOV.U32 R19, RZ, RZ, R53 ;  /* 0x000000ffff137224 */ /* 0x000fe200078e0035 */
[----:B------:R-:W-:Y:S05]  /*1b20*/  BRA `(.L_x_383) ;  /* 0x0000014000007947 */ /* 0x000fea0003800000 */
.L_x_382:
        /* <DEDUP_REMOVED lines=18> */
[----:B------:R-:W-:-:S04]  /*1c50*/  @!P4 LOP3.LUT R17, RZ, c[0x0][0x1b0], RZ, 0x33, !PT ;  /* 0x00006c00ff11ca12 */ /* 0x000fc800078e33ff */
[----:B------:R-:W-:Y:S02]  /*1c60*/  MOV R18, R17 ;  /* 0x0000001100127202 */ /* 0x000fe40000000f00 */
.L_x_383:
[----:B------:R-:W-:Y:S05]  /*1c70*/  BSYNC B4 ;  /* 0x0000000000047941 */ /* 0x000fea0003800000 */
.L_x_381:
[----:B------:R-:W-:Y:S01]  /*1c80*/  BSSY B4, `(.L_x_384) ;  /* 0x000001c000047945 */ /* 0x000fe20003800000 */
[----:B------:R-:W-:Y:S05]  /*1c90*/  @!P1 BRA `(.L_x_385) ;  /* 0x0000007000009947 */ /* 0x000fea0003800000 */
[----:B------:R-:W-:Y:S01]  /*1ca0*/  IMAD.MOV.U32 R53, RZ, RZ, R26 ;  /* 0x000000ffff357224 */ /* 0x000fe200078e001a */
[----:B------:R-:W-:Y:S01]  /*1cb0*/  MOV R49, c[0x0][0x1bc] ;  /* 0x00006f0000317a02 */ /* 0x000fe20000000f00 */
[----:B------:R-:W-:Y:S01]  /*1cc0*/  IMAD.MOV.U32 R52, RZ, RZ, R14 ;  /* 0x000000ffff347224 */ /* 0x000fe200078e000e */
[----:B------:R-:W-:Y:S01]  /*1cd0*/  MOV R2, 0x1d00 ;  /* 0x00001d0000027802 */ /* 0x000fe20000000f00 */
[----:B------:R-:W-:Y:S02]  /*1ce0*/  IMAD.MOV.U32 R50, RZ, RZ, c[0x0][0x1b8] ;  /* 0x00006e00ff327624 */ /* 0x000fe400078e00ff */
[----:B------:R-:W-:Y:S05]  /*1cf0*/  CALL.REL.NOINC `($__internal_6_$__cuda_sm20_div_s64) ;  /* 0x0000385000007944 */ /* 0x000fea0003c00000 */
[----:B------:R-:W-:Y:S05]  /*1d00*/  BRA `(.L_x_386) ;  /* 0x0000013000007947 */ /* 0x000fea0003800000 */
.L_x_385:
        /* <DEDUP_REMOVED lines=19> */
.L_x_386:
[----:B------:R-:W-:Y:S05]  /*1e40*/  BSYNC B4 ;  /* 0x0000000000047941 */ /* 0x000fea0003800000 */
.L_x_384:
[----:B------:R-:W-:Y:S02]  /*1e50*/  IMAD R17, R33, c[0x0][0x180], RZ ;  /* 0x0000600021117a24 */ /* 0x000fe400078e02ff */
[----:B------:R-:W-:-:S04]  /*1e60*/  IMAD.WIDE.U32 R18, R32, c[0x0][0x180], R18 ;  /* 0x0000600020127a25 */ /* 0x000fc800078e0012 */
[----:B------:R-:W-:Y:S02]  /*1e70*/  IMAD R17, R32, c[0x0][0x184], R17 ;  /* 0x0000610020117a24 */ /* 0x000fe400078e0211 */
[----:B------:R-:W-:Y:S02]  /*1e80*/  IMAD.MOV.U32 R20, RZ, RZ, R52 ;  /* 0x000000ffff147224 */ /* 0x000fe400078e0034 */
[----:B------:R-:W-:Y:S01]  /*1e90*/  IMAD.MOV.U32 R21, RZ, RZ, R53 ;  /* 0x000000ffff157224 */ /* 0x000fe200078e0035 */
[----:B------:R-:W-:-:S03]  /*1ea0*/  IADD3 R2, R19, R17, RZ ;  /* 0x0000001113027210 */ /* 0x000fc60007ffe0ff */
[----:B------:R-:W-:-:S04]  /*1eb0*/  IMAD.WIDE.U32 R20, R18, c[0x0][0x188], R20 ;  /* 0x0000620012147a25 */ /* 0x000fc800078e0014 */
[----:B------:R-:W-:-:S04]  /*1ec0*/  IMAD R17, R2, c[0x0][0x188], RZ ;  /* 0x0000620002117a24 */ /* 0x000fc800078e02ff */
[----:B------:R-:W-:Y:S02]  /*1ed0*/  IMAD R17, R18, c[0x0][0x18c], R17 ;  /* 0x0000630012117a24 */ /* 0x000fe400078e0211 */
[----:B------:R-:W-:-:S04]  /*1ee0*/  IMAD.WIDE.U32 R18, R20, c[0x0][0x1c0], R6 ;  /* 0x0000700014127a25 */ /* 0x000fc800078e0006 */
[----:B------:R-:W-:-:S04]  /*1ef0*/  IMAD.IADD R2, R21, 0x1, R17 ;  /* 0x0000000115027824 */ /* 0x000fc800078e0211 */
[----:B------:R-:W-:-:S04]  /*1f00*/  IMAD R17, R2, c[0x0][0x1c0], RZ ;  /* 0x0000700002117a24 */ /* 0x000fc800078e02ff */
[----:B------:R-:W-:Y:S02]  /*1f10*/  IMAD R17, R20, c[0x0][0x1c4], R17 ;  /* 0x0000710014117a24 */ /* 0x000fe400078e0211 */
[----:B------:R-:W-:-:S04]  /*1f20*/  IMAD.WIDE.U32 R20, R18, c[0x0][0x1c8], R4 ;  /* 0x0000720012147a25 */ /* 0x000fc800078e0004 */
[----:B------:R-:W-:-:S04]  /*1f30*/  IMAD.IADD R2, R19, 0x1, R17 ;  /* 0x0000000113027824 */ /* 0x000fc800078e0211 */
[----:B------:R-:W-:-:S04]  /*1f40*/  IMAD R17, R2, c[0x0][0x1c8], RZ ;  /* 0x0000720002117a24 */ /* 0x000fc800078e02ff */
[----:B------:R-:W-:Y:S01]  /*1f50*/  IMAD R17, R18, c[0x0][0x1cc], R17 ;  /* 0x0000730012117a24 */ /* 0x000fe200078e0211 */
[----:B------:R-:W-:-:S04]  /*1f60*/  LEA R18, P1, R20, c[0x0][0x168], 0x3 ;  /* 0x00005a0014127a11 */ /* 0x000fc800078218ff */
[----:B------:R-:W-:-:S04]  /*1f70*/  IADD3 R17, R21, R17, RZ ;  /* 0x0000001115117210 */ /* 0x000fc80007ffe0ff */
[----:B------:R-:W-:-:S06]  /*1f80*/  LEA.HI.X R19, R20, c[0x0][0x16c], R17, 0x3, P1 ;  /* 0x00005b0014137a11 */ /* 0x000fcc00008f1c11 */
[----:B------:R-:W2:Y:S02]  /*1f90*/  LDG.E.64 R18, [R18.64] ;  /* 0x0000000c12127981 */ /* 0x000ea4000c1e1b00 */
[----:B--2---:R0:W1:-:S06]  /*1fa0*/  DADD R28, R28, R18 ;  /* 0x000000001c1c7229 */ /* 0x00404c0000000012 */
.L_x_377:
[----:B------:R-:W-:Y:S05]  /*1fb0*/  BSYNC B3 ;  /* 0x0000000000037941 */ /* 0x000fea0003800000 */
.L_x_376:
[----:B------:R-:W-:Y:S02]  /*1fc0*/  ISETP.NE.U32.AND P1, PT, R15, 0x1, PT ;  /* 0x000000010f00780c */ /* 0x000fe40003f25070 */
[----:B------:R-:W-:Y:S02]  /*1fd0*/  IADD3 R17, P2, R4, 0x1, RZ ;  /* 0x0000000104117810 */ /* 0x000fe40007f5e0ff */
[----:B------:R-:W-:-:S03]  /*1fe0*/  ISETP.NE.AND.EX P1, PT, RZ, RZ, PT, P1 ;  /* 0x000000ffff00720c */ /* 0x000fc60003f25310 */
[----:B0-----:R-:W-:-:S10]  /*1ff0*/  IMAD.X R18, RZ, RZ, R5, P2 ;  /* 0x000000ffff127224 */ /* 0x001fd400010e0605 */
        /* <DEDUP_REMOVED lines=14> */
[----:B-1----:R-:W-:Y:S05]  /*20e0*/  CALL.REL.NOINC `($__internal_7_$__cuda_sm20_rem_s64) ;  /* 0x000039a000007944 */ /* 0x002fea0003c00000 */
[----:B------:R-:W-:-:S04]  /*20f0*/  ISETP.NE.U32.AND P2, PT, R40, RZ, PT ;  /* 0x000000ff2800720c */ /* 0x000fc80003f45070 */
[----:B------:R-:W-:Y:S01]  /*2100*/  ISETP.NE.AND.EX P2, PT, R41, RZ, PT, P2 ;  /* 0x000000ff2900720c */ /* 0x000fe20003f45320 */
[----:B------:R-:W-:Y:S07]  /*2110*/  BRA `(.L_x_391) ;  /* 0x0000013000007947 */ /* 0x000fee0003800000 */
.L_x_390:
[----:B------:R-:W0:Y:S01]  /*2120*/  I2F.U32.RP R20, c[0x0][0x1b8] ;  /* 0x00006e0000147b06 */ /* 0x000e220000209000 */
[----:B------:R-:W-:-:S07]  /*2130*/  ISETP.NE.U32.AND P3, PT, RZ, c[0x0][0x1b8], PT ;  /* 0x00006e00ff007a0c */ /* 0x000fce0003f65070 */
[----:B0-----:R-:W0:Y:S02]  /*2140*/  MUFU.RCP R20, R20 ;  /* 0x0000001400147308 */ /* 0x001e240000001000 */
[----:B0-----:R-:W-:-:S06]  /*2150*/  IADD3 R18, R20, 0xffffffe, RZ ;  /* 0x0ffffffe14127810 */ /* 0x001fcc0007ffe0ff */
[----:B------:R0:W2:Y:S02]  /*2160*/  F2I.FTZ.U32.TRUNC.NTZ R19, R18 ;  /* 0x0000001200137305 */ /* 0x0000a4000021f000 */
[----:B0-----:R-:W-:Y:S02]  /*2170*/  IMAD.MOV.U32 R18, RZ, RZ, RZ ;  /* 0x000000ffff127224 */ /* 0x001fe400078e00ff */
[----:B--2---:R-:W-:-:S04]  /*2180*/  IMAD.MOV R17, RZ, RZ, -R19 ;  /* 0x000000ffff117224 */ /* 0x004fc800078e0a13 */
        /* <DEDUP_REMOVED lines=12> */
.L_x_391:
[----:B------:R-:W-:Y:S05]  /*2250*/  BSYNC B4 ;  /* 0x0000000000047941 */ /* 0x000fea0003800000 */
.L_x_389:
        /* <DEDUP_REMOVED lines=8> */
[----:B-1----:R-:W-:Y:S05]  /*22e0*/  CALL.REL.NOINC `($__internal_6_$__cuda_sm20_div_s64) ;  /* 0x0000326000007944 */ /* 0x002fea0003c00000 */
[----:B------:R-:W-:Y:S02]  /*22f0*/  IMAD.MOV.U32 R18, RZ, RZ, R52 ;  /* 0x000000ffff127224 */ /* 0x000fe400078e0034 */
[----:B------:R-:W-:Y:S01]  /*2300*/  IMAD.MOV.U32 R19, RZ, RZ, R53 ;  /* 0x000000ffff137224 */ /* 0x000fe200078e0035 */
[----:B------:R-:W-:Y:S05]  /*2310*/  BRA `(.L_x_394) ;  /* 0x0000014000007947 */ /* 0x000fea0003800000 */
.L_x_393:
[----:B------:R-:W0:Y:S01]  /*2320*/  I2F.U32.RP R2, c[0x0][0x1b0] ;  /* 0x00006c0000027b06 */ /* 0x000e220000209000 */
[----:B------:R-:W-:-:S07]  /*2330*/  ISETP.NE.U32.AND P4, PT, RZ, c[0x0][0x1b0], PT ;  /* 0x00006c00ff007a0c */ /* 0x000fce0003f85070 */
[----:B0-----:R-:W0:Y:S02]  /*2340*/  MUFU.RCP R2, R2 ;  /* 0x0000000200027308 */ /* 0x001e240000001000 */
[----:B0-----:R-:W-:-:S06]  /*2350*/  IADD3 R18, R2, 0xffffffe, RZ ;  /* 0x0ffffffe02127810 */ /* 0x001fcc0007ffe0ff */
[----:B------:R0:W2:Y:S02]  /*2360*/  F2I.FTZ.U32.TRUNC.NTZ R19, R18 ;  /* 0x0000001200137305 */ /* 0x0000a4000021f000 */
[----:B0-----:R-:W-:Y:S01]  /*2370*/  IMAD.MOV.U32 R18, RZ, RZ, RZ ;  /* 0x000000ffff127224 */ /* 0x001fe200078e00ff */
[----:B--2---:R-:W-:-:S05]  /*2380*/  IADD3 R17, RZ, -R19, RZ ;  /* 0x80000013ff117210 */ /* 0x004fca0007ffe0ff */
        /* <DEDUP_REMOVED lines=11> */
[----:B------:R-:W-:-:S05]  /*2440*/  @!P4 LOP3.LUT R17, RZ, c[0x0][0x1b0], RZ, 0x33, !PT ;  /* 0x00006c00ff11ca12 */ /* 0x000fca00078e33ff */
[----:B------:R-:W-:Y:S02]  /*2450*/  IMAD.MOV.U32 R18, RZ, RZ, R17 ;  /* 0x000000ffff127224 */ /* 0x000fe400078e0011 */
.L_x_394:
[----:B------:R-:W-:Y:S05]  /*2460*/  BSYNC B4 ;  /* 0x0000000000047941 */ /* 0x000fea0003800000 */
.L_x_392:
[----:B------:R-:W-:Y:S01]  /*2470*/  BSSY B4, `(.L_x_395) ;  /* 0x000001c000047945 */ /* 0x000fe20003800000 */
[----:B------:R-:W-:Y:S05]  /*2480*/  @!P1 BRA `(.L_x_396) ;  /* 0x0000007000009947 */ /* 0x000fea0003800000 */
[----:B------:R-:W-:Y:S01]  /*2490*/  MOV R53, R10 ;  /* 0x0000000a00357202 */ /* 0x000fe20000000f00 */
[----:B------:R-:W-:Y:S01]  /*24a0*/  IMAD.MOV.U32 R52, RZ, RZ, R12 ;  /* 0x000000ffff347224 */ /* 0x000fe200078e000c */
[----:B------:R-:W-:Y:S01]  /*24b0*/  MOV R2, 0x24f0 ;  /* 0x000024f000027802 */ /* 0x000fe20000000f00 */
[----:B------:R-:W-:Y:S02]  /*24c0*/  IMAD.MOV.U32 R50, RZ, RZ, c[0x0][0x1b8] ;  /* 0x00006e00ff327624 */ /* 0x000fe400078e00ff */
[----:B------:R-:W-:Y:S02]  /*24d0*/  IMAD.MOV.U32 R49, RZ, RZ, c[0x0][0x1bc] ;  /* 0x00006f00ff317624 */ /* 0x000fe400078e00ff */
[----:B-1----:R-:W-:Y:S05]  /*24e0*/  CALL.REL.NOINC `($__internal_6_$__cuda_sm20_div_s64) ;  /* 0x0000306000007944 */ /* 0x002fea0003c00000 */
[----:B------:R-:W-:Y:S05]  /*24f0*/  BRA `(.L_x_397) ;  /* 0x0000013000007947 */ /* 0x000fea0003800000 */
.L_x_396:
[----:B------:R-:W0:Y:S01]  /*2500*/  I2F.U32.RP R2, c[0x0][0x1b8] ;  /* 0x00006e0000027b06 */ /* 0x000e220000209000 */
[----:B------:R-:W-:Y:S01]  /*2510*/  ISETP.NE.U32.AND P3, PT, RZ, c[0x0][0x1b8], PT ;  /* 0x00006e00ff007a0c */ /* 0x000fe20003f65070 */
[----:B------:R-:W-:-:S06]  /*2520*/  IMAD.MOV.U32 R53, RZ, RZ, RZ ;  /* 0x000000ffff357224 */ /* 0x000fcc00078e00ff */
[----:B0-----:R-:W0:Y:S02]  /*2530*/  MUFU.RCP R2, R2 ;  /* 0x0000000200027308 */ /* 0x001e240000001000 */
[----:B0-----:R-:W-:-:S06]  /*2540*/  IADD3 R20, R2, 0xffffffe, RZ ;  /* 0x0ffffffe02147810 */ /* 0x001fcc0007ffe0ff */
[----:B------:R0:W2:Y:S02]  /*2550*/  F2I.FTZ.U32.TRUNC.NTZ R21, R20 ;  /* 0x0000001400157305 */ /* 0x0000a4000021f000 */
[----:B0-----:R-:W-:Y:S01]  /*2560*/  HFMA2.MMA R20, -RZ, RZ, 0, 0 ;  /* 0x00000000ff147435 */ /* 0x001fe200000001ff */
[----:B--2---:R-:W-:-:S04]  /*2570*/  IMAD.MOV R17, RZ, RZ, -R21 ;  /* 0x000000ffff117224 */ /* 0x004fc800078e0a15 */
        /* <DEDUP_REMOVED lines=11> */
.L_x_397:
[----:B------:R-:W-:Y:S05]  /*2630*/  BSYNC B4 ;  /* 0x0000000000047941 */ /* 0x000fea0003800000 */
.L_x_395:
[----:B------:R-:W-:Y:S02]  /*2640*/  IMAD R17, R33, c[0x0][0x180], RZ ;  /* 0x0000600021117a24 */ /* 0x000fe400078e02ff */
[----:B------:R-:W-:Y:S02]  /*2650*/  IMAD.MOV.U32 R20, RZ, RZ, R18 ;  /* 0x000000ffff147224 */ /* 0x000fe400078e0012 */
[----:B------:R-:W-:Y:S02]  /*2660*/  IMAD.MOV.U32 R21, RZ, RZ, R19 ;  /* 0x000000ffff157224 */ /* 0x000fe400078e0013 */
[C---:B------:R-:W-:Y:S02]  /*2670*/  IMAD R17, R32.reuse, c[0x0][0x184], R17 ;  /* 0x0000610020117a24 */ /* 0x040fe400078e0211 */
[----:B------:R-:W-:-:S04]  /*2680*/  IMAD.WIDE.U32 R20, R32, c[0x0][0x180], R20 ;  /* 0x0000600020147a25 */ /* 0x000fc800078e0014 */
[----:B------:R-:W-:Y:S01]  /*2690*/  IMAD.MOV.U32 R18, RZ, RZ, R52 ;  /* 0x000000ffff127224 */ /* 0x000fe200078e0034 */
[----:B------:R-:W-:Y:S01]  /*26a0*/  IADD3 R2, R17, R21, RZ ;  /* 0x0000001511027210 */ /* 0x000fe20007ffe0ff */
[----:B------:R-:W-:-:S04]  /*26b0*/  IMAD.MOV.U32 R19, RZ, RZ, R53 ;  /* 0x000000ffff137224 */ /* 0x000fc800078e0035 */
[----:B------:R-:W-:Y:S02]  /*26c0*/  IMAD R17, R2, c[0x0][0x188], RZ ;  /* 0x0000620002117a24 */ /* 0x000fe400078e02ff */
[----:B------:R-:W-:-:S04]  /*26d0*/  IMAD.WIDE.U32 R18, R20, c[0x0][0x188], R18 ;  /* 0x0000620014127a25 */ /* 0x000fc800078e0012 */
[----:B------:R-:W-:Y:S02]  /*26e0*/  IMAD R17, R20, c[0x0][0x18c], R17 ;  /* 0x0000630014117a24 */ /* 0x000fe400078e0211 */
[----:B------:R-:W-:-:S04]  /*26f0*/  IMAD.WIDE.U32 R20, R18, c[0x0][0x1c0], R6 ;  /* 0x0000700012147a25 */ /* 0x000fc800078e0006 */
[----:B------:R-:W-:-:S04]  /*2700*/  IMAD.IADD R2, R19, 0x1, R17 ;  /* 0x0000000113027824 */ /* 0x000fc800078e0211 */
[----:B------:R-:W-:-:S04]  /*2710*/  IMAD R17, R2, c[0x0][0x1c0], RZ ;  /* 0x0000700002117a24 */ /* 0x000fc800078e02ff */
[----:B------:R-:W-:Y:S01]  /*2720*/  IMAD R17, R18, c[0x0][0x1c4], R17 ;  /* 0x0000710012117a24 */ /* 0x000fe200078e0211 */
[----:B------:R-:W-:-:S03]  /*2730*/  IADD3 R18, P1, R4, 0x1, RZ ;  /* 0x0000000104127810 */ /* 0x000fc60007f3e0ff */
[----:B------:R-:W-:Y:S01]  /*2740*/  IMAD.IADD R2, R21, 0x1, R17 ;  /* 0x0000000115027824 */ /* 0x000fe200078e0211 */
[----:B------:R-:W-:-:S03]  /*2750*/  IADD3.X R19, RZ, R5, RZ, P1, !PT ;  /* 0x00000005ff137210 */ /* 0x000fc60000ffe4ff */
[----:B------:R-:W-:Y:S02]  /*2760*/  IMAD R17, R2, c[0x0][0x1c8], RZ ;  /* 0x0000720002117a24 */ /* 0x000fe400078e02ff */
[----:B------:R-:W-:-:S04]  /*2770*/  IMAD.WIDE.U32 R18, R20, c[0x0][0x1c8], R18 ;  /* 0x0000720014127a25 */ /* 0x000fc800078e0012 */
[----:B------:R-:W-:Y:S01]  /*2780*/  IMAD R17, R20, c[0x0][0x1cc], R17 ;  /* 0x0000730014117a24 */ /* 0x000fe200078e0211 */
[----:B------:R-:W-:-:S03]  /*2790*/  LEA R20, P1, R18, c[0x0][0x168], 0x3 ;  /* 0x00005a0012147a11 */ /* 0x000fc600078218ff */
[----:B------:R-:W-:-:S05]  /*27a0*/  IMAD.IADD R17, R19, 0x1, R17 ;  /* 0x0000000113117824 */ /* 0x000fca00078e0211 */
[----:B------:R-:W-:-:S05]  /*27b0*/  LEA.HI.X R21, R18, c[0x0][0x16c], R17, 0x3, P1 ;  /* 0x00005b0012157a11 */ /* 0x000fca00008f1c11 */
[----:B------:R-:W2:Y:S02]  /*27c0*/  LDG.E.64 R18, [R20.64] ;  /* 0x0000000c14127981 */ /* 0x000ea4000c1e1b00 */
[----:B-12---:R0:W1:-:S06]  /*27d0*/  DADD R28, R28, R18 ;  /* 0x000000001c1c7229 */ /* 0x00604c0000000012 */
.L_x_388:
[----:B------:R-:W-:Y:S05]  /*27e0*/  BSYNC B3 ;  /* 0x0000000000037941 */ /* 0x000fea0003800000 */
.L_x_387:
[----:B------:R-:W-:Y:S02]  /*27f0*/  ISETP.NE.U32.AND P2, PT, R15, 0x2, PT ;  /* 0x000000020f00780c */ /* 0x000fe40003f45070 */
[----:B------:R-:W-:Y:S02]  /*2800*/  ISETP.NE.U32.AND P1, PT, R22, RZ, PT ;  /* 0x000000ff1600720c */ /* 0x000fe40003f25070 */
[----:B------:R-:W-:Y:S02]  /*2810*/  ISETP.NE.AND.EX P2, PT, RZ, RZ, PT, P2 ;  /* 0x000000ffff00720c */ /* 0x000fe40003f45320 */
[----:B------:R-:W-:Y:S02]  /*2820*/  IADD3 R2, P3, R4, 0x3, RZ ;  /* 0x0000000304027810 */ /* 0x000fe40007f7e0ff */
[----:B------:R-:W-:-:S02]  /*2830*/  ISETP.NE.OR.EX P1, PT, R23, RZ, !P2, P1 ;  /* 0x000000ff1700720c */ /* 0x000fc40005725710 */
[----:B------:R-:W-:Y:S01]  /*2840*/  IADD3 R17, P4, R4, 0x2, RZ ;  /* 0x0000000204117810 */ /* 0x000fe20007f9e0ff */
[----:B0-----:R-:W-:-:S03]  /*2850*/  IMAD.X R19, RZ, RZ, R5, P3 ;  /* 0x000000ffff137224 */ /* 0x001fc600018e0605 */
        /* <DEDUP_REMOVED lines=13> */
[----:B-1----:R-:W-:Y:S05]  /*2930*/  CALL.REL.NOINC `($__internal_7_$__cuda_sm20_rem_s64) ;  /* 0x0000315000007944 */ /* 0x002fea0003c00000 */
[----:B------:R-:W-:-:S04]  /*2940*/  ISETP.NE.U32.AND P2, PT, R40, RZ, PT ;  /* 0x000000ff2800720c */ /* 0x000fc80003f45070 */
[----:B------:R-:W-:Y:S01]  /*2950*/  ISETP.NE.AND.EX P2, PT, R41, RZ, PT, P2 ;  /* 0x000000ff2900720c */ /* 0x000fe20003f45320 */
[----:B------:R-:W-:Y:S07]  /*2960*/  BRA `(.L_x_400) ;  /* 0x0000013000007947 */ /* 0x000fee0003800000 */
.L_x_399:
        /* <DEDUP_REMOVED lines=19> */
.L_x_400:
[----:B------:R-:W-:Y:S05]  /*2aa0*/  BSYNC B3 ;  /* 0x0000000000037941 */ /* 0x000fea0003800000 */
.L_x_398:
        /* <DEDUP_REMOVED lines=10> */
[----:B-1----:R-:W-:Y:S05]  /*2b50*/  CALL.REL.NOINC `($__internal_6_$__cuda_sm20_div_s64) ;  /* 0x000029f000007944 */ /* 0x002fea0003c00000 */
[----:B------:R-:W-:Y:S02]  /*2b60*/  IMAD.MOV.U32 R18, RZ, RZ, R52 ;  /* 0x000000ffff127224 */ /* 0x000fe400078e0034 */
[----:B------:R-:W-:Y:S01]  /*2b70*/  IMAD.MOV.U32 R19, RZ, RZ, R53 ;  /* 0x000000ffff137224 */ /* 0x000fe200078e0035 */
[----:B------:R-:W-:Y:S05]  /*2b80*/  BRA `(.L_x_403) ;  /* 0x0000014000007947 */ /* 0x000fea0003800000 */
.L_x_402:
        /* <DEDUP_REMOVED lines=20> */
.L_x_403:
[----:B------:R-:W-:Y:S05]  /*2cd0*/  BSYNC B3 ;  /* 0x0000000000037941 */ /* 0x000fea0003800000 */
.L_x_401:
        /* <DEDUP_REMOVED lines=8> */
[----:B------:R-:W-:Y:S05]  /*2d60*/  BRA `(.L_x_406) ;  /* 0x0000013000007947 */ /* 0x000fea0003800000 */
.L_x_405:
[----:B------:R-:W0:Y:S01]  /*2d70*/  I2F.U32.RP R2, c[0x0][0x1b8] ;  /* 0x00006e0000027b06 */ /* 0x000e220000209000 */
[----:B------:R-:W-:Y:S01]  /*2d80*/  ISETP.NE.U32.AND P3, PT, RZ, c[0x0][0x1b8], PT ;  /* 0x00006e00ff007a0c */ /* 0x000fe20003f65070 */
[----:B------:R-:W-:-:S06]  /*2d90*/  HFMA2.MMA R53, -RZ, RZ, 0, 0 ;  /* 0x00000000ff357435 */ /* 0x000fcc00000001ff */
        /* <DEDUP_REMOVED lines=16> */
.L_x_406:
[----:B------:R-:W-:Y:S05]  /*2ea0*/  BSYNC B3 ;  /* 0x0000000000037941 */ /* 0x000fea0003800000 */
.L_x_404:
[----:B------:R-:W-:Y:S02]  /*2eb0*/  IMAD R17, R33, c[0x0][0x180], RZ ;  /* 0x0000600021117a24 */ /* 0x000fe400078e02ff */
[----:B------:R-:W-:Y:S02]  /*2ec0*/  IMAD.MOV.U32 R20, RZ, RZ, R18 ;  /* 0x000000ffff147224 */ /* 0x000fe400078e0012 */
[----:B------:R-:W-:Y:S01]  /*2ed0*/  IMAD.MOV.U32 R21, RZ, RZ, R19 ;  /* 0x000000ffff157224 */ /* 0x000fe200078e0013 */
[----:B------:R-:W-:Y:S01]  /*2ee0*/  MOV R19, R53 ;  /* 0x0000003500137202 */ /* 0x000fe20000000f00 */
[C---:B------:R-:W-:Y:S02]  /*2ef0*/  IMAD R17, R32.reuse, c[0x0][0x184], R17 ;  /* 0x0000610020117a24 */ /* 0x040fe400078e0211 */
[----:B------:R-:W-:-:S04]  /*2f00*/  IMAD.WIDE.U32 R20, R32, c[0x0][0x180], R20 ;  /* 0x0000600020147a25 */ /* 0x000fc800078e0014 */
[----:B------:R-:W-:Y:S02]  /*2f10*/  IMAD.IADD R2, R17, 0x1, R21 ;  /* 0x0000000111027824 */ /* 0x000fe400078e0215 */
[----:B------:R-:W-:Y:S02]  /*2f20*/  IMAD.MOV.U32 R18, RZ, RZ, R52 ;  /* 0x000000ffff127224 */ /* 0x000fe400078e0034 */
        /* <DEDUP_REMOVED lines=16> */
[----:B------:R-:W2:Y:S01]  /*3030*/  LDG.E.64 R18, [R20.64] ;  /* 0x0000000c14127981 */ /* 0x000ea2000c1e1b00 */
[----:B------:R-:W-:Y:S01]  /*3040*/  IADD3 R17, P1, R4, 0x3, RZ ;  /* 0x0000000304117810 */ /* 0x000fe20007f3e0ff */
[----:B-12---:R0:W1:-:S03]  /*3050*/  DADD R28, R28, R18 ;  /* 0x000000001c1c7229 */ /* 0x0060460000000012 */
[----:B0-----:R-:W-:-:S04]  /*3060*/  IADD3.X R18, RZ, R5, RZ, P1, !PT ;  /* 0x00000005ff127210 */ /* 0x001fc80000ffe4ff */
.L_x_375:
[----:B-1----:R-:W-:Y:S05]  /*3070*/  BSYNC B2 ;  /* 0x0000000000027941 */ /* 0x002fea0003800000 */
.L_x_374:
        /* <DEDUP_REMOVED lines=14> */
[----:B------:R-:W-:Y:S01]  /*3160*/  IADD3 R49, P5, RZ, -R17, RZ ;  /* 0x80000011ff317210 */ /* 0x000fe20007fbe0ff */
[----:B------:R-:W-:Y:S01]  /*3170*/  IMAD.MOV.U32 R46, RZ, RZ, R36 ;  /* 0x000000ffff2e7224 */ /* 0x000fe200078e0024 */
[C---:B------:R-:W-:Y:S01]  /*3180*/  IADD3 R19, P4, R17.reuse, 0x1, RZ ;  /* 0x0000000111137810 */ /* 0x040fe20007f9e0ff */
[----:B------:R-:W-:Y:S01]  /*3190*/  IMAD.MOV.U32 R47, RZ, RZ, R37 ;  /* 0x000000ffff2f7224 */ /* 0x000fe200078e0025 */
[C---:B------:R-:W-:Y:S01]  /*31a0*/  IADD3 R2, P1, R17.reuse, 0x2, RZ ;  /* 0x0000000211027810 */ /* 0x040fe20007f3e0ff */
[--C-:B------:R-:W-:Y:S01]  /*31b0*/  IMAD.X R40, RZ, RZ, ~R18.reuse, P5 ;  /* 0x000000ffff287224 */ /* 0x100fe200028e0e12 */
[----:B------:R-:W-:Y:S01]  /*31c0*/  IADD3 R39, P2, R17, 0x3, RZ ;  /* 0x0000000311277810 */ /* 0x000fe20007f5e0ff */
[--C-:B------:R-:W-:Y:S01]  /*31d0*/  IMAD.X R20, RZ, RZ, R18.reuse, P4 ;  /* 0x000000ffff147224 */ /* 0x100fe200020e0612 */
[----:B------:R-:W-:Y:S01]  /*31e0*/  IADD3 R43, P3, RZ, -R19, RZ ;  /* 0x80000013ff2b7210 */ /* 0x000fe20007f7e0ff */
[----:B------:R-:W-:Y:S01]  /*31f0*/  IMAD R40, R40, c[0x0][0x1a8], RZ ;  /* 0x00006a0028287a24 */ /* 0x000fe200078e02ff */
[----:B------:R-:W-:Y:S01]  /*3200*/  IADD3 R45, P5, RZ, -R2, RZ ;  /* 0x80000002ff2d7210 */ /* 0x000fe20007fbe0ff */
[----:B------:R-:W-:Y:S01]  /*3210*/  IMAD.X R2, RZ, RZ, R18, P2 ;  /* 0x000000ffff027224 */ /* 0x000fe200010e0612 */
[----:B------:R-:W-:Y:S01]  /*3220*/  IADD3.X R19, RZ, R18, RZ, P1, !PT ;  /* 0x00000012ff137210 */ /* 0x000fe20000ffe4ff */
[----:B------:R-:W-:Y:S01]  /*3230*/  IMAD.X R38, RZ, RZ, ~R20, P3 ;  /* 0x000000ffff267224 */ /* 0x000fe200018e0e14 */
[----:B------:R-:W-:Y:S01]  /*3240*/  IADD3 R39, P4, RZ, -R39, RZ ;  /* 0x80000027ff277210 */ /* 0x000fe20007f9e0ff */
[----:B------:R-:W-:-:S04]  /*3250*/  IMAD.WIDE.U32 R20, R49, c[0x0][0x1a8], R46 ;  /* 0x00006a0031147a25 */ /* 0x000fc800078e002e */
[----:B------:R-:W-:Y:S02]  /*3260*/  IMAD R49, R49, c[0x0][0x1ac], R40 ;  /* 0x00006b0031317a24 */ /* 0x000fe400078e0228 */
[----:B------:R-:W-:Y:S02]  /*3270*/  IMAD.X R40, RZ, RZ, ~R19, P5 ;  /* 0x000000ffff287224 */ /* 0x000fe400028e0e13 */
[----:B------:R-:W-:Y:S01]  /*3280*/  IMAD.X R41, RZ, RZ, ~R2, P4 ;  /* 0x000000ffff297224 */ /* 0x000fe200020e0e02 */
[----:B------:R-:W-:Y:S01]  /*3290*/  IADD3 R19, R21, R49, RZ ;  /* 0x0000003115137210 */ /* 0x000fe20007ffe0ff */
[----:B------:R-:W-:Y:S02]  /*32a0*/  IMAD R2, R38, c[0x0][0x1a8], RZ ;  /* 0x00006a0026027a24 */ /* 0x000fe400078e02ff */
[----:B------:R-:W-:Y:S02]  /*32b0*/  IMAD R38, R40, c[0x0][0x1a8], RZ ;  /* 0x00006a0028267a24 */ /* 0x000fe400078e02ff */
[----:B------:R-:W-:-:S02]  /*32c0*/  IMAD R21, R43, c[0x0][0x1ac], R2 ;  /* 0x00006b002b157a24 */ /* 0x000fc400078e0202 */
[----:B------:R-:W-:Y:S02]  /*32d0*/  IMAD R2, R41, c[0x0][0x1a8], RZ ;  /* 0x00006a0029027a24 */ /* 0x000fe400078e02ff */
[----:B------:R-:W-:Y:S02]  /*32e0*/  IMAD R41, R45, c[0x0][0x1ac], R38 ;  /* 0x00006b002d297a24 */ /* 0x000fe400078e0226 */
[----:B------:R-:W-:-:S04]  /*32f0*/  IMAD.WIDE.U32 R42, R43, c[0x0][0x1a8], R46 ;  /* 0x00006a002b2a7a25 */ /* 0x000fc800078e002e */
[----:B------:R-:W-:-:S04]  /*3300*/  IMAD.WIDE.U32 R44, R45, c[0x0][0x1a8], R46 ;  /* 0x00006a002d2c7a25 */ /* 0x000fc800078e002e */
[----:B------:R-:W-:-:S04]  /*3310*/  IMAD.WIDE.U32 R46, R39, c[0x0][0x1a8], R46 ;  /* 0x00006a00272e7a25 */ /* 0x000fc800078e002e */
[----:B------:R-:W-:Y:S02]  /*3320*/  IMAD R39, R39, c[0x0][0x1ac], R2 ;  /* 0x00006b0027277a24 */ /* 0x000fe400078e0202 */
[----:B------:R-:W-:Y:S02]  /*3330*/  IMAD.IADD R21, R43, 0x1, R21 ;  /* 0x000000012b157824 */ /* 0x000fe400078e0215 */
[----:B------:R-:W-:Y:S02]  /*3340*/  IMAD.IADD R43, R45, 0x1, R41 ;  /* 0x000000012d2b7824 */ /* 0x000fe400078e0229 */
[----:B------:R-:W-:Y:S01]  /*3350*/  IMAD.IADD R45, R47, 0x1, R39 ;  /* 0x000000012f2d7824 */ /* 0x000fe200078e0227 */
[C---:B------:R-:W-:Y:S01]  /*3360*/  SHF.L.U64.HI R47, R17.reuse, 0x3, R18 ;  /* 0x00000003112f7819 */ /* 0x040fe20000010212 */
[----:B------:R-:W-:Y:S02]  /*3370*/  IMAD.SHL.U32 R48, R17, 0x8, RZ ;  /* 0x0000000811307824 */ /* 0x000fe400078e00ff */
.L_x_451:
[----:B------:R-:W-:Y:S01]  /*3380*/  ISETP.NE.U32.AND P1, PT, R22, RZ, PT ;  /* 0x000000ff1600720c */ /* 0x000fe20003f25070 */
[----:B------:R-:W-:Y:S03]  /*3390*/  BSSY B2, `(.L_x_407) ;  /* 0x000007b000027945 */ /* 0x000fe60003800000 */
[----:B------:R-:W-:-:S13]  /*33a0*/  ISETP.NE.AND.EX P1, PT, R23, RZ, PT, P1 ;  /* 0x000000ff1700720c */ /* 0x000fda0003f25310 */
[----:B-1----:R-:W-:Y:S05]  /*33b0*/  @P1 BRA `(.L_x_408) ;  /* 0x0000078000001947 */ /* 0x002fea0003800000 */
        /* <DEDUP_REMOVED lines=9> */
[----:B------:R-:W-:Y:S05]  /*3450*/  CALL.REL.NOINC `($__internal_7_$__cuda_sm20_rem_s64) ;  /* 0x0000263000007944 */ /* 0x000fea0003c00000 */
[----:B------:R-:W-:-:S04]  /*3460*/  ISETP.NE.U32.AND P2, PT, R40, RZ, PT ;  /* 0x000000ff2800720c */ /* 0x000fc80003f45070 */
[----:B------:R-:W-:Y:S01]  /*3470*/  ISETP.NE.AND.EX P2, PT, R41, RZ, PT, P2 ;  /* 0x000000ff2900720c */ /* 0x000fe20003f45320 */
[----:B------:R-:W-:Y:S07]  /*3480*/  BRA `(.L_x_411) ;  /* 0x0000013000007947 */ /* 0x000fee0003800000 */
.L_x_410:
        /* <DEDUP_REMOVED lines=19> */
.L_x_411:
[----:B------:R-:W-:Y:S05]  /*35c0*/  BSYNC B3 ;  /* 0x0000000000037941 */ /* 0x000fea0003800000 */
.L_x_409:
        /* <DEDUP_REMOVED lines=12> */
.L_x_413:
        /* <DEDUP_REMOVED lines=10> */
[----:B------:R-:W-:Y:S01]  /*3730*/  IMAD.MOV.U32 R41, RZ, RZ, RZ ;  /* 0x000000ffff297224 */ /* 0x000fe200078e00ff */
        /* <DEDUP_REMOVED lines=8> */
.L_x_414:
[----:B------:R-:W-:Y:S05]  /*37c0*/  BSYNC B3 ;  /* 0x0000000000037941 */ /* 0x000fea0003800000 */
.L_x_412:
        /* <DEDUP_REMOVED lines=11> */
.L_x_416:
        /* <DEDUP_REMOVED lines=19> */
.L_x_417:
[----:B------:R-:W-:Y:S05]  /*39b0*/  BSYNC B3 ;  /* 0x0000000000037941 */ /* 0x000fea0003800000 */
.L_x_415:
        /* <DEDUP_REMOVED lines=11> */
[----:B------:R-:W-:Y:S01]  /*3a70*/  IMAD.MOV.U32 R49, RZ, RZ, R47 ;  /* 0x000000ffff317224 */ /* 0x000fe200078e002f */
[----:B------:R-:W-:Y:S01]  /*3a80*/  IADD3 R2, R41, R39, RZ ;  /* 0x0000002729027210 */ /* 0x000fe20007ffe0ff */
[----:B------:R-:W-:-:S04]  /*3a90*/  IMAD.WIDE.U32 R38, R40, c[0x0][0x1c0], R6 ;  /* 0x0000700028267a25 */ /* 0x000fc800078e0006 */
[----:B------:R-:W-:-:S04]  /*3aa0*/  IMAD R41, R2, c[0x0][0x1c0], RZ ;  /* 0x0000700002297a24 */ /* 0x000fc800078e02ff */
[----:B------:R-:W-:Y:S02]  /*3ab0*/  IMAD R51, R40, c[0x0][0x1c4], R41 ;  /* 0x0000710028337a24 */ /* 0x000fe400078e0229 */
[----:B------:R-:W-:-:S04]  /*3ac0*/  IMAD.WIDE.U32 R40, R38, UR8, R48 ;  /* 0x0000000826287c25 */ /* 0x000fc8000f8e0030 */
[----:B------:R-:W-:Y:S02]  /*3ad0*/  IMAD.IADD R2, R39, 0x1, R51 ;  /* 0x0000000127027824 */ /* 0x000fe400078e0233 */
[----:B------:R-:W-:Y:S01]  /*3ae0*/  IMAD R39, R38, UR9, RZ ;  /* 0x0000000926277c24 */ /* 0x000fe2000f8e02ff */
[----:B------:R-:W-:-:S03]  /*3af0*/  IADD3 R38, P2, R40, c[0x0][0x168], RZ ;  /* 0x00005a0028267a10 */ /* 0x000fc60007f5e0ff */
[----:B------:R-:W-:-:S05]  /*3b00*/  IMAD R39, R2, UR8, R39 ;  /* 0x0000000802277c24 */ /* 0x000fca000f8e0227 */
[----:B------:R-:W-:-:S06]  /*3b10*/  IADD3.X R39, R41, c[0x0][0x16c], R39, P2, !PT ;  /* 0x00005b0029277a10 */ /* 0x000fcc00017fe427 */
[----:B------:R-:W2:Y:S02]  /*3b20*/  LDG.E.64 R38, [R38.64] ;  /* 0x0000000c26267981 */ /* 0x000ea4000c1e1b00 */
[----:B--2---:R0:W1:-:S06]  /*3b30*/  DADD R28, R28, R38 ;  /* 0x000000001c1c7229 */ /* 0x00404c0000000026 */
.L_x_408:
[----:B------:R-:W-:Y:S05]  /*3b40*/  BSYNC B2 ;  /* 0x0000000000027941 */ /* 0x000fea0003800000 */
.L_x_407:
        /* <DEDUP_REMOVED lines=11> */
[----:B01----:R-:W-:Y:S05]  /*3c00*/  CALL.REL.NOINC `($__internal_7_$__cuda_sm20_rem_s64) ;  /* 0x00001e8000007944 */ /* 0x003fea0003c00000 */
[----:B------:R-:W-:-:S04]  /*3c10*/  ISETP.NE.U32.AND P2, PT, R40, RZ, PT ;  /* 0x000000ff2800720c */ /* 0x000fc80003f45070 */
[----:B------:R-:W-:Y:S01]  /*3c20*/  ISETP.NE.AND.EX P2, PT, R41, RZ, PT, P2 ;  /* 0x000000ff2900720c */ /* 0x000fe20003f45320 */
[----:B------:R-:W-:Y:S07]  /*3c30*/  BRA `(.L_x_422) ;  /* 0x0000013000007947 */ /* 0x000fee0003800000 */
.L_x_421:
[----:B------:R-:W2:Y:S01]  /*3c40*/  I2F.U32.RP R40, c[0x0][0x1b8] ;  /* 0x00006e0000287b06 */ /* 0x000ea20000209000 */
[----:B------:R-:W-:-:S07]  /*3c50*/  ISETP.NE.U32.AND P3, PT, RZ, c[0x0][0x1b8], PT ;  /* 0x00006e00ff007a0c */ /* 0x000fce0003f65070 */
[----:B--2---:R-:W2:Y:S02]  /*3c60*/  MUFU.RCP R40, R40 ;  /* 0x0000002800287308 */ /* 0x004ea40000001000 */
[----:B0-2---:R-:W-:-:S06]  /*3c70*/  IADD3 R38, R40, 0xffffffe, RZ ;  /* 0x0ffffffe28267810 */ /* 0x005fcc0007ffe0ff */
        /* <DEDUP_REMOVED lines=15> */
.L_x_422:
[----:B------:R-:W-:Y:S05]  /*3d70*/  BSYNC B3 ;  /* 0x0000000000037941 */ /* 0x000fea0003800000 */
.L_x_420:
        /* <DEDUP_REMOVED lines=9> */
[----:B------:R-:W-:Y:S01]  /*3e10*/  IMAD.MOV.U32 R40, RZ, RZ, R52 ;  /* 0x000000ffff287224 */ /* 0x000fe200078e0034 */
[----:B------:R-:W-:Y:S01]  /*3e20*/  MOV R41, R53 ;  /* 0x0000003500297202 */ /* 0x000fe20000000f00 */
[----:B------:R-:W-:Y:S05]  /*3e30*/  BRA `(.L_x_425) ;  /* 0x0000013000007947 */ /* 0x000fea0003800000 */
.L_x_424:
        /* <DEDUP_REMOVED lines=19> */
.L_x_425:
[----:B------:R-:W-:Y:S05]  /*3f70*/  BSYNC B3 ;  /* 0x0000000000037941 */ /* 0x000fea0003800000 */
.L_x_423:
        /* <DEDUP_REMOVED lines=11> */
.L_x_427:
        /* <DEDUP_REMOVED lines=19> */
.L_x_428:
[----:B------:R-:W-:Y:S05]  /*4160*/  BSYNC B3 ;  /* 0x0000000000037941 */ /* 0x000fea0003800000 */
.L_x_426:
[----:B------:R-:W-:Y:S02]  /*4170*/  IMAD R49, R33, c[0x0][0x180], RZ ;  /* 0x0000600021317a24 */ /* 0x000fe400078e02ff */
[----:B------:R-:W-:Y:S02]  /*4180*/  IMAD.MOV.U32 R38, RZ, RZ, R40 ;  /* 0x000000ffff267224 */ /* 0x000fe400078e0028 */
[----:B------:R-:W-:Y:S02]  /*4190*/  IMAD.MOV.U32 R39, RZ, RZ, R41 ;  /* 0x000000ffff277224 */ /* 0x000fe400078e0029 */
[C---:B------:R-:W-:Y:S02]  /*41a0*/  IMAD R49, R32.reuse, c[0x0][0x184], R49 ;  /* 0x0000610020317a24 */ /* 0x040fe400078e0231 */
[----:B------:R-:W-:-:S04]  /*41b0*/  IMAD.WIDE.U32 R38, R32, c[0x0][0x180], R38 ;  /* 0x0000600020267a25 */ /* 0x000fc800078e0026 */
[----:B------:R-:W-:Y:S01]  /*41c0*/  IMAD.MOV.U32 R40, RZ, RZ, R52 ;  /* 0x000000ffff287224 */ /* 0x000fe200078e0034 */
[----:B------:R-:W-:Y:S01]  /*41d0*/  IADD3 R2, R49, R39, RZ ;  /* 0x0000002731027210 */ /* 0x000fe20007ffe0ff */
[----:B------:R-:W-:Y:S02]  /*41e0*/  IMAD.MOV.U32 R41, RZ, RZ, R53 ;  /* 0x000000ffff297224 */ /* 0x000fe400078e0035 */
[----:B------:R-:W-:Y:S02]  /*41f0*/  IMAD.MOV.U32 R49, RZ, RZ, R47 ;  /* 0x000000ffff317224 */ /* 0x000fe400078e002f */
[----:B------:R-:W-:Y:S02]  /*4200*/  IMAD R39, R2, c[0x0][0x188], RZ ;  /* 0x0000620002277a24 */ /* 0x000fe400078e02ff */
[----:B------:R-:W-:-:S04]  /*4210*/  IMAD.WIDE.U32 R40, R38, c[0x0][0x188], R40 ;  /* 0x0000620026287a25 */ /* 0x000fc800078e0028 */
        /* <DEDUP_REMOVED lines=11> */
[----:B------:R-:W2:Y:S02]  /*42d0*/  LDG.E.64 R38, [R38.64+0x8] ;  /* 0x0000080c26267981 */ /* 0x000ea4000c1e1b00 */
[----:B-12---:R0:W1:-:S06]  /*42e0*/  DADD R28, R28, R38 ;  /* 0x000000001c1c7229 */ /* 0x00604c0000000026 */
.L_x_419:
[----:B------:R-:W-:Y:S05]  /*42f0*/  BSYNC B2 ;  /* 0x0000000000027941 */ /* 0x000fea0003800000 */
.L_x_418:
        /* <DEDUP_REMOVED lines=11> */
[----:B01----:R-:W-:Y:S05]  /*43b0*/  CALL.REL.NOINC `($__internal_7_$__cuda_sm20_rem_s64) ;  /* 0x000016d000007944 */ /* 0x003fea0003c00000 */
[----:B------:R-:W-:-:S04]  /*43c0*/  ISETP.NE.U32.AND P2, PT, R40, RZ, PT ;  /* 0x000000ff2800720c */ /* 0x000fc80003f45070 */
[----:B------:R-:W-:Y:S01]  /*43d0*/  ISETP.NE.AND.EX P2, PT, R41, RZ, PT, P2 ;  /* 0x000000ff2900720c */ /* 0x000fe20003f45320 */
[----:B------:R-:W-:Y:S07]  /*43e0*/  BRA `(.L_x_433) ;  /* 0x0000013000007947 */ /* 0x000fee0003800000 */
.L_x_432:
[----:B------:R-:W2:Y:S01]  /*43f0*/  I2F.U32.RP R40, c[0x0][0x1b8] ;  /* 0x00006e0000287b06 */ /* 0x000ea20000209000 */
[----:B------:R-:W-:-:S07]  /*4400*/  ISETP.NE.U32.AND P3, PT, RZ, c[0x0][0x1b8], PT ;  /* 0x00006e00ff007a0c */ /* 0x000fce0003f65070 */
[----:B--2---:R-:W2:Y:S02]  /*4410*/  MUFU.RCP R40, R40 ;  /* 0x0000002800287308 */ /* 0x004ea40000001000 */
[----:B0-2---:R-:W-:-:S06]  /*4420*/  IADD3 R38, R40, 0xffffffe, RZ ;  /* 0x0ffffffe28267810 */ /* 0x005fcc0007ffe0ff */
        /* <DEDUP_REMOVED lines=15> */
.L_x_433:
[----:B------:R-:W-:Y:S05]  /*4520*/  BSYNC B3 ;  /* 0x0000000000037941 */ /* 0x000fea0003800000 */
.L_x_431:
        /* <DEDUP_REMOVED lines=12> */
.L_x_435:
[----:B------:R-:W0:Y:S01]  /*45f0*/  I2F.U32.RP R2, c[0x0][0x1b0] ;  /* 0x00006c0000027b06 */ /* 0x000e220000209000 */
[----:B------:R-:W-:-:S07]  /*4600*/  ISETP.NE.U32.AND P4, PT, RZ, c[0x0][0x1b0], PT ;  /* 0x00006c00ff007a0c */ /* 0x000fce0003f85070 */
        /* <DEDUP_REMOVED lines=17> */
.L_x_436:
[----:B------:R-:W-:Y:S05]  /*4720*/  BSYNC B3 ;  /* 0x0000000000037941 */ /* 0x000fea0003800000 */
.L_x_434:
        /* <DEDUP_REMOVED lines=11> */
.L_x_438:
        /* <DEDUP_REMOVED lines=19> */
.L_x_439:
[----:B------:R-:W-:Y:S05]  /*4910*/  BSYNC B3 ;  /* 0x0000000000037941 */ /* 0x000fea0003800000 */
.L_x_437:
        /* <DEDUP_REMOVED lines=11> */
[----:B------:R-:W-:Y:S02]  /*49d0*/  IMAD.MOV.U32 R49, RZ, RZ, R47 ;  /* 0x000000ffff317224 */ /* 0x000fe400078e002f */
[----:B------:R-:W-:Y:S02]  /*49e0*/  IMAD.IADD R2, R41, 0x1, R39 ;  /* 0x0000000129027824 */ /* 0x000fe400078e0227 */
[----:B------:R-:W-:-:S04]  /*49f0*/  IMAD.WIDE.U32 R38, R40, c[0x0][0x1c0], R6 ;  /* 0x0000700028267a25 */ /* 0x000fc800078e0006 */
[----:B------:R-:W-:-:S04]  /*4a00*/  IMAD R41, R2, c[0x0][0x1c0], RZ ;  /* 0x0000700002297a24 */ /* 0x000fc800078e02ff */
[----:B------:R-:W-:Y:S02]  /*4a10*/  IMAD R51, R40, c[0x0][0x1c4], R41 ;  /* 0x0000710028337a24 */ /* 0x000fe400078e0229 */
[----:B------:R-:W-:-:S04]  /*4a20*/  IMAD.WIDE.U32 R40, R38, UR8, R48 ;  /* 0x0000000826287c25 */ /* 0x000fc8000f8e0030 */
[----:B------:R-:W-:Y:S02]  /*4a30*/  IMAD.IADD R2, R39, 0x1, R51 ;  /* 0x0000000127027824 */ /* 0x000fe400078e0233 */
[----:B------:R-:W-:Y:S01]  /*4a40*/  IMAD R39, R38, UR9, RZ ;  /* 0x0000000926277c24 */ /* 0x000fe2000f8e02ff */
[----:B------:R-:W-:-:S03]  /*4a50*/  IADD3 R38, P2, R40, UR6, RZ ;  /* 0x0000000628267c10 */ /* 0x000fc6000ff5e0ff */
[----:B------:R-:W-:-:S05]  /*4a60*/  IMAD R39, R2, UR8, R39 ;  /* 0x0000000802277c24 */ /* 0x000fca000f8e0227 */
[----:B------:R-:W-:-:S06]  /*4a70*/  IADD3.X R39, R41, UR7, R39, P2, !PT ;  /* 0x0000000729277c10 */ /* 0x000fcc00097fe427 */
[----:B------:R-:W2:Y:S02]  /*4a80*/  LDG.E.64 R38, [R38.64+-0x8] ;  /* 0xfffff80c26267981 */ /* 0x000ea4000c1e1b00 */
[----:B-12---:R0:W1:-:S06]  /*4a90*/  DADD R28, R28, R38 ;  /* 0x000000001c1c7229 */ /* 0x00604c0000000026 */
.L_x_430:
[----:B------:R-:W-:Y:S05]  /*4aa0*/  BSYNC B2 ;  /* 0x0000000000027941 */ /* 0x000fea0003800000 */
.L_x_429:
        /* <DEDUP_REMOVED lines=11> */
[----:B01----:R-:W-:Y:S05]  /*4b60*/  CALL.REL.NOINC `($__internal_7_$__cuda_sm20_rem_s64) ;  /* 0x00000f2000007944 */ /* 0x003fea0003c00000 */
[----:B------:R-:W-:-:S04]  /*4b70*/  ISETP.NE.U32.AND P1, PT, R40, RZ, PT ;  /* 0x000000ff2800720c */ /* 0x000fc80003f25070 */
[----:B------:R-:W-:Y:S01]  /*4b80*/  ISETP.NE.AND.EX P1, PT, R41, RZ, PT, P1 ;  /* 0x000000ff2900720c */ /* 0x000fe20003f25310 */
[----:B------:R-:W-:Y:S07]  /*4b90*/  BRA `(.L_x_444) ;  /* 0x0000013000007947 */ /* 0x000fee0003800000 */
.L_x_443:
        /* <DEDUP_REMOVED lines=19> */
.L_x_444:
[----:B------:R-:W-:Y:S05]  /*4cd0*/  BSYNC B3 ;  /* 0x0000000000037941 */ /* 0x000fea0003800000 */
.L_x_442:
        /* <DEDUP_REMOVED lines=8> */
[----:B-1----:R-:W-:Y:S05]  /*4d60*/  CALL.REL.NOINC `($__internal_6_$__cuda_sm20_div_s64) ;  /* 0x000007e000007944 */ /* 0x002fea0003c00000 */
[----:B------:R-:W-:Y:S01]  /*4d70*/  MOV R40, R52 ;  /* 0x0000003400287202 */ /* 0x000fe20000000f00 */
[----:B------:R-:W-:Y:S01]  /*4d80*/  IMAD.MOV.U32 R41, RZ, RZ, R53 ;  /* 0x000000ffff297224 */ /* 0x000fe200078e0035 */
[----:B------:R-:W-:Y:S05]  /*4d90*/  BRA `(.L_x_447) ;  /* 0x0000013000007947 */ /* 0x000fea0003800000 */
.L_x_446:
        /* <DEDUP_REMOVED lines=19> */
.L_x_447:
[----:B------:R-:W-:Y:S05]  /*4ed0*/  BSYNC B3 ;  /* 0x0000000000037941 */ /* 0x000fea0003800000 */
.L_x_445:
        /* <DEDUP_REMOVED lines=9> */
[----:B-1----:R-:W-:Y:S05]  /*4f70*/  CALL.REL.NOINC `($__internal_6_$__cuda_sm20_div_s64) ;  /* 0x000005d000007944 */ /* 0x002fea0003c00000 */
[----:B------:R-:W-:Y:S05]  /*4f80*/  BRA `(.L_x_450) ;  /* 0x0000013000007947 */ /* 0x000fea0003800000 */
.L_x_449:
[----:B------:R-:W0:Y:S01]  /*4f90*/  I2F.U32.RP R2, c[0x0][0x1b8] ;  /* 0x00006e0000027b06 */ /* 0x000e220000209000 */
[----:B------:R-:W-:Y:S01]  /*4fa0*/  ISETP.NE.U32.AND P3, PT, RZ, c[0x0][0x1b8], PT ;  /* 0x00006e00ff007a0c */ /* 0x000fe20003f65070 */
[----:B------:R-:W-:-:S06]  /*4fb0*/  IMAD.MOV.U32 R53, RZ, RZ, RZ ;  /* 0x000000ffff357224 */ /* 0x000fcc00078e00ff */
        /* <DEDUP_REMOVED lines=16> */
.L_x_450:
[----:B------:R-:W-:Y:S05]  /*50c0*/  BSYNC B3 ;  /* 0x0000000000037941 */ /* 0x000fea0003800000 */
.L_x_448:
[----:B------:R-:W-:Y:S01]  /*50d0*/  MOV R39, R41 ;  /* 0x0000002900277202 */ /* 0x000fe20000000f00 */
[----:B------:R-:W-:Y:S02]  /*50e0*/  IMAD R49, R33, c[0x0][0x180], RZ ;  /* 0x0000600021317a24 */ /* 0x000fe400078e02ff */
[----:B------:R-:W-:Y:S02]  /*50f0*/  IMAD.MOV.U32 R38, RZ, RZ, R40 ;  /* 0x000000ffff267224 */ /* 0x000fe400078e0028 */
[C---:B------:R-:W-:Y:S02]  /*5100*/  IMAD R49, R32.reuse, c[0x0][0x184], R49 ;  /* 0x0000610020317a24 */ /* 0x040fe400078e0231 */
[----:B------:R-:W-:-:S04]  /*5110*/  IMAD.WIDE.U32 R38, R32, c[0x0][0x180], R38 ;  /* 0x0000600020267a25 */ /* 0x000fc800078e0026 */
[----:B------:R-:W-:Y:S01]  /*5120*/  IMAD.IADD R2, R49, 0x1, R39 ;  /* 0x0000000131027824 */ /* 0x000fe200078e0227 */
[----:B------:R-:W-:Y:S01]  /*5130*/  MOV R49, R47 ;  /* 0x0000002f00317202 */ /* 0x000fe20000000f00 */
        /* <DEDUP_REMOVED lines=15> */
[----:B------:R-:W2:Y:S02]  /*5230*/  LDG.E.64 R38, [R38.64] ;  /* 0x0000000c26267981 */ /* 0x000ea4000c1e1b00 */
[----:B-12---:R0:W1:-:S06]  /*5240*/  DADD R28, R28, R38 ;  /* 0x000000001c1c7229 */ /* 0x00604c0000000026 */
.L_x_441:
[----:B------:R-:W-:Y:S05]  /*5250*/  BSYNC B2 ;  /* 0x0000000000027941 */ /* 0x000fea0003800000 */
.L_x_440:
[----:B------:R-:W-:Y:S01]  /*5260*/  IADD3 R2, P2, R30, 0x1, RZ ;  /* 0x000000011e027810 */ /* 0x000fe20007f5e0ff */
[----:B------:R-:W-:Y:S02]  /*5270*/  ULDC.64 UR10, c[0x0][0x1a8] ;  /* 0x00006a00000a7ab9 */ /* 0x000fe40000000a00 */
[----:B------:R-:W-:Y:S01]  /*5280*/  USHF.L.U32 UR5, UR10, 0x2, URZ ;  /* 0x000000020a057899 */ /* 0x000fe2000800063f */
[----:B------:R-:W-:Y:S01]  /*5290*/  ISETP.LT.U32.AND P1, PT, R2, c[0x0][0x1c8], PT ;  /* 0x0000720002007a0c */ /* 0x000fe20003f21070 */
[----:B0-----:R-:W-:Y:S01]  /*52a0*/  IMAD.X R38, RZ, RZ, R31, P2 ;  /* 0x000000ffff267224 */ /* 0x001fe200010e061f */
[----:B------:R-:W-:Y:S02]  /*52b0*/  UMOV UR4, 0x2 ;  /* 0x0000000200047882 */ /* 0x000fe40000000000 */
[----:B------:R-:W-:Y:S01]  /*52c0*/  USHF.L.U64.HI UR4, UR10, UR4, UR11 ;  /* 0x000000040a047299 */ /* 0x000fe2000801020b */
        /* <DEDUP_REMOVED lines=19> */
.L_x_370:
[----:B------:R-:W-:Y:S05]  /*5400*/  BSYNC B0 ;  /* 0x0000000000007941 */ /* 0x000fea0003800000 */
.L_x_369:
[----:B------:R-:W-:-:S04]  /*5410*/  IADD3 R6, P0, R6, 0x1, RZ ;  /* 0x0000000106067810 */ /* 0x000fc80007f1e0ff */
[----:B------:R-:W-:Y:S02]  /*5420*/  IADD3.X R7, RZ, R7, RZ, P0, !PT ;  /* 0x00000007ff077210 */ /* 0x000fe400007fe4ff */
[----:B------:R-:W-:-:S04]  /*5430*/  ISETP.GE.U32.AND P0, PT, R6, R9, PT ;  /* 0x000000090600720c */ /* 0x000fc80003f06070 */
[----:B------:R-:W-:-:S13]  /*5440*/  ISETP.GE.AND.EX P0, PT, R7, R8, PT, P0 ;  /* 0x000000080700720c */ /* 0x000fda0003f06300 */
[----:B------:R-:W-:Y:S01]  /*5450*/  @P0 CALL.REL.NOINC `(.L_x_368) ;  /* 0x0000001000000944 */ /* 0x000fe20003c00000 */
[----:B------:R-:W-:Y:S05]  /*5460*/  BRA `(.L_x_452) ;  /* 0xffffc05000007947 */ /* 0x000fea000383ffff */
.L_x_368:
[----:B------:R-:W-:Y:S05]  /*5470*/  BSYNC B1 ;  /* 0x0000000000017941 */ /* 0x000fea0003800000 */
.L_x_367:
[----:B------:R-:W-:Y:S01]  /*5480*/  IMAD.MOV.U32 R2, RZ, RZ, c[0x0][0x0] ;  /* 0x00000000ff027624 */ /* 0x000fe200078e00ff */
[----:B------:R-:W-:Y:S02]  /*5490*/  SHF.R.S32.HI R5, RZ, 0x1f, R0 ;  /* 0x0000001fff057819 */ /* 0x000fe40000011400 */
[----:B------:R-:W-:Y:S01]  /*54a0*/  LEA R4, P0, R0, c[0x0][0x1d0], 0x3 ;  /* 0x0000740000047a11 */ /* 0x000fe200078018ff */
[----:B------:R-:W-:-:S03]  /*54b0*/  IMAD R7, R2, c[0x0][0xc], RZ ;  /* 0x0000030002077a24 */ /* 0x000fc600078e02ff */
[----:B------:R-:W-:Y:S02]  /*54c0*/  LEA.HI.X R5, R0, c[0x0][0x1d4], R5, 0x3, P0 ;  /* 0x0000750000057a11 */ /* 0x000fe400000f1c05 */
[----:B------:R-:W-:-:S03]  /*54d0*/  IADD3 R0, P0, R7, R0, RZ ;  /* 0x0000000007007210 */ /* 0x000fc60007f1e0ff */
[----:B-1----:R0:W-:Y:S02]  /*54e0*/  STG.E.64 [R4.64], R28 ;  /* 0x0000001c04007986 */ /* 0x0021e4000c101b0c */
[----:B------:R-:W-:Y:S01]  /*54f0*/  IMAD.X R3, RZ, RZ, R3, P0 ;  /* 0x000000ffff037224 */ /* 0x000fe200000e0603 */
[----:B------:R-:W-:-:S04]  /*5500*/  ISETP.GE.U32.AND P0, PT, R0, c[0x0][0x160], PT ;  /* 0x0000580000007a0c */ /* 0x000fc80003f06070 */
[----:B------:R-:W-:-:S13]  /*5510*/  ISETP.GE.AND.EX P0, PT, R3, c[0x0][0x164], PT, P0 ;  /* 0x0000590003007a0c */ /* 0x000fda0003f06300 */
[----:B0-----:R-:W-:Y:S01]  /*5520*/  @P0 CALL.REL.NOINC `(.L_x_453) ;  /* 0x0000001000000944 */ /* 0x001fe20003c00000 */
[----:B------:R-:W-:Y:S05]  /*5530*/  BRA `(.L_x_454) ;  /* 0xffffabd000007947 */ /* 0x000fea000383ffff */
.L_x_453:
[----:B------:R-:W-:Y:S05]  /*5540*/  EXIT ;  /* 0x000000000000794d */ /* 0x000fea0003800000 */
        .weak           $__internal_6_$__cuda_sm20_div_s64
        .type           $__internal_6_$__cuda_sm20_div_s64,@function
        .size           $__internal_6_$__cuda_sm20_div_s64,($__internal_7_$__cuda_sm20_rem_s64 - $__internal_6_$__cuda_sm20_div_s64)
$__internal_6_$__cuda_sm20_div_s64:
[-C--:B------:R-:W-:Y:S02]  /*5550*/  IADD3 R39, P3, RZ, -R50.reuse, RZ ;  /* 0x80000032ff277210 */ /* 0x080fe40007f7e0ff */
[----:B------:R-:W-:Y:S02]  /*5560*/  ISETP.GE.AND P2, PT, R49, RZ, PT ;  /* 0x000000ff3100720c */ /* 0x000fe40003f46270 */
[----:B------:R-:W-:Y:S01]  /*5570*/  ISETP.GE.AND P5, PT, R52, RZ, PT ;  /* 0x000000ff3400720c */ /* 0x000fe20003fa6270 */
        /* <DEDUP_REMOVED lines=8> */
[C---:B------:R-:W-:Y:S01]  /*5600*/  IMAD R51, R60.reuse, R39, R59 ;  /* 0x000000273c337224 */ /* 0x040fe200078e023b */
[----:B------:R-:W-:Y:S02]  /*5610*/  IADD3 R56, P2, RZ, -R58, RZ ;  /* 0x8000003aff387210 */ /* 0x000fe40007f5e0ff */
[----:B------:R-:W-:Y:S01]  /*5620*/  MOV R59, R60 ;  /* 0x0000003c003b7202 */ /* 0x000fe20000000f00 */
        /* <DEDUP_REMOVED lines=12> */
[----:B------:R-:W-:-:S03]  /*56f0*/  IADD3 R54, P2, RZ, -R54, RZ ;  /* 0x80000036ff367210 */ /* 0x000fc60007f5e0ff */
[----:B------:R-:W-:Y:S02]  /*5700*/  IMAD R56, R51, R38, R56 ;  /* 0x0000002633387224 */ /* 0x000fe400078e0238 */
[----:B------:R-:W-:-:S04]  /*5710*/  IMAD.HI.U32 R58, R59, R54, RZ ;  /* 0x000000363b3a7227 */ /* 0x000fc800078e00ff */
[----:B------:R-:W-:-:S04]  /*5720*/  IMAD.X R56, RZ, RZ, ~R56, P2 ;  /* 0x000000ffff387224 */ /* 0x000fc800010e0e38 */
[----:B------:R-:W-:-:S06]  /*5730*/  IMAD.WIDE.U32 R58, P2, R59, R56, R58 ;  /* 0x000000383b3a7225 */ /* 0x000fcc000784003a */
[C---:B------:R-:W-:Y:S01]  /*5740*/  IMAD.HI.U32 R55, P3, R51.reuse, R54, R58 ;  /* 0x0000003633377227 */ /* 0x040fe2000786003a */
[----:B------:R-:W-:Y:S01]  /*5750*/  IADD3 R58, P6, RZ, -R53, RZ ;  /* 0x80000035ff3a7210 */ /* 0x000fe20007fde0ff */
[----:B------:R-:W-:Y:S02]  /*5760*/  HFMA2.MMA R59, -RZ, RZ, 0, 0 ;  /* 0x00000000ff3b7435 */ /* 0x000fe400000001ff */
[CC--:B------:R-:W-:Y:S02]  /*5770*/  IMAD R54, R51.reuse, R56.reuse, RZ ;  /* 0x0000003833367224 */ /* 0x0c0fe400078e02ff */
[----:B------:R-:W-:-:S03]  /*5780*/  IMAD.HI.U32 R56, R51, R56, RZ ;  /* 0x0000003833387227 */ /* 0x000fc600078e00ff */
[----:B------:R-:W-:Y:S01]  /*5790*/  IADD3 R54, P4, R54, R55, RZ ;  /* 0x0000003736367210 */ /* 0x000fe20007f9e0ff */
[----:B------:R-:W-:Y:S01]  /*57a0*/  IMAD.X R56, R56, 0x1, R51, P2 ;  /* 0x0000000138387824 */ /* 0x000fe200010e0633 */
[----:B------:R-:W-:Y:S01]  /*57b0*/  SEL R55, R58, R53, !P5 ;  /* 0x000000353a377207 */ /* 0x000fe20006800000 */
[----:B------:R-:W-:-:S04]  /*57c0*/  IMAD.X R53, RZ, RZ, ~R52, P6 ;  /* 0x000000ffff357224 */ /* 0x000fc800030e0e34 */
[----:B------:R-:W-:Y:S01]  /*57d0*/  IMAD.HI.U32 R58, R54, R55, RZ ;  /* 0x00000037363a7227 */ /* 0x000fe200078e00ff */
[----:B------:R-:W-:-:S05]  /*57e0*/  SEL R51, R53, R52, !P5 ;  /* 0x0000003435337207 */ /* 0x000fca0006800000 */
[----:B------:R-:W-:Y:S01]  /*57f0*/  IMAD.WIDE.U32 R58, R54, R51, R58 ;  /* 0x00000033363a7225 */ /* 0x000fe200078e003a */
[----:B------:R-:W-:-:S05]  /*5800*/  IADD3.X R54, RZ, RZ, R56, P4, P3 ;  /* 0x000000ffff367210 */ /* 0x000fca00027e6438 */
[----:B------:R-:W-:-:S04]  /*5810*/  IMAD.HI.U32 R56, P3, R54, R55, R58 ;  /* 0x0000003736387227 */ /* 0x000fc8000786003a */
[CC--:B------:R-:W-:Y:S02]  /*5820*/  IMAD R53, R54.reuse, R51.reuse, RZ ;  /* 0x0000003336357224 */ /* 0x0c0fe400078e02ff */
[----:B------:R-:W-:-:S03]  /*5830*/  IMAD.HI.U32 R57, R54, R51, RZ ;  /* 0x0000003336397227 */ /* 0x000fc600078e00ff */
[----:B------:R-:W-:Y:S01]  /*5840*/  IADD3 R53, P2, R53, R56, RZ ;  /* 0x0000003835357210 */ /* 0x000fe20007f5e0ff */
[----:B------:R-:W-:-:S04]  /*5850*/  IMAD.X R57, RZ, RZ, R57, P3 ;  /* 0x000000ffff397224 */ /* 0x000fc800018e0639 */
[----:B------:R-:W-:-:S04]  /*5860*/  IMAD.WIDE.U32 R58, R53, R38, RZ ;  /* 0x00000026353a7225 */ /* 0x000fc800078e00ff */
[----:B------:R-:W-:Y:S01]  /*5870*/  IMAD R54, R53, R39, R59 ;  /* 0x0000002735367224 */ /* 0x000fe200078e023b */
[----:B------:R-:W-:Y:S01]  /*5880*/  IADD3 R55, P3, -R58, R55, RZ ;  /* 0x000000373a377210 */ /* 0x000fe20007f7e1ff */
[----:B------:R-:W-:-:S03]  /*5890*/  IMAD.X R57, RZ, RZ, R57, P2 ;  /* 0x000000ffff397224 */ /* 0x000fc600010e0639 */
[-C--:B------:R-:W-:Y:S01]  /*58a0*/  ISETP.GE.U32.AND P2, PT, R55, R38.reuse, PT ;  /* 0x000000263700720c */ /* 0x080fe20003f46070 */
[----:B------:R-:W-:-:S04]  /*58b0*/  IMAD R54, R57, R38, R54 ;  /* 0x0000002639367224 */ /* 0x000fc800078e0236 */
[----:B------:R-:W-:Y:S01]  /*58c0*/  IMAD.X R51, R51, 0x1, ~R54, P3 ;  /* 0x0000000133337824 */ /* 0x000fe200018e0e36 */
[----:B------:R-:W-:-:S04]  /*58d0*/  IADD3 R54, P3, R55, -R38, RZ ;  /* 0x8000002637367210 */ /* 0x000fc80007f7e0ff */
[----:B------:R-:W-:-:S04]  /*58e0*/  ISETP.GE.U32.AND.EX P2, PT, R51, R39, PT, P2 ;  /* 0x000000273300720c */ /* 0x000fc80003f46120 */
[----:B------:R-:W-:Y:S02]  /*58f0*/  SEL R55, R54, R55, P2 ;  /* 0x0000003736377207 */ /* 0x000fe40001000000 */
[----:B------:R-:W-:Y:S02]  /*5900*/  IADD3 R54, P4, R53, 0x1, RZ ;  /* 0x0000000135367810 */ /* 0x000fe40007f9e0ff */
[----:B------:R-:W-:Y:S01]  /*5910*/  ISETP.GE.U32.AND P5, PT, R55, R38, PT ;  /* 0x000000263700720c */ /* 0x000fe20003fa6070 */
[----:B------:R-:W-:Y:S01]  /*5920*/  IMAD.X R38, R51, 0x1, ~R39, P3 ;  /* 0x0000000133267824 */ /* 0x000fe200018e0e27 */
[----:B------:R-:W-:Y:S02]  /*5930*/  IADD3.X R56, RZ, R57, RZ, P4, !PT ;  /* 0x00000039ff387210 */ /* 0x000fe400027fe4ff */
[----:B------:R-:W-:Y:S02]  /*5940*/  SEL R54, R54, R53, P2 ;  /* 0x0000003536367207 */ /* 0x000fe40001000000 */
[----:B------:R-:W-:-:S02]  /*5950*/  SEL R38, R38, R51, P2 ;  /* 0x0000003326267207 */ /* 0x000fc40001000000 */
[----:B------:R-:W-:Y:S02]  /*5960*/  SEL R56, R56, R57, P2 ;  /* 0x0000003938387207 */ /* 0x000fe40001000000 */
[----:B------:R-:W-:Y:S02]  /*5970*/  IADD3 R51, P2, R54, 0x1, RZ ;  /* 0x0000000136337810 */ /* 0x000fe40007f5e0ff */
[----:B------:R-:W-:Y:S02]  /*5980*/  ISETP.GE.U32.AND.EX P5, PT, R38, R39, PT, P5 ;  /* 0x000000272600720c */ /* 0x000fe40003fa6150 */
[----:B------:R-:W-:Y:S01]  /*5990*/  LOP3.LUT R38, R49, R52, RZ, 0x3c, !PT ;  /* 0x0000003431267212 */ /* 0x000fe200078e3cff */
[----:B------:R-:W-:Y:S01]  /*59a0*/  IMAD.X R39, RZ, RZ, R56, P2 ;  /* 0x000000ffff277224 */ /* 0x000fe200010e0638 */
[----:B------:R-:W-:Y:S02]  /*59b0*/  SEL R51, R51, R54, P5 ;  /* 0x0000003633337207 */ /* 0x000fe40002800000 */
[----:B------:R-:W-:-:S02]  /*59c0*/  ISETP.GE.AND P4, PT, R38, RZ, PT ;  /* 0x000000ff2600720c */ /* 0x000fc40003f86270 */
[----:B------:R-:W-:Y:S02]  /*59d0*/  SEL R39, R39, R56, P5 ;  /* 0x0000003827277207 */ /* 0x000fe40002800000 */
[-C--:B------:R-:W-:Y:S02]  /*59e0*/  IADD3 R52, P3, RZ, -R51.reuse, RZ ;  /* 0x80000033ff347210 */ /* 0x080fe40007f7e0ff */
[----:B------:R-:W-:Y:S02]  /*59f0*/  ISETP.NE.U32.AND P2, PT, R50, RZ, PT ;  /* 0x000000ff3200720c */ /* 0x000fe40003f45070 */
[----:B------:R-:W-:Y:S01]  /*5a00*/  SEL R52, R52, R51, !P4 ;  /* 0x0000003334347207 */ /* 0x000fe20006000000 */
[----:B------:R-:W-:Y:S01]  /*5a10*/  IMAD.X R38, RZ, RZ, ~R39, P3 ;  /* 0x000000ffff267224 */ /* 0x000fe200018e0e27 */
[----:B------:R-:W-:-:S04]  /*5a20*/  ISETP.NE.AND.EX P2, PT, R49, RZ, PT, P2 ;  /* 0x000000ff3100720c */ /* 0x000fc80003f45320 */
[----:B------:R-:W-:Y:S01]  /*5a30*/  SEL R38, R38, R39, !P4 ;  /* 0x0000002726267207 */ /* 0x000fe20006000000 */
[----:B------:R-:W-:Y:S01]  /*5a40*/  IMAD.MOV.U32 R39, RZ, RZ, 0x0 ;  /* 0x00000000ff277424 */ /* 0x000fe200078e00ff */
[----:B------:R-:W-:Y:S02]  /*5a50*/  SEL R52, R52, 0xffffffff, P2 ;  /* 0xffffffff34347807 */ /* 0x000fe40001000000 */
[----:B------:R-:W-:Y:S01]  /*5a60*/  SEL R53, R38, 0xffffffff, P2 ;  /* 0xffffffff26357807 */ /* 0x000fe20001000000 */
[----:B------:R-:W-:-:S04]  /*5a70*/  IMAD.MOV.U32 R38, RZ, RZ, R2 ;  /* 0x000000ffff267224 */ /* 0x000fc800078e0002 */
[----:B------:R-:W-:Y:S05]  /*5a80*/  RET.REL.NODEC R38 `(_ZN2at6native13col2im_kernelIddEEvlPKT_llllllllllllPS2_) ;  /* 0xffffa57026007950 */ /* 0x000fea0003c3ffff */
        .weak           $__internal_7_$__cuda_sm20_rem_s64
        .type           $__internal_7_$__cuda_sm20_rem_s64,@function
        .size           $__internal_7_$__cuda_sm20_rem_s64,(.L_x_519 - $__internal_7_$__cuda_sm20_rem_s64)
$__internal_7_$__cuda_sm20_rem_s64:
[-C--:B------:R-:W-:Y:S02]  /*5a90*/  IADD3 R39, P3, RZ, -R52.reuse, RZ ;  /* 0x80000034ff277210 */ /* 0x080fe40007f7e0ff */
[----:B------:R-:W-:Y:S02]  /*5aa0*/  ISETP.GE.AND P2, PT, R49, RZ, PT ;  /* 0x000000ff3100720c */ /* 0x000fe40003f46270 */
[-C--:B------:R-:W-:Y:S02]  /*5ab0*/  IADD3.X R40, RZ, ~R49.reuse, RZ, P3, !PT ;  /* 0x80000031ff287210 */ /* 0x080fe40001ffe4ff */
[----:B------:R-:W-:Y:S02]  /*5ac0*/  SEL R38, R39, R52, !P2 ;  /* 0x0000003427267207 */ /* 0x000fe40005000000 */
        /* <DEDUP_REMOVED lines=10> */
[----:B------:R-:W-:Y:S02]  /*5b70*/  IMAD.X R59, RZ, RZ, ~R41, P2 ;  /* 0x000000ffff3b7224 */ /* 0x000fe400010e0e29 */
[----:B------:R-:W-:Y:S02]  /*5b80*/  IMAD.MOV.U32 R41, RZ, RZ, R50 ;  /* 0x000000ffff297224 */ /* 0x000fe400078e0032 */
[----:B------:R-:W-:-:S04]  /*5b90*/  IMAD.HI.U32 R55, R51, R59, RZ ;  /* 0x0000003b33377227 */ /* 0x000fc800078e00ff */
[----:B------:R-:W-:-:S04]  /*5ba0*/  IMAD.WIDE.U32 R40, P2, R50, R59, R40 ;  /* 0x0000003b32287225 */ /* 0x000fc80007840028 */
[----:B------:R-:W-:Y:S02]  /*5bb0*/  IMAD.X R55, R55, 0x1, R51, P2 ;  /* 0x0000000137377824 */ /* 0x000fe400010e0633 */
[----:B------:R-:W-:-:S04]  /*5bc0*/  IMAD.HI.U32 R40, P3, R51, R57, R40 ;  /* 0x0000003933287227 */ /* 0x000fc80007860028 */
[----:B------:R-:W-:-:S05]  /*5bd0*/  IMAD R41, R51, R59, RZ ;  /* 0x0000003b33297224 */ /* 0x000fca00078e02ff */
[----:B------:R-:W-:-:S04]  /*5be0*/  IADD3 R41, P4, R41, R40, RZ ;  /* 0x0000002829297210 */ /* 0x000fc80007f9e0ff */
[----:B------:R-:W-:Y:S01]  /*5bf0*/  IADD3.X R55, RZ, RZ, R55, P4, P3 ;  /* 0x000000ffff377210 */ /* 0x000fe200027e6437 */
[----:B------:R-:W-:Y:S01]  /*5c00*/  IMAD.WIDE.U32 R50, R41, R38, RZ ;  /* 0x0000002629327225 */ /* 0x000fe200078e00ff */
[----:B------:R-:W-:-:S03]  /*5c10*/  ISETP.GE.AND P3, PT, R53, RZ, PT ;  /* 0x000000ff3500720c */ /* 0x000fc60003f66270 */
[----:B------:R-:W-:Y:S01]  /*5c20*/  IMAD R40, R41, R39, R51 ;  /* 0x0000002729287224 */ /* 0x000fe200078e0233 */
[----:B------:R-:W-:-:S03]  /*5c30*/  IADD3 R51, P2, RZ, -R50, RZ ;  /* 0x80000032ff337210 */ /* 0x000fc60007f5e0ff */
[----:B------:R-:W-:Y:S02]  /*5c40*/  IMAD R50, R55, R38, R40 ;  /* 0x0000002637327224 */ /* 0x000fe400078e0228 */
[----:B------:R-:W-:-:S04]  /*5c50*/  IMAD.HI.U32 R40, R41, R51, RZ ;  /* 0x0000003329287227 */ /* 0x000fc800078e00ff */
[----:B------:R-:W-:-:S04]  /*5c60*/  IMAD.X R50, RZ, RZ, ~R50, P2 ;  /* 0x000000ffff327224 */ /* 0x000fc800010e0e32 */
[----:B------:R-:W-:-:S04]  /*5c70*/  IMAD.WIDE.U32 R40, P2, R41, R50, R40 ;  /* 0x0000003229287225 */ /* 0x000fc80007840028 */
[----:B------:R-:W-:-:S04]  /*5c80*/  IMAD.HI.U32 R56, R55, R50, RZ ;  /* 0x0000003237387227 */ /* 0x000fc800078e00ff */
[----:B------:R-:W-:Y:S01]  /*5c90*/  IMAD.HI.U32 R40, P4, R55, R51, R40 ;  /* 0x0000003337287227 */ /* 0x000fe20007880028 */
[----:B------:R-:W-:-:S03]  /*5ca0*/  IADD3 R51, P5, RZ, -R54, RZ ;  /* 0x80000036ff337210 */ /* 0x000fc60007fbe0ff */
[----:B------:R-:W-:Y:S01]  /*5cb0*/  IMAD R41, R55, R50, RZ ;  /* 0x0000003237297224 */ /* 0x000fe200078e02ff */
[----:B------:R-:W-:Y:S01]  /*5cc0*/  SEL R51, R51, R54, !P3 ;  /* 0x0000003633337207 */ /* 0x000fe20005800000 */
[----:B------:R-:W-:Y:S01]  /*5cd0*/  IMAD.X R55, R56, 0x1, R55, P2 ;  /* 0x0000000138377824 */ /* 0x000fe200010e0637 */
[-C--:B------:R-:W-:Y:S02]  /*5ce0*/  IADD3.X R54, RZ, ~R53.reuse, RZ, P5, !PT ;  /* 0x80000035ff367210 */ /* 0x080fe40002ffe4ff */
[----:B------:R-:W-:Y:S01]  /*5cf0*/  IADD3 R50, P6, R41, R40, RZ ;  /* 0x0000002829327210 */ /* 0x000fe20007fde0ff */
[----:B------:R-:W-:Y:S01]  /*5d00*/  IMAD.MOV.U32 R41, RZ, RZ, RZ ;  /* 0x000000ffff297224 */ /* 0x000fe200078e00ff */
[----:B------:R-:W-:Y:S02]  /*5d10*/  SEL R53, R54, R53, !P3 ;  /* 0x0000003536357207 */ /* 0x000fe40005800000 */
[----:B------:R-:W-:Y:S01]  /*5d20*/  IADD3.X R54, RZ, RZ, R55, P6, P4 ;  /* 0x000000ffff367210 */ /* 0x000fe200037e8437 */
[----:B------:R-:W-:-:S04]  /*5d30*/  IMAD.HI.U32 R40, R50, R51, RZ ;  /* 0x0000003332287227 */ /* 0x000fc800078e00ff */
[-C--:B------:R-:W-:Y:S02]  /*5d40*/  IMAD R55, R54, R53.reuse, RZ ;  /* 0x0000003536377224 */ /* 0x080fe400078e02ff */
[----:B------:R-:W-:-:S04]  /*5d50*/  IMAD.WIDE.U32 R40, R50, R53, R40 ;  /* 0x0000003532287225 */ /* 0x000fc800078e0028 */
[----:B------:R-:W-:-:S04]  /*5d60*/  IMAD.HI.U32 R50, R54, R53, RZ ;  /* 0x0000003536327227 */ /* 0x000fc800078e00ff */
[----:B------:R-:W-:-:S04]  /*5d70*/  IMAD.HI.U32 R40, P2, R54, R51, R40 ;  /* 0x0000003336287227 */ /* 0x000fc80007840028 */
[----:B------:R-:W-:Y:S01]  /*5d80*/  IMAD.X R50, RZ, RZ, R50, P2 ;  /* 0x000000ffff327224 */ /* 0x000fe200010e0632 */
[----:B------:R-:W-:-:S04]  /*5d90*/  IADD3 R55, P4, R55, R40, RZ ;  /* 0x0000002837377210 */ /* 0x000fc80007f9e0ff */
[----:B------:R-:W-:Y:S01]  /*5da0*/  IADD3.X R57, RZ, R50, RZ, P4, !PT ;  /* 0x00000032ff397210 */ /* 0x000fe200027fe4ff */
[----:B------:R-:W-:-:S04]  /*5db0*/  IMAD.WIDE.U32 R40, R55, R38, RZ ;  /* 0x0000002637287225 */ /* 0x000fc800078e00ff */
        /* <DEDUP_REMOVED lines=12> */
[----:B------:R-:W-:-:S03]  /*5e80*/  ISETP.GE.U32.AND.EX P2, PT, R53, R39, PT, P2 ;  /* 0x000000273500720c */ /* 0x000fc60003f46120 */
[----:B------:R-:W-:Y:S01]  /*5e90*/  IMAD.X R41, R53, 0x1, ~R39, P4 ;  /* 0x0000000135297824 */ /* 0x000fe200020e0e27 */
[----:B------:R-:W-:-:S04]  /*5ea0*/  SEL R40, R40, R51, P2 ;  /* 0x0000003328287207 */ /* 0x000fc80001000000 */
[----:B------:R-:W-:Y:S02]  /*5eb0*/  SEL R41, R41, R53, P2 ;  /* 0x0000003529297207 */ /* 0x000fe40001000000 */
[-C--:B------:R-:W-:Y:S02]  /*5ec0*/  IADD3 R39, P4, RZ, -R40.reuse, RZ ;  /* 0x80000028ff277210 */ /* 0x080fe40007f9e0ff */
[----:B------:R-:W-:Y:S02]  /*5ed0*/  ISETP.NE.U32.AND P2, PT, R52, RZ, PT ;  /* 0x000000ff3400720c */ /* 0x000fe40003f45070 */
[-C--:B------:R-:W-:Y:S02]  /*5ee0*/  IADD3.X R38, RZ, ~R41.reuse, RZ, P4, !PT ;  /* 0x80000029ff267210 */ /* 0x080fe400027fe4ff */
[----:B------:R-:W-:Y:S01]  /*5ef0*/  SEL R40, R39, R40, !P3 ;  /* 0x0000002827287207 */ /* 0x000fe20005800000 */
[----:B------:R-:W-:Y:S01]  /*5f00*/  IMAD.MOV.U32 R39, RZ, RZ, 0x0 ;  /* 0x00000000ff277424 */ /* 0x000fe200078e00ff */
[----:B------:R-:W-:Y:S01]  /*5f10*/  SEL R41, R38, R41, !P3 ;  /* 0x0000002926297207 */ /* 0x000fe20005800000 */
[----:B------:R-:W-:Y:S01]  /*5f20*/  IMAD.MOV.U32 R38, RZ, RZ, R2 ;  /* 0x000000ffff267224 */ /* 0x000fe200078e0002 */
[----:B------:R-:W-:-:S04]  /*5f30*/  ISETP.NE.AND.EX P2, PT, R49, RZ, PT, P2 ;  /* 0x000000ff3100720c */ /* 0x000fc80003f45320 */
[----:B------:R-:W-:Y:S02]  /*5f40*/  SEL R40, R40, 0xffffffff, P2 ;  /* 0xffffffff28287807 */ /* 0x000fe40001000000 */
[----:B------:R-:W-:Y:S01]  /*5f50*/  SEL R41, R41, 0xffffffff, P2 ;  /* 0xffffffff29297807 */ /* 0x000fe20001000000 */
[----:B------:R-:W-:Y:S06]  /*5f60*/  RET.REL.NODEC R38 `(_ZN2at6native13col2im_kernelIddEEvlPKT_llllllllllllPS2_) ;  /* 0xffffa09026007950 */ /* 0x000fec0003c3ffff */
.L_x_455:
        /* <DEDUP_REMOVED lines=9> */
.L_x_519:


//--------------------- .text._ZN2at6native13im2col_kernelIN3c108BFloat16EEEvlPKT_llllllllllllPS4_ --------------------------
	.section	.text._ZN2at6native13im2col_kernelIN3c108BFloat16EEEvlPKT_llllllllllllPS4_,"ax",@progbits
	.sectioninfo	@"SHI_REGISTERS=44"
	.align	128
        .global         _ZN2at6native13im2col_kernelIN3c108BFloat16EEEvlPKT_llllllllllllPS4_
        .type           _ZN2at6native13im2col_kernelIN3c108BFloat16EEEvlPKT_llllllllllllPS4_,@function
        .size           _ZN2at6native13im2col_kernelIN3c108BFloat16EEEvlPKT_llllllllllllPS4_,(.L_x_520 - _ZN2at6native13im2col_kernelIN3c108BFloat16EEEvlPKT_llllllllllllPS4_)
        .other          _ZN2at6native13im2col_kernelIN3c108BFloat16EEEvlPKT_llllllllllllPS4_,@"STO_CUDA_ENTRY STV_DEFAULT"
_ZN2at6native13im2col_kernelIN3c108BFloat16EEEvlPKT_llllllllllllPS4_:
.text._ZN2at6native13im2col_kernelIN3c108BFloat16EEEvlPKT_llllllllllllPS4_:
        /* <DEDUP_REMOVED lines=8> */
[----:B------:R-:W-:Y:S02]  /*0080*/  IMAD.MOV.U32 R0, RZ, RZ, c[0x0][0x180] ;  /* 0x00006000ff007624 */ /* 0x000fe400078e00ff */
[----:B------:R-:W-:-:S03]  /*0090*/  IMAD.MOV.U32 R4, RZ, RZ, c[0x0][0x184] ;  /* 0x00006100ff047624 */ /* 0x000fc600078e00ff */
[----:B------:R-:W-:-:S04]  /*00a0*/  ISETP.GE.U32.AND P0, PT, R0, 0x1, PT ;  /* 0x000000010000780c */ /* 0x000fc80003f06070 */
[----:B------:R-:W-:-:S13]  /*00b0*/  ISETP.GE.AND.EX P0, PT, R4, RZ, PT, P0 ;  /* 0x000000ff0400720c */ /* 0x000fda0003f06300 */
[----:B------:R-:W-:Y:S05]  /*00c0*/  @!P0 EXIT ;  /* 0x000000000000894d */ /* 0x000fea0003800000 */
[----:B------:R-:W-:Y:S01]  /*00d0*/  ULDC.64 UR6, c[0x0][0x1c0] ;  /* 0x0000700000067ab9 */ /* 0x000fe20000000a00 */
[----:B------:R-:W-:Y:S01]  /*00e0*/  IMAD.MOV.U32 R0, RZ, RZ, R2 ;  /* 0x000000ffff007224 */ /* 0x000fe200078e0002 */
[----:B------:R-:W-:Y:S02]  /*00f0*/  ULDC.64 UR10, c[0x0][0x1c8] ;  /* 0x00007200000a7ab9 */ /* 0x000fe40000000a00 */
[----:B------:R-:W-:Y:S02]  /*0100*/  UIMAD UR4, UR6, UR11, URZ ;  /* 0x0000000b060472a4 */ /* 0x000fe4000f8e023f */
[----:B------:R-:W-:Y:S02]  /*0110*/  UIMAD.WIDE.U32 UR8, UR6, UR10, URZ ;  /* 0x0000000a060872a5 */ /* 0x000fe4000f8e003f */
[----:B------:R-:W-:Y:S02]  /*0120*/  UIMAD UR4, UR10, UR7, UR4 ;  /* 0x000000070a0472a4 */ /* 0x000fe4000f8e0204 */
[----:B------:R-:W-:-:S02]  /*0130*/  USHF.L.U32 UR21, UR8, 0x1, URZ ;  /* 0x0000000108157899 */ /* 0x000fc4000800063f */
[----:B------:R-:W-:Y:S02]  /*0140*/  UIADD3 UR10, UR9, UR4, URZ ;  /* 0x00000004090a7290 */ /* 0x000fe4000fffe03f */
[----:B------:R-:W-:Y:S02]  /*0150*/  ULDC.64 UR16, c[0x0][0x118] ;  /* 0x0000460000107ab9 */ /* 0x000fe40000000a00 */
[----:B------:R-:W-:Y:S02]  /*0160*/  USHF.L.U64.HI UR20, UR8, 0x1, UR10 ;  /* 0x0000000108147899 */ /* 0x000fe4000801020a */
.L_x_468:
[----:B------:R-:W-:Y:S01]  /*0170*/  LOP3.LUT R2, R3, c[0x0][0x1cc], RZ, 0xfc, !PT ;  /* 0x0000730003027a12 */ /* 0x000fe200078efcff */
[----:B------:R-:W-:Y:S03]  /*0180*/  BSSY B0, `(.L_x_456) ;  /* 0x000002a000007945 */ /* 0x000fe60003800000 */
[----:B------:R-:W-:-:S13]  /*0190*/  ISETP.NE.U32.AND P0, PT, R2, RZ, PT ;  /* 0x000000ff0200720c */ /* 0x000fda0003f05070 */
[----:B01----:R-:W-:Y:S05]  /*01a0*/  @!P0 BRA `(.L_x_457) ;  /* 0x0000011000008947 */ /* 0x003fea0003800000 */
[----:B------:R-:W-:Y:S01]  /*01b0*/  IMAD.MOV.U32 R18, RZ, RZ, R0 ;  /* 0x000000ffff127224 */ /* 0x000fe200078e0000 */
[----:B------:R-:W-:Y:S01]  /*01c0*/  MOV R4, 0x210 ;  /* 0x0000021000047802 */ /* 0x000fe20000000f00 */
[----:B------:R-:W-:Y:S02]  /*01d0*/  IMAD.MOV.U32 R13, RZ, RZ, R3 ;  /* 0x000000ffff0d7224 */ /* 0x000fe400078e0003 */
[----:B------:R-:W-:Y:S02]  /*01e0*/  IMAD.MOV.U32 R11, RZ, RZ, c[0x0][0x1c8] ;  /* 0x00007200ff0b7624 */ /* 0x000fe400078e00ff */
[----:B------:R-:W-:Y:S02]  /*01f0*/  IMAD.MOV.U32 R10, RZ, RZ, c[0x0][0x1cc] ;  /* 0x00007300ff0a7624 */ /* 0x000fe400078e00ff */
[----:B------:R-:W-:Y:S05]  /*0200*/  CALL.REL.NOINC `($__internal_8_$__cuda_sm20_div_s64) ;  /* 0x000018a000007944 */ /* 0x000fea0003c00000 */
[----:B------:R-:W-:Y:S01]  /*0210*/  IADD3 R7, P0, RZ, -R10, RZ ;  /* 0x8000000aff077210 */ /* 0x000fe20007f1e0ff */
[----:B------:R-:W-:-:S04]  /*0220*/  IMAD.MOV.U32 R2, RZ, RZ, R0 ;  /* 0x000000ffff027224 */ /* 0x000fc800078e0000 */
[----:B------:R-:W-:Y:S02]  /*0230*/  IMAD.X R6, RZ, RZ, ~R13, P0 ;  /* 0x000000ffff067224 */ /* 0x000fe400000e0e0d */
[----:B------:R-:W-:-:S04]  /*0240*/  IMAD.WIDE.U32 R4, R7, c[0x0][0x1c8], R2 ;  /* 0x0000720007047a25 */ /* 0x000fc800078e0002 */
[----:B------:R-:W-:Y:S02]  /*0250*/  IMAD R6, R6, c[0x0][0x1c8], RZ ;  /* 0x0000720006067a24 */ /* 0x000fe400078e02ff */
[----:B------:R-:W-:Y:S02]  /*0260*/  IMAD.MOV.U32 R2, RZ, RZ, R4 ;  /* 0x000000ffff027224 */ /* 0x000fe400078e0004 */
[----:B------:R-:W-:Y:S02]  /*0270*/  IMAD R7, R7, c[0x0][0x1cc], R6 ;  /* 0x0000730007077a24 */ /* 0x000fe400078e0206 */
[----:B------:R-:W-:Y:S02]  /*0280*/  IMAD.MOV.U32 R6, RZ, RZ, R10 ;  /* 0x000000ffff067224 */ /* 0x000fe400078e000a */
[----:B------:R-:W-:Y:S02]  /*0290*/  IMAD.IADD R5, R5, 0x1, R7 ;  /* 0x0000000105057824 */ /* 0x000fe400078e0207 */
[----:B------:R-:W-:Y:S01]  /*02a0*/  IMAD.MOV.U32 R7, RZ, RZ, R13 ;  /* 0x000000ffff077224 */ /* 0x000fe200078e000d */
[----:B------:R-:W-:Y:S05]  /*02b0*/  BRA `(.L_x_458) ;  /* 0x0000016000007947 */ /* 0x000fea0003800000 */
.L_x_457:
        /* <DEDUP_REMOVED lines=19> */
[----:B------:R-:W-:-:S04]  /*03f0*/  IMAD.MOV R7, RZ, RZ, -R6 ;  /* 0x000000ffff077224 */ /* 0x000fc800078e0a06 */
[----:B------:R-:W-:Y:S01]  /*0400*/  IMAD R2, R7, c[0x0][0x1c8], R0 ;  /* 0x0000720007027a24 */ /* 0x000fe200078e0200 */
[----:B------:R-:W-:-:S06]  /*0410*/  HFMA2.MMA R7, -RZ, RZ, 0, 0 ;  /* 0x00000000ff077435 */ /* 0x000fcc00000001ff */
.L_x_458:
[----:B------:R-:W-:Y:S05]  /*0420*/  BSYNC B0 ;  /* 0x0000000000007941 */ /* 0x000fea0003800000 */
.L_x_456:
        /* <DEDUP_REMOVED lines=9> */
[----:B------:R-:W-:Y:S05]  /*04c0*/  CALL.REL.NOINC `($__internal_8_$__cuda_sm20_div_s64) ;  /* 0x000015e000007944 */ /* 0x000fea0003c00000 */
[----:B------:R-:W-:-:S05]  /*04d0*/  IADD3 R11, P0, RZ, -R10, RZ ;  /* 0x8000000aff0b7210 */ /* 0x000fca0007f1e0ff */
[----:B------:R-:W-:Y:S02]  /*04e0*/  IMAD.X R4, RZ, RZ, ~R13, P0 ;  /* 0x000000ffff047224 */ /* 0x000fe400000e0e0d */
[----:B------:R-:W-:-:S04]  /*04f0*/  IMAD.WIDE.U32 R6, R11, c[0x0][0x1c0], R6 ;  /* 0x000070000b067a25 */ /* 0x000fc800078e0006 */
[----:B------:R-:W-:-:S04]  /*0500*/  IMAD R4, R4, c[0x0][0x1c0], RZ ;  /* 0x0000700004047a24 */ /* 0x000fc800078e02ff */
[----:B------:R-:W-:Y:S02]  /*0510*/  IMAD R11, R11, c[0x0][0x1c4], R4 ;  /* 0x000071000b0b7a24 */ /* 0x000fe400078e0204 */
[----:B------:R-:W-:Y:S02]  /*0520*/  IMAD.MOV.U32 R4, RZ, RZ, R6 ;  /* 0x000000ffff047224 */ /* 0x000fe400078e0006 */
[----:B------:R-:W-:Y:S02]  /*0530*/  IMAD.IADD R11, R7, 0x1, R11 ;  /* 0x00000001070b7824 */ /* 0x000fe400078e020b */
[----:B------:R-:W-:Y:S02]  /*0540*/  IMAD.MOV.U32 R6, RZ, RZ, R10 ;  /* 0x000000ffff067224 */ /* 0x000fe400078e000a */
[----:B------:R-:W-:Y:S01]  /*0550*/  IMAD.MOV.U32 R7, RZ, RZ, R13 ;  /* 0x000000ffff077224 */ /* 0x000fe200078e000d */
[----:B------:R-:W-:Y:S05]  /*0560*/  BRA `(.L_x_461) ;  /* 0x0000017000007947 */ /* 0x000fea0003800000 */
.L_x_460:
        /* <DEDUP_REMOVED lines=21> */
[----:B------:R-:W-:Y:S02]  /*06c0*/  IMAD.MOV.U32 R6, RZ, RZ, R9 ;  /* 0x000000ffff067224 */ /* 0x000fe400078e0009 */
[----:B------:R-:W-:Y:S02]  /*06d0*/  IMAD.MOV.U32 R7, RZ, RZ, RZ ;  /* 0x000000ffff077224 */ /* 0x000fe400078e00ff */
.L_x_461:
[----:B------:R-:W-:Y:S05]  /*06e0*/  BSYNC B0 ;  /* 0x0000000000007941 */ /* 0x000fea0003800000 */
.L_x_459:
[----:B------:R-:W-:Y:S01]  /*06f0*/  IMAD.MOV.U32 R15, RZ, RZ, c[0x0][0x188] ;  /* 0x00006200ff0f7624 */ /* 0x000fe200078e00ff */
[----:B------:R-:W-:Y:S01]  /*0700*/  MOV R10, c[0x0][0x18c] ;  /* 0x00006300000a7a02 */ /* 0x000fe20000000f00 */
[----:B------:R-:W-:Y:S02]  /*0710*/  ULDC.64 UR4, c[0x0][0x198] ;  /* 0x0000660000047ab9 */ /* 0x000fe40000000a00 */
[----:B------:R-:W-:Y:S01]  /*0720*/  UIADD3 UR4, UP0, URZ, -UR4, URZ ;  /* 0x800000043f047290 */ /* 0x000fe2000ff1e03f */
[----:B------:R-:W-:-:S03]  /*0730*/  ISETP.GE.U32.AND P0, PT, R15, 0x1, PT ;  /* 0x000000010f00780c */ /* 0x000fc60003f06070 */
[----:B------:R-:W-:Y:S01]  /*0740*/  UIADD3.X UR5, URZ, ~UR5, URZ, UP0, !UPT ;  /* 0x800000053f057290 */ /* 0x000fe200087fe43f */
[----:B------:R-:W-:Y:S01]  /*0750*/  ISETP.GE.AND.EX P0, PT, R10, RZ, PT, P0 ;  /* 0x000000ff0a00720c */ /* 0x000fe20003f06300 */
[----:B------:R-:W-:-:S04]  /*0760*/  IMAD.U32 R8, RZ, RZ, UR4 ;  /* 0x00000004ff087e24 */ /* 0x000fc8000f8e00ff */
[----:B------:R-:W-:-:S08]  /*0770*/  IMAD.U32 R9, RZ, RZ, UR5 ;  /* 0x00000005ff097e24 */ /* 0x000fd0000f8e00ff */
[----:B------:R-:W-:Y:S05]  /*0780*/  @!P0 BRA `(.L_x_462) ;  /* 0x0000129000008947 */ /* 0x000fea0003800000 */
[----:B------:R-:W-:Y:S01]  /*0790*/  IMAD R10, R10, c[0x0][0x180], RZ ;  /* 0x000060000a0a7a24 */ /* 0x000fe200078e02ff */
[----:B------:R-:W-:Y:S01]  /*07a0*/  UMOV UR4, URZ ;  /* 0x0000003f00047c82 */ /* 0x000fe20008000000 */
[----:B------:R-:W-:Y:S01]  /*07b0*/  IMAD.WIDE.U32 R12, R15, c[0x0][0x180], RZ ;  /* 0x000060000f0c7a25 */ /* 0x000fe200078e00ff */
[----:B------:R-:W-:-:S03]  /*07c0*/  UMOV UR5, URZ ;  /* 0x0000003f00057c82 */ /* 0x000fc60008000000 */
[----:B------:R-:W-:Y:S02]  /*07d0*/  IMAD R15, R15, c[0x0][0x184], R10 ;  /* 0x000061000f0f7a24 */ /* 0x000fe400078e020a */
[----:B------:R-:W-:-:S04]  /*07e0*/  IMAD.WIDE.U32 R8, R2, c[0x0][0x1a8], R8 ;  /* 0x00006a0002087a25 */ /* 0x000fc800078e0008 */
[----:B------:R-:W-:Y:S02]  /*07f0*/  IMAD.IADD R10, R13, 0x1, R15 ;  /* 0x000000010d0a7824 */ /* 0x000fe400078e020f */
[----:B------:R-:W-:-:S04]  /*0800*/  IMAD.WIDE.U32 R14, R12, c[0x0][0x1c0], RZ ;  /* 0x000070000c0e7a25 */ /* 0x000fc800078e00ff */
[----:B------:R-:W-:Y:S02]  /*0810*/  IMAD R13, R10, c[0x0][0x1c0], RZ ;  /* 0x000070000a0d7a24 */ /* 0x000fe400078e02ff */
[----:B------:R-:W-:Y:S02]  /*0820*/  IMAD.MOV.U32 R10, RZ, RZ, R4 ;  /* 0x000000ffff0a7224 */ /* 0x000fe400078e0004 */
[----:B------:R-:W-:-:S04]  /*0830*/  IMAD R13, R12, c[0x0][0x1c4], R13 ;  /* 0x000071000c0d7a24 */ /* 0x000fc800078e020d */
[----:B------:R-:W-:-:S04]  /*0840*/  IMAD.IADD R13, R15, 0x1, R13 ;  /* 0x000000010f0d7824 */ /* 0x000fc800078e020d */
[----:B------:R-:W-:Y:S02]  /*0850*/  IMAD R15, R13, R6, RZ ;  /* 0x000000060d0f7224 */ /* 0x000fe400078e02ff */
[----:B------:R-:W-:-:S04]  /*0860*/  IMAD.WIDE.U32 R12, R6, R14, R10 ;  /* 0x0000000e060c7225 */ /* 0x000fc800078e000a */
[----:B------:R-:W-:Y:S02]  /*0870*/  IMAD R15, R7, R14, R15 ;  /* 0x0000000e070f7224 */ /* 0x000fe400078e020f */
[----:B------:R-:W-:Y:S02]  /*0880*/  IMAD.MOV.U32 R14, RZ, RZ, R2 ;  /* 0x000000ffff0e7224 */ /* 0x000fe400078e0002 */
[----:B------:R-:W-:Y:S02]  /*0890*/  IMAD.IADD R10, R13, 0x1, R15 ;  /* 0x000000010d0a7824 */ /* 0x000fe400078e020f */
[----:B------:R-:W-:Y:S02]  /*08a0*/  IMAD.MOV.U32 R15, RZ, RZ, R5 ;  /* 0x000000ffff0f7224 */ /* 0x000fe400078e0005 */
[----:B------:R-:W-:Y:S02]  /*08b0*/  IMAD R17, R10, c[0x0][0x1c8], RZ ;  /* 0x000072000a117a24 */ /* 0x000fe400078e02ff */
[----:B------:R-:W-:-:S04]  /*08c0*/  IMAD.WIDE.U32 R14, R12, c[0x0][0x1c8], R14 ;  /* 0x000072000c0e7a25 */ /* 0x000fc800078e000e */
[----:B------:R-:W-:Y:S01]  /*08d0*/  IMAD R17, R12, c[0x0][0x1cc], R17 ;  /* 0x000073000c117a24 */ /* 0x000fe200078e0211 */
[----:B------:R-:W-:Y:S01]  /*08e0*/  LEA R10, P0, R14, c[0x0][0x1d0], 0x1 ;  /* 0x000074000e0a7a11 */ /* 0x000fe200078008ff */
[----:B------:R-:W-:Y:S02]  /*08f0*/  IMAD R13, R5, c[0x0][0x1a8], RZ ;  /* 0x00006a00050d7a24 */ /* 0x000fe400078e02ff */
[----:B------:R-:W-:Y:S02]  /*0900*/  IMAD.IADD R21, R15, 0x1, R17 ;  /* 0x000000010f157824 */ /* 0x000fe400078e0211 */
[----:B------:R-:W-:-:S03]  /*0910*/  IMAD R13, R2, c[0x0][0x1ac], R13 ;  /* 0x00006b00020d7a24 */ /* 0x000fc600078e020d */
[----:B------:R-:W-:Y:S01]  /*0920*/  LEA.HI.X R21, R14, c[0x0][0x1d4], R21, 0x1, P0 ;  /* 0x000075000e157a11 */ /* 0x000fe200000f0c15 */
[----:B------:R-:W-:Y:S02]  /*0930*/  IMAD.IADD R19, R9, 0x1, R13 ;  /* 0x0000000109137824 */ /* 0x000fe400078e020d */
.L_x_466:
[----:B------:R-:W-:Y:S01]  /*0940*/  ULDC.64 UR6, c[0x0][0x190] ;  /* 0x0000640000067ab9 */ /* 0x000fe20000000a00 */
[----:B-1----:R-:W-:Y:S01]  /*0950*/  IMAD R15, R11, c[0x0][0x1a0], RZ ;  /* 0x000068000b0f7a24 */ /* 0x002fe200078e02ff */
[----:B------:R-:W-:Y:S01]  /*0960*/  UIADD3 UR6, UP0, URZ, -UR6, URZ ;  /* 0x800000063f067290 */ /* 0x000fe2000ff1e03f */
[----:B------:R-:W-:Y:S01]  /*0970*/  IMAD.MOV.U32 R16, RZ, RZ, c[0x0][0x188] ;  /* 0x00006200ff107624 */ /* 0x000fe200078e00ff */
[----:B------:R-:W-:Y:S01]  /*0980*/  ULDC.64 UR24, c[0x0][0x180] ;  /* 0x0000600000187ab9 */ /* 0x000fe20000000a00 */
[----:B------:R-:W-:Y:S01]  /*0990*/  IMAD R15, R4, c[0x0][0x1a4], R15 ;  /* 0x00006900040f7a24 */ /* 0x000fe200078e020f */
[----:B------:R-:W-:Y:S01]  /*09a0*/  UIADD3.X UR7, URZ, ~UR7, URZ, UP0, !UPT ;  /* 0x800000073f077290 */ /* 0x000fe200087fe43f */
[----:B------:R-:W-:Y:S01]  /*09b0*/  IMAD.MOV.U32 R18, RZ, RZ, c[0x0][0x18c] ;  /* 0x00006300ff127624 */ /* 0x000fe200078e00ff */
[----:B------:R-:W-:Y:S01]  /*09c0*/  IADD3 R16, P1, R16, -0x1, RZ ;  /* 0xffffffff10107810 */ /* 0x000fe20007f3e0ff */
[----:B------:R-:W-:-:S02]  /*09d0*/  IMAD.U32 R12, RZ, RZ, UR6 ;  /* 0x00000006ff0c7e24 */ /* 0x000fc4000f8e00ff */
[----:B------:R-:W-:Y:S01]  /*09e0*/  IMAD R17, R7, c[0x0][0x170], RZ ;  /* 0x00005c0007117a24 */ /* 0x000fe200078e02ff */
[----:B------:R-:W-:Y:S01]  /*09f0*/  ISETP.GE.U32.AND P0, PT, R16, 0x3, PT ;  /* 0x000000031000780c */ /* 0x000fe20003f06070 */
[----:B------:R-:W-:Y:S01]  /*0a00*/  IMAD.U32 R13, RZ, RZ, UR7 ;  /* 0x00000007ff0d7e24 */ /* 0x000fe2000f8e00ff */
[----:B------:R-:W-:Y:S01]  /*0a10*/  ULDC.64 UR6, c[0x0][0x1b0] ;  /* 0x00006c0000067ab9 */ /* 0x000fe20000000a00 */
[----:B------:R-:W-:Y:S01]  /*0a20*/  IADD3.X R16, R18, -0x1, RZ, P1, !PT ;  /* 0xffffffff12107810 */ /* 0x000fe20000ffe4ff */
[----:B------:R-:W-:Y:S01]  /*0a30*/  UIMAD UR6, UR5, UR6, URZ ;  /* 0x00000006050672a4 */ /* 0x000fe2000f8e023f */
[----:B------:R-:W-:Y:S02]  /*0a40*/  IMAD.WIDE.U32 R12, R4, c[0x0][0x1a0], R12 ;  /* 0x00006800040c7a25 */ /* 0x000fe400078e000c */
[----:B------:R-:W-:Y:S01]  /*0a50*/  ISETP.GE.U32.AND.EX P0, PT, R16, RZ, PT, P0 ;  /* 0x000000ff1000720c */ /* 0x000fe20003f06100 */
[----:B------:R-:W-:Y:S01]  /*0a60*/  UIMAD UR6, UR4, UR7, UR6 ;  /* 0x00000007040672a4 */ /* 0x000fe2000f8e0206 */
[----:B------:R-:W-:-:S02]  /*0a70*/  IMAD.IADD R13, R13, 0x1, R15 ;  /* 0x000000010d0d7824 */ /* 0x000fc400078e020f */
[----:B------:R-:W-:Y:S01]  /*0a80*/  IMAD.U32 R15, RZ, RZ, UR4 ;  /* 0x00000004ff0f7e24 */ /* 0x000fe2000f8e00ff */
[----:B------:R-:W-:Y:S01]  /*0a90*/  UIADD3 UR4, UP0, UR4, 0x1, URZ ;  /* 0x0000000104047890 */ /* 0x000fe2000ff1e03f */
[----:B------:R-:W-:Y:S01]  /*0aa0*/  IMAD R17, R6, c[0x0][0x174], R17 ;  /* 0x00005d0006117a24 */ /* 0x000fe200078e0211 */
[----:B------:R-:W-:Y:S01]  /*0ab0*/  UMOV UR7, URZ ;  /* 0x0000003f00077c82 */ /* 0x000fe20008000000 */
[----:B------:R-:W-:Y:S01]  /*0ac0*/  IMAD.WIDE.U32 R12, R15, c[0x0][0x1b0], R12 ;  /* 0x00006c000f0c7a25 */ /* 0x000fe200078e000c */
[----:B------:R-:W-:-:S03]  /*0ad0*/  UIADD3.X UR5, URZ, UR5, URZ, UP0, !UPT ;  /* 0x000000053f057290 */ /* 0x000fc600087fe43f */
[----:B------:R-:W-:Y:S01]  /*0ae0*/  IMAD.MOV.U32 R14, RZ, RZ, R12 ;  /* 0x000000ffff0e7224 */ /* 0x000fe200078e000c */
[----:B------:R-:W-:Y:S01]  /*0af0*/  IADD3 R15, R13, UR6, RZ ;  /* 0x000000060d0f7c10 */ /* 0x000fe2000fffe0ff */
[----:B------:R-:W-:Y:S01]  /*0b00*/  IMAD.MOV.U32 R18, RZ, RZ, R8 ;  /* 0x000000ffff127224 */ /* 0x000fe200078e0008 */
[----:B------:R-:W-:-:S03]  /*0b10*/  UMOV UR6, URZ ;  /* 0x0000003f00067c82 */ /* 0x000fc60008000000 */
[----:B------:R-:W-:-:S05]  /*0b20*/  IMAD.WIDE.U32 R24, R6, c[0x0][0x170], R14 ;  /* 0x00005c0006187a25 */ /* 0x000fca00078e000e */
[----:B------:R-:W-:-:S05]  /*0b30*/  IADD3 R17, R25, R17, RZ ;  /* 0x0000001119117210 */ /* 0x000fca0007ffe0ff */
[----:B------:R-:W-:Y:S02]  /*0b40*/  IMAD R23, R17, c[0x0][0x178], RZ ;  /* 0x00005e0011177a24 */ /* 0x000fe400078e02ff */
[----:B------:R-:W-:-:S04]  /*0b50*/  IMAD.WIDE.U32 R16, R24, c[0x0][0x178], R18 ;  /* 0x00005e0018107a25 */ /* 0x000fc800078e0012 */
[----:B------:R-:W-:Y:S01]  /*0b60*/  IMAD R23, R24, c[0x0][0x17c], R23 ;  /* 0x00005f0018177a24 */ /* 0x000fe200078e0217 */
[----:B0-----:R-:W-:Y:S05]  /*0b70*/  @!P0 BRA `(.L_x_463) ;  /* 0x0000089000008947 */ /* 0x001fea0003800000 */
[----:B------:R-:W-:Y:S01]  /*0b80*/  ULDC.64 UR18, c[0x0][0x198] ;  /* 0x0000660000127ab9 */ /* 0x000fe20000000a00 */
[----:B------:R-:W-:Y:S01]  /*0b90*/  IMAD R25, R5, c[0x0][0x1a8], RZ ;  /* 0x00006a0005197a24 */ /* 0x000fe200078e02ff */
[----:B------:R-:W-:Y:S01]  /*0ba0*/  UIADD3 UR6, UP0, URZ, -UR18, URZ ;  /* 0x800000123f067290 */ /* 0x000fe2000ff1e03f */
[----:B------:R-:W-:Y:S01]  /*0bb0*/  IMAD.IADD R35, R23, 0x1, R17 ;  /* 0x0000000117237824 */ /* 0x000fe200078e0211 */
[----:B------:R-:W-:Y:S01]  /*0bc0*/  UMOV UR13, 0x1 ;  /* 0x00000001000d7882 */ /* 0x000fe20000000000 */
[----:B------:R-:W-:Y:S01]  /*0bd0*/  IMAD R25, R2, c[0x0][0x1ac], R25 ;  /* 0x00006b0002197a24 */ /* 0x000fe200078e0219 */
[----:B------:R-:W-:Y:S02]  /*0be0*/  ULDC.64 UR22, c[0x0][0x1b8] ;  /* 0x00006e0000167ab9 */ /* 0x000fe40000000a00 */
[----:B------:R-:W-:Y:S02]  /*0bf0*/  UIADD3.X UR7, URZ, ~UR19, URZ, UP0, !UPT ;  /* 0x800000133f077290 */ /* 0x000fe400087fe43f */
[----:B------:R-:W-:-:S02]  /*0c00*/  USHF.L.U64.HI UR13, UR22, UR13, UR23 ;  /* 0x0000000d160d7299 */ /* 0x000fc40008010217 */
[----:B------:R-:W-:Y:S02]  /*0c10*/  ULEA UR26, UP0, UR22, -UR18, 0x1 ;  /* 0x80000012161a7291 */ /* 0x000fe4000f80083f */
[----:B------:R-:W-:Y:S02]  /*0c20*/  UIADD3 UR11, UP1, UR22, -UR18, URZ ;  /* 0x80000012160b7290 */ /* 0x000fe4000ff3e03f */
[----:B------:R-:W-:Y:S02]  /*0c30*/  UMOV UR15, 0x3 ;  /* 0x00000003000f7882 */ /* 0x000fe40000000000 */
[----:B------:R-:W-:Y:S01]  /*0c40*/  UIMAD UR14, UR15, UR23, URZ ;  /* 0x000000170f0e72a4 */ /* 0x000fe2000f8e023f */
[----:B------:R-:W-:Y:S01]  /*0c50*/  IMAD.U32 R28, RZ, RZ, UR26 ;  /* 0x0000001aff1c7e24 */ /* 0x000fe2000f8e00ff */
[----:B------:R-:W-:Y:S01]  /*0c60*/  UIADD3.X UR13, UR13, ~UR19, URZ, UP0, !UPT ;  /* 0x800000130d0d7290 */ /* 0x000fe200087fe43f */
[----:B------:R-:W-:Y:S01]  /*0c70*/  IMAD.U32 R30, RZ, RZ, UR11 ;  /* 0x0000000bff1e7e24 */ /* 0x000fe2000f8e00ff */
[----:B------:R-:W-:-:S02]  /*0c80*/  UIMAD.WIDE.U32 UR6, UR15, UR22, UR6 ;  /* 0x000000160f0672a5 */ /* 0x000fc4000f8e0006 */
[----:B------:R-:W-:Y:S02]  /*0c90*/  UIADD3.X UR12, UR23, ~UR19, URZ, UP1, !UPT ;  /* 0x80000013170c7290 */ /* 0x000fe40008ffe43f */
[----:B------:R-:W-:Y:S01]  /*0ca0*/  UIADD3 UR14, UR7, UR14, URZ ;  /* 0x0000000e070e7290 */ /* 0x000fe2000fffe03f */
[----:B------:R-:W-:Y:S01]  /*0cb0*/  IMAD.U32 R29, RZ, RZ, UR13 ;  /* 0x0000000dff1d7e24 */ /* 0x000fe2000f8e00ff */
[----:B------:R-:W-:Y:S01]  /*0cc0*/  USHF.L.U64.HI UR19, UR22, 0x2, UR23 ;  /* 0x0000000216137899 */ /* 0x000fe20008010217 */
[----:B------:R-:W-:Y:S01]  /*0cd0*/  IMAD.U32 R27, RZ, RZ, UR7 ;  /* 0x00000007ff1b7e24 */ /* 0x000fe2000f8e00ff */
[----:B------:R-:W-:Y:S01]  /*0ce0*/  USHF.L.U64.HI UR13, UR22, 0x3, UR23 ;  /* 0x00000003160d7899 */ /* 0x000fe20008010217 */
[----:B------:R-:W-:Y:S01]  /*0cf0*/  IMAD.U32 R31, RZ, RZ, UR12 ;  /* 0x0000000cff1f7e24 */ /* 0x000fe2000f8e00ff */
[----:B------:R-:W-:Y:S01]  /*0d00*/  USHF.L.U32 UR18, UR22, 0x3, URZ ;  /* 0x0000000316127899 */ /* 0x000fe2000800063f */
[----:B------:R-:W-:Y:S01]  /*0d10*/  IMAD.U32 R26, RZ, RZ, UR6 ;  /* 0x00000006ff1a7e24 */ /* 0x000fe2000f8e00ff */
[----:B------:R-:W-:Y:S01]  /*0d20*/  ULDC.64 UR6, c[0x0][0x188] ;  /* 0x0000620000067ab9 */ /* 0x000fe20000000a00 */
[----:B------:R-:W-:Y:S01]  /*0d30*/  IMAD.U32 R27, RZ, RZ, UR14 ;  /* 0x0000000eff1b7e24 */ /* 0x000fe2000f8e00ff */
[----:B------:R-:W-:Y:S01]  /*0d40*/  ULOP3.LUT UR11, UR15, UR6, URZ, 0xc0, !UPT ;  /* 0x000000060f0b7292 */ /* 0x000fe2000f8ec03f */
[----:B------:R-:W-:-:S03]  /*0d50*/  IMAD.WIDE.U32 R28, R2, c[0x0][0x1a8], R28 ;  /* 0x00006a00021c7a25 */ /* 0x000fc600078e001c */
[----:B------:R-:W-:Y:S01]  /*0d60*/  UIADD3 UR11, UP0, UR11, -UR6, URZ ;  /* 0x800000060b0b7290 */ /* 0x000fe2000ff1e03f */
[C---:B------:R-:W-:Y:S02]  /*0d70*/  IMAD.WIDE.U32 R30, R2.reuse, c[0x0][0x1a8], R30 ;  /* 0x00006a00021e7a25 */ /* 0x040fe400078e001e */
[----:B------:R-:W-:Y:S02]  /*0d80*/  UMOV UR6, URZ ;  /* 0x0000003f00067c82 */ /* 0x000fe40008000000 */
[----:B------:R-:W-:Y:S01]  /*0d90*/  IMAD.WIDE.U32 R26, R2, c[0x0][0x1a8], R26 ;  /* 0x00006a00021a7a25 */ /* 0x000fe200078e001a */
[----:B------:R-:W-:-:S03]  /*0da0*/  UIADD3.X UR12, URZ, ~UR7, URZ, UP0, !UPT ;  /* 0x800000073f0c7290 */ /* 0x000fc600087fe43f */
[C---:B------:R-:W-:Y:S01]  /*0db0*/  IMAD.IADD R29, R25.reuse, 0x1, R29 ;  /* 0x00000001191d7824 */ /* 0x040fe200078e021d */
[----:B------:R-:W-:Y:S01]  /*0dc0*/  UMOV UR7, URZ ;  /* 0x0000003f00077c82 */ /* 0x000fe20008000000 */
[C---:B------:R-:W-:Y:S02]  /*0dd0*/  IMAD.IADD R31, R25.reuse, 0x1, R31 ;  /* 0x00000001191f7824 */ /* 0x040fe400078e021f */
[----:B------:R-:W-:Y:S02]  /*0de0*/  IMAD.IADD R33, R25, 0x1, R27 ;  /* 0x0000000119217824 */ /* 0x000fe400078e021b */
[----:B------:R-:W-:-:S04]  /*0df0*/  IMAD.WIDE.U32 R28, R24, c[0x0][0x178], R28 ;  /* 0x00005e00181c7a25 */ /* 0x000fc800078e001c */
[----:B------:R-:W-:Y:S01]  /*0e00*/  IMAD.MOV.U32 R32, RZ, RZ, R26 ;  /* 0x000000ffff207224 */ /* 0x000fe200078e001a */
[----:B------:R-:W-:Y:S01]  /*0e10*/  LEA R20, P1, R28, c[0x0][0x168], 0x1 ;  /* 0x00005a001c147a11 */ /* 0x000fe200078208ff */
[----:B------:R-:W-:-:S04]  /*0e20*/  IMAD.WIDE.U32 R26, R24, c[0x0][0x178], R30 ;  /* 0x00005e00181a7a25 */ /* 0x000fc800078e001e */
[C---:B------:R-:W-:Y:S01]  /*0e30*/  IMAD.IADD R29, R23.reuse, 0x1, R29 ;  /* 0x00000001171d7824 */ /* 0x040fe200078e021d */
[----:B------:R-:W-:Y:S01]  /*0e40*/  LEA R22, P0, R26, c[0x0][0x168], 0x1 ;  /* 0x00005a001a167a11 */ /* 0x000fe200078008ff */
[C---:B------:R-:W-:Y:S02]  /*0e50*/  IMAD.IADD R31, R23.reuse, 0x1, R27 ;  /* 0x00000001171f7824 */ /* 0x040fe400078e021b */
[----:B------:R-:W-:Y:S01]  /*0e60*/  IMAD.WIDE.U32 R24, R24, c[0x0][0x178], R32 ;  /* 0x00005e0018187a25 */ /* 0x000fe200078e0020 */
[----:B------:R-:W-:Y:S02]  /*0e70*/  LEA.HI.X R27, R28, c[0x0][0x16c], R29, 0x1, P1 ;  /* 0x00005b001c1b7a11 */ /* 0x000fe400008f0c1d */
[----:B------:R-:W-:Y:S01]  /*0e80*/  LEA.HI.X R29, R26, c[0x0][0x16c], R31, 0x1, P0 ;  /* 0x00005b001a1d7a11 */ /* 0x000fe200000f0c1f */
[----:B------:R-:W-:Y:S01]  /*0e90*/  IMAD.IADD R33, R23, 0x1, R25 ;  /* 0x0000000117217824 */ /* 0x000fe200078e0219 */
[----:B------:R-:W-:Y:S01]  /*0ea0*/  LEA R18, P2, R24, c[0x0][0x168], 0x1 ;  /* 0x00005a0018127a11 */ /* 0x000fe200078408ff */
[----:B------:R-:W-:Y:S01]  /*0eb0*/  IMAD.MOV.U32 R31, RZ, RZ, R19 ;  /* 0x000000ffff1f7224 */ /* 0x000fe200078e0013 */
[----:B------:R-:W-:-:S02]  /*0ec0*/  ISETP.GE.U32.AND P0, PT, R12, c[0x0][0x170], PT ;  /* 0x00005c000c007a0c */ /* 0x000fc40003f06070 */
[----:B------:R-:W-:Y:S02]  /*0ed0*/  LEA R28, P1, R16, c[0x0][0x168], 0x1 ;  /* 0x00005a00101c7a11 */ /* 0x000fe400078208ff */
[----:B------:R-:W-:Y:S02]  /*0ee0*/  LEA.HI.X R33, R24, c[0x0][0x16c], R33, 0x1, P2 ;  /* 0x00005b0018217a11 */ /* 0x000fe400010f0c21 */
[----:B------:R-:W-:Y:S02]  /*0ef0*/  ISETP.GE.AND.EX P0, PT, R15, c[0x0][0x174], PT, P0 ;  /* 0x00005d000f007a0c */ /* 0x000fe40003f06300 */
[----:B------:R-:W-:Y:S02]  /*0f00*/  MOV R26, R8 ;  /* 0x00000008001a7202 */ /* 0x000fe40000000f00 */
[----:B------:R-:W-:Y:S02]  /*0f10*/  LEA.HI.X R35, R16, c[0x0][0x16c], R35, 0x1, P1 ;  /* 0x00005b0010237a11 */ /* 0x000fe400008f0c23 */
.L_x_464:
[----:B0-----:R-:W-:Y:S02]  /*0f20*/  LOP3.LUT R24, R26, R12, RZ, 0xfc, !PT ;  /* 0x0000000c1a187212 */ /* 0x001fe400078efcff */
[----:B------:R-:W-:-:S02]  /*0f30*/  LOP3.LUT R25, R31, R15, RZ, 0xfc, !PT ;  /* 0x0000000f1f197212 */ /* 0x000fc400078efcff */
[----:B------:R-:W-:Y:S02]  /*0f40*/  ISETP.GT.U32.AND P1, PT, R24, -0x1, PT ;  /* 0xffffffff1800780c */ /* 0x000fe40003f24070 */
[----:B------:R-:W-:Y:S02]  /*0f50*/  ISETP.LT.U32.AND P2, PT, R26, c[0x0][0x178], PT ;  /* 0x00005e001a007a0c */ /* 0x000fe40003f41070 */
[----:B------:R-:W-:-:S04]  /*0f60*/  ISETP.GT.AND.EX P1, PT, R25, -0x1, !P0, P1 ;  /* 0xffffffff1900780c */ /* 0x000fc80004724310 */
[----:B------:R-:W-:-:S13]  /*0f70*/  ISETP.LT.AND.EX P1, PT, R31, c[0x0][0x17c], P1, P2 ;  /* 0x00005f001f007a0c */ /* 0x000fda0000f21320 */
[----:B------:R-:W-:Y:S01]  /*0f80*/  @!P1 PRMT R37, RZ, 0x7610, R37 ;  /* 0x00007610ff259816 */ /* 0x000fe20000000025 */
[----:B------:R-:W-:-:S05]  /*0f90*/  @P1 IMAD.MOV.U32 R34, RZ, RZ, R28 ;  /* 0x000000ffff221224 */ /* 0x000fca00078e001c */
[----:B------:R-:W2:Y:S01]  /*0fa0*/  @P1 LDG.E.U16 R37, [R34.64] ;  /* 0x0000001022251981 */ /* 0x000ea2000c1e1500 */
[----:B------:R-:W-:Y:S01]  /*0fb0*/  IADD3 R39, P1, R26, c[0x0][0x1b8], RZ ;  /* 0x00006e001a277a10 */ /* 0x000fe20007f3e0ff */
[----:B------:R-:W-:Y:S02]  /*0fc0*/  IMAD.MOV.U32 R24, RZ, RZ, R10 ;  /* 0x000000ffff187224 */ /* 0x000fe400078e000a */
[----:B------:R-:W-:Y:S01]  /*0fd0*/  IMAD.MOV.U32 R25, RZ, RZ, R21 ;  /* 0x000000ffff197224 */ /* 0x000fe200078e0015 */
[----:B------:R-:W-:Y:S02]  /*0fe0*/  LOP3.LUT R30, R39, R12, RZ, 0xfc, !PT ;  /* 0x0000000c271e7212 */ /* 0x000fe400078efcff */
[----:B------:R-:W-:Y:S02]  /*0ff0*/  IADD3.X R41, R31, c[0x0][0x1bc], RZ, P1, !PT ;  /* 0x00006f001f297a10 */ /* 0x000fe40000ffe4ff */
[----:B------:R-:W-:Y:S02]  /*1000*/  ISETP.GT.U32.AND P1, PT, R30, -0x1, PT ;  /* 0xffffffff1e00780c */ /* 0x000fe40003f24070 */
[----:B------:R-:W-:-:S02]  /*1010*/  LOP3.LUT R30, R41, R15, RZ, 0xfc, !PT ;  /* 0x0000000f291e7212 */ /* 0x000fc400078efcff */
[----:B------:R-:W-:Y:S02]  /*1020*/  ISETP.LT.U32.AND P2, PT, R39, c[0x0][0x178], PT ;  /* 0x00005e0027007a0c */ /* 0x000fe40003f41070 */
[----:B------:R-:W-:-:S04]  /*1030*/  ISETP.GT.AND.EX P1, PT, R30, -0x1, !P0, P1 ;  /* 0xffffffff1e00780c */ /* 0x000fc80004724310 */
[----:B------:R-:W-:-:S13]  /*1040*/  ISETP.LT.AND.EX P1, PT, R41, c[0x0][0x17c], P1, P2 ;  /* 0x00005f0029007a0c */ /* 0x000fda0000f21320 */
[----:B------:R-:W-:Y:S01]  /*1050*/  @!P1 PRMT R39, RZ, 0x7610, R39 ;  /* 0x00007610ff279816 */ /* 0x000fe20000000027 */
[----:B------:R-:W-:Y:S01]  /*1060*/  @P1 IMAD.MOV.U32 R36, RZ, RZ, R22 ;  /* 0x000000ffff241224 */ /* 0x000fe200078e0016 */
[----:B--2---:R0:W-:Y:S02]  /*1070*/  STG.E.U16 [R24.64], R37 ;  /* 0x0000002518007986 */ /* 0x0041e4000c101510 */
[----:B0-----:R-:W-:-:S05]  /*1080*/  @P1 IMAD.MOV.U32 R37, RZ, RZ, R29 ;  /* 0x000000ffff251224 */ /* 0x001fca00078e001d */
[----:B------:R-:W2:Y:S01]  /*1090*/  @P1 LDG.E.U16 R39, [R36.64] ;  /* 0x0000001024271981 */ /* 0x000ea2000c1e1500 */
[----:B------:R-:W-:Y:S01]  /*10a0*/  IADD3 R24, P1, R10, UR21, RZ ;  /* 0x000000150a187c10 */ /* 0x000fe2000ff3e0ff */
[----:B------:R-:W-:Y:S02]  /*10b0*/  IMAD.MOV.U32 R41, RZ, RZ, c[0x0][0x1b8] ;  /* 0x00006e00ff297624 */ /* 0x000fe400078e00ff */
[----:B------:R-:W-:Y:S01]  /*10c0*/  IMAD.MOV.U32 R32, RZ, RZ, c[0x0][0x1bc] ;  /* 0x00006f00ff207624 */ /* 0x000fe200078e00ff */
[----:B------:R-:W-:Y:S02]  /*10d0*/  IADD3.X R25, R21, UR20, RZ, P1, !PT ;  /* 0x0000001415197c10 */ /* 0x000fe40008ffe4ff */
[----:B------:R-:W-:-:S04]  /*10e0*/  LEA R21, P3, R41, R26, 0x1 ;  /* 0x0000001a29157211 */ /* 0x000fc800078608ff */
[C---:B------:R-:W-:Y:S02]  /*10f0*/  ISETP.LT.U32.AND P2, PT, R21.reuse, c[0x0][0x178], PT ;  /* 0x00005e0015007a0c */ /* 0x040fe40003f41070 */
[----:B------:R-:W-:Y:S02]  /*1100*/  LOP3.LUT R10, R21, R12, RZ, 0xfc, !PT ;  /* 0x0000000c150a7212 */ /* 0x000fe400078efcff */
[----:B------:R-:W-:Y:S02]  /*1110*/  LEA.HI.X R21, R41, R31, R32, 0x1, P3 ;  /* 0x0000001f29157211 */ /* 0x000fe400018f0c20 */
[----:B------:R-:W-:Y:S02]  /*1120*/  ISETP.GT.U32.AND P1, PT, R10, -0x1, PT ;  /* 0xffffffff0a00780c */ /* 0x000fe40003f24070 */
[----:B------:R-:W-:-:S04]  /*1130*/  LOP3.LUT R10, R21, R15, RZ, 0xfc, !PT ;  /* 0x0000000f150a7212 */ /* 0x000fc800078efcff */
[----:B------:R-:W-:-:S04]  /*1140*/  ISETP.GT.AND.EX P1, PT, R10, -0x1, !P0, P1 ;  /* 0xffffffff0a00780c */ /* 0x000fc80004724310 */
[----:B------:R-:W-:-:S13]  /*1150*/  ISETP.LT.AND.EX P1, PT, R21, c[0x0][0x17c], P1, P2 ;  /* 0x00005f0015007a0c */ /* 0x000fda0000f21320 */
[----:B------:R-:W-:Y:S01]  /*1160*/  @P1 IMAD.MOV.U32 R21, RZ, RZ, R27 ;  /* 0x000000ffff151224 */ /* 0x000fe200078e001b */
[----:B--2---:R0:W-:Y:S02]  /*1170*/  STG.E.U16 [R24.64], R39 ;  /* 0x0000002718007986 */ /* 0x0041e4000c101510 */
[----:B0-----:R-:W-:-:S06]  /*1180*/  @!P1 PRMT R39, RZ, 0x7610, R39 ;  /* 0x00007610ff279816 */ /* 0x001fcc0000000027 */
[----:B------:R-:W2:Y:S01]  /*1190*/  @P1 LDG.E.U16 R39, [R20.64] ;  /* 0x0000001014271981 */ /* 0x000ea2000c1e1500 */
[----:B------:R-:W-:Y:S01]  /*11a0*/  IMAD.MOV.U32 R30, RZ, RZ, R26 ;  /* 0x000000ffff1e7224 */ /* 0x000fe200078e001a */
[----:B------:R-:W-:-:S03]  /*11b0*/  IADD3 R24, P1, R24, UR21, RZ ;  /* 0x0000001518187c10 */ /* 0x000fc6000ff3e0ff */
[----:B------:R-:W-:Y:S01]  /*11c0*/  IMAD.WIDE.U32 R36, R41, 0x3, R30 ;  /* 0x0000000329247825 */ /* 0x000fe200078e001e */
[----:B------:R-:W-:-:S03]  /*11d0*/  IADD3.X R25, R25, UR20, RZ, P1, !PT ;  /* 0x0000001419197c10 */ /* 0x000fc60008ffe4ff */
[----:B------:R-:W-:Y:S01]  /*11e0*/  IMAD R41, R32, 0x3, RZ ;  /* 0x0000000320297824 */ /* 0x000fe200078e02ff */
[C---:B------:R-:W-:Y:S02]  /*11f0*/  LOP3.LUT R10, R36.reuse, R12, RZ, 0xfc, !PT ;  /* 0x0000000c240a7212 */ /* 0x040fe400078efcff */
[----:B------:R-:W-:Y:S01]  /*1200*/  ISETP.LT.U32.AND P2, PT, R36, c[0x0][0x178], PT ;  /* 0x00005e0024007a0c */ /* 0x000fe20003f41070 */
[----:B------:R-:W-:Y:S01]  /*1210*/  IMAD.IADD R37, R37, 0x1, R41 ;  /* 0x0000000125257824 */ /* 0x000fe200078e0229 */
[----:B------:R-:W-:-:S04]  /*1220*/  ISETP.GT.U32.AND P1, PT, R10, -0x1, PT ;  /* 0xffffffff0a00780c */ /* 0x000fc80003f24070 */
[----:B------:R-:W-:-:S04]  /*1230*/  LOP3.LUT R10, R37, R15, RZ, 0xfc, !PT ;  /* 0x0000000f250a7212 */ /* 0x000fc800078efcff */
[----:B------:R-:W-:-:S04]  /*1240*/  ISETP.GT.AND.EX P1, PT, R10, -0x1, !P0, P1 ;  /* 0xffffffff0a00780c */ /* 0x000fc80004724310 */
[----:B------:R-:W-:-:S13]  /*1250*/  ISETP.LT.AND.EX P1, PT, R37, c[0x0][0x17c], P1, P2 ;  /* 0x00005f0025007a0c */ /* 0x000fda0000f21320 */
[----:B------:R-:W-:Y:S01]  /*1260*/  @!P1 PRMT R37, RZ, 0x7610, R37 ;  /* 0x00007610ff259816 */ /* 0x000fe20000000025 */
[----:B------:R-:W-:Y:S01]  /*1270*/  @P1 IMAD.MOV.U32 R32, RZ, RZ, R18 ;  /* 0x000000ffff201224 */ /* 0x000fe200078e0012 */
[----:B--2---:R0:W-:Y:S04]  /*1280*/  STG.E.U16 [R24.64], R39 ;  /* 0x0000002718007986 */ /* 0x0041e8000c101510 */
[----:B------:R1:W2:Y:S01]  /*1290*/  @P1 LDG.E.U16 R37, [R32.64] ;  /* 0x0000001020251981 */ /* 0x0002a2000c1e1500 */
[----:B------:R-:W-:Y:S01]  /*12a0*/  UIADD3 UR6, UP0, UR6, 0x4, URZ ;  /* 0x0000000406067890 */ /* 0x000fe2000ff1e03f */
[----:B------:R-:W-:Y:S01]  /*12b0*/  IMAD.U32 R21, RZ, RZ, UR22 ;  /* 0x00000016ff157e24 */ /* 0x000fe2000f8e00ff */
[----:B------:R-:W-:Y:S02]  /*12c0*/  IADD3 R28, P6, R28, UR18, RZ ;  /* 0x000000121c1c7c10 */ /* 0x000fe4000ffde0ff */
[----:B------:R-:W-:Y:S01]  /*12d0*/  UIADD3.X UR7, URZ, UR7, URZ, UP0, !UPT ;  /* 0x000000073f077290 */ /* 0x000fe200087fe43f */
[----:B------:R-:W-:Y:S01]  /*12e0*/  IADD3 R20, P4, R20, UR18, RZ ;  /* 0x0000001214147c10 */ /* 0x000fe2000ff9e0ff */
[----:B------:R-:W-:Y:S01]  /*12f0*/  UIADD3 UR14, UP0, UR6, UR11, URZ ;  /* 0x0000000b060e7290 */ /* 0x000fe2000ff1e03f */
[----:B0-----:R-:W-:-:S02]  /*1300*/  IADD3 R24, P1, R24, UR21, RZ ;  /* 0x0000001518187c10 */ /* 0x001fc4000ff3e0ff */
[----:B------:R-:W-:Y:S01]  /*1310*/  LEA R26, P2, R21, R26, 0x2 ;  /* 0x0000001a151a7211 */ /* 0x000fe200078410ff */
[----:B------:R-:W-:Y:S01]  /*1320*/  UIADD3.X UR15, UR7, UR12, URZ, UP0, !UPT ;  /* 0x0000000c070f7290 */ /* 0x000fe200087fe43f */
[----:B------:R-:W-:Y:S02]  /*1330*/  IADD3.X R25, R25, UR20, RZ, P1, !PT ;  /* 0x0000001419197c10 */ /* 0x000fe40008ffe4ff */
[----:B------:R-:W-:Y:S02]  /*1340*/  ISETP.NE.U32.AND P1, PT, RZ, UR14, PT ;  /* 0x0000000eff007c0c */ /* 0x000fe4000bf25070 */
[----:B------:R-:W-:Y:S02]  /*1350*/  IADD3 R10, P3, R24, UR21, RZ ;  /* 0x00000015180a7c10 */ /* 0x000fe4000ff7e0ff */
[----:B------:R-:W-:Y:S02]  /*1360*/  ISETP.NE.AND.EX P1, PT, RZ, UR15, PT, P1 ;  /* 0x0000000fff007c0c */ /* 0x000fe4000bf25310 */
[----:B------:R-:W-:-:S02]  /*1370*/  IADD3.X R21, R25, UR20, RZ, P3, !PT ;  /* 0x0000001419157c10 */ /* 0x000fc40009ffe4ff */
[----:B------:R-:W-:Y:S02]  /*1380*/  IADD3 R22, P3, R22, UR18, RZ ;  /* 0x0000001216167c10 */ /* 0x000fe4000ff7e0ff */
[----:B------:R-:W-:Y:S02]  /*1390*/  IADD3 R18, P5, R18, UR18, RZ ;  /* 0x0000001212127c10 */ /* 0x000fe4000ffbe0ff */
[----:B------:R-:W-:Y:S02]  /*13a0*/  IADD3.X R31, R31, UR19, RZ, P2, !PT ;  /* 0x000000131f1f7c10 */ /* 0x000fe400097fe4ff */
[----:B------:R-:W-:Y:S02]  /*13b0*/  IADD3.X R35, R35, UR13, RZ, P6, !PT ;  /* 0x0000000d23237c10 */ /* 0x000fe4000b7fe4ff */
[----:B------:R-:W-:Y:S02]  /*13c0*/  IADD3.X R29, R29, UR13, RZ, P3, !PT ;  /* 0x0000000d1d1d7c10 */ /* 0x000fe40009ffe4ff */
[----:B------:R-:W-:-:S02]  /*13d0*/  IADD3.X R27, R27, UR13, RZ, P4, !PT ;  /* 0x0000000d1b1b7c10 */ /* 0x000fc4000a7fe4ff */
[----:B-1----:R-:W-:Y:S01]  /*13e0*/  IADD3.X R33, R33, UR13, RZ, P5, !PT ;  /* 0x0000000d21217c10 */ /* 0x002fe2000affe4ff */
[----:B--2---:R0:W-:Y:S01]  /*13f0*/  STG.E.U16 [R24.64], R37 ;  /* 0x0000002518007986 */ /* 0x0041e2000c101510 */
[----:B------:R-:W-:Y:S05]  /*1400*/  @P1 BRA `(.L_x_464) ;  /* 0xfffffb1000001947 */ /* 0x000fea000383ffff */
.L_x_463:
[----:B------:R-:W-:Y:S01]  /*1410*/  IMAD.MOV.U32 R20, RZ, RZ, 0x3 ;  /* 0x00000003ff147424 */ /* 0x000fe200078e00ff */
[----:B------:R-:W-:Y:S01]  /*1420*/  UISETP.GE.U32.AND UP0, UPT, UR4, UR24, UPT ;  /* 0x000000180400728c */ /* 0x000fe2000bf06070 */
[----:B0-----:R-:W-:-:S03]  /*1430*/  IMAD.IADD R25, R17, 0x1, R23 ;  /* 0x0000000111197824 */ /* 0x001fc600078e0217 */
[----:B------:R-:W-:Y:S01]  /*1440*/  LOP3.LUT P0, RZ, R20, c[0x0][0x188], RZ, 0xc0, !PT ;  /* 0x0000620014ff7a12 */ /* 0x000fe2000780c0ff */
[----:B------:R-:W-:-:S12]  /*1450*/  UISETP.GE.AND.EX UP0, UPT, UR5, UR25, UPT, UP0 ;  /* 0x000000190500728c */ /* 0x000fd8000bf06300 */
[----:B------:R-:W-:Y:S05]  /*1460*/  @!P0 BRA `(.L_x_465) ;  /* 0x0000058000008947 */ /* 0x000fea0003800000 */
[----:B------:R-:W-:Y:S01]  /*1470*/  ULDC.64 UR12, c[0x0][0x1b8] ;  /* 0x00006e00000c7ab9 */ /* 0x000fe20000000a00 */
[----:B------:R-:W-:Y:S01]  /*1480*/  MOV R18, R8 ;  /* 0x0000000800127202 */ /* 0x000fe20000000f00 */
[----:B------:R-:W-:Y:S01]  /*1490*/  IMAD.U32 R23, RZ, RZ, UR6 ;  /* 0x00000006ff177e24 */ /* 0x000fe2000f8e00ff */
[----:B------:R-:W-:Y:S01]  /*14a0*/  UIMAD UR7, UR7, UR12, URZ ;  /* 0x0000000c070772a4 */ /* 0x000fe2000f8e023f */
[----:B------:R-:W-:Y:S02]  /*14b0*/  ISETP.GE.U32.AND P0, PT, R12, c[0x0][0x170], PT ;  /* 0x00005c000c007a0c */ /* 0x000fe40003f06070 */
[----:B------:R-:W-:Y:S01]  /*14c0*/  IMAD.WIDE.U32 R22, R23, c[0x0][0x1b8], R18 ;  /* 0x00006e0017167a25 */ /* 0x000fe200078e0012 */
[----:B------:R-:W-:Y:S01]  /*14d0*/  UIMAD UR11, UR6, UR13, UR7 ;  /* 0x0000000d060b72a4 */ /* 0x000fe2000f8e0207 */
[----:B------:R-:W-:-:S03]  /*14e0*/  ISETP.GE.AND.EX P0, PT, R15, c[0x0][0x174], PT, P0 ;  /* 0x00005d000f007a0c */ /* 0x000fc60003f06300 */
[----:B------:R-:W-:Y:S02]  /*14f0*/  LOP3.LUT R18, R22, R12, RZ, 0xfc, !PT ;  /* 0x0000000c16127212 */ /* 0x000fe400078efcff */
[----:B------:R-:W-:Y:S02]  /*1500*/  IADD3 R23, R23, UR11, RZ ;  /* 0x0000000b17177c10 */ /* 0x000fe4000fffe0ff */
[----:B------:R-:W-:Y:S02]  /*1510*/  ISETP.GT.U32.AND P1, PT, R18, -0x1, PT ;  /* 0xffffffff1200780c */ /* 0x000fe40003f24070 */
[----:B------:R-:W-:Y:S02]  /*1520*/  LOP3.LUT R18, R23, R15, RZ, 0xfc, !PT ;  /* 0x0000000f17127212 */ /* 0x000fe400078efcff */
[----:B------:R-:W-:Y:S02]  /*1530*/  ISETP.LT.U32.AND P2, PT, R22, c[0x0][0x178], PT ;  /* 0x00005e0016007a0c */ /* 0x000fe40003f41070 */
[----:B------:R-:W-:-:S04]  /*1540*/  ISETP.GT.AND.EX P1, PT, R18, -0x1, !P0, P1 ;  /* 0xffffffff1200780c */ /* 0x000fc80004724310 */
[----:B------:R-:W-:Y:S01]  /*1550*/  ISETP.LT.AND.EX P1, PT, R23, c[0x0][0x17c], P1, P2 ;  /* 0x00005f0017007a0c */ /* 0x000fe20000f21320 */
[----:B------:R-:W-:-:S12]  /*1560*/  IMAD.U32 R23, RZ, RZ, UR6 ;  /* 0x00000006ff177e24 */ /* 0x000fd8000f8e00ff */
[----:B------:R-:W-:Y:S01]  /*1570*/  @P1 IMAD.MOV.U32 R24, RZ, RZ, R16 ;  /* 0x000000ffff181224 */ /* 0x000fe200078e0010 */
[----:B------:R-:W-:-:S03]  /*1580*/  @!P1 PRMT R29, RZ, 0x7610, R29 ;  /* 0x00007610ff1d9816 */ /* 0x000fc6000000001d */
[----:B------:R-:W-:-:S05]  /*1590*/  @P1 IMAD.WIDE.U32 R22, R23, c[0x0][0x1b8], R24 ;  /* 0x00006e0017161a25 */ /* 0x000fca00078e0018 */
[----:B------:R-:W-:Y:S02]  /*15a0*/  @P1 IADD3 R23, R23, UR11, RZ ;  /* 0x0000000b17171c10 */ /* 0x000fe4000fffe0ff */
[----:B------:R-:W-:-:S04]  /*15b0*/  @P1 LEA R26, P2, R22, c[0x0][0x168], 0x1 ;  /* 0x00005a00161a1a11 */ /* 0x000fc800078408ff */
[----:B------:R-:W-:-:S05]  /*15c0*/  @P1 LEA.HI.X R27, R22, c[0x0][0x16c], R23, 0x1, P2 ;  /* 0x00005b00161b1a11 */ /* 0x000fca00010f0c17 */
[----:B------:R0:W2:Y:S01]  /*15d0*/  @P1 LDG.E.U16 R29, [R26.64] ;  /* 0x000000101a1d1981 */ /* 0x0000a2000c1e1500 */
[----:B------:R-:W-:Y:S01]  /*15e0*/  LOP3.LUT R18, R20, c[0x0][0x188], RZ, 0xc0, !PT ;  /* 0x0000620014127a12 */ /* 0x000fe200078ec0ff */
[----:B------:R-:W-:Y:S02]  /*15f0*/  IMAD.MOV.U32 R22, RZ, RZ, R10 ;  /* 0x000000ffff167224 */ /* 0x000fe400078e000a */
[----:B------:R-:W-:Y:S01]  /*1600*/  IMAD.MOV.U32 R23, RZ, RZ, R21 ;  /* 0x000000ffff177224 */ /* 0x000fe200078e0015 */
[----:B------:R-:W-:-:S04]  /*1610*/  ISETP.NE.U32.AND P1, PT, R18, 0x1, PT ;  /* 0x000000011200780c */ /* 0x000fc80003f25070 */
[----:B------:R-:W-:Y:S01]  /*1620*/  ISETP.NE.AND.EX P1, PT, RZ, RZ, PT, P1 ;  /* 0x000000ffff00720c */ /* 0x000fe20003f25310 */
[----:B0-----:R-:W-:Y:S01]  /*1630*/  IMAD.MOV.U32 R26, RZ, RZ, R10 ;  /* 0x000000ffff1a7224 */ /* 0x001fe200078e000a */
[----:B------:R-:W-:Y:S01]  /*1640*/  IADD3 R10, P2, R10, UR21, RZ ;  /* 0x000000150a0a7c10 */ /* 0x000fe2000ff5e0ff */
[----:B------:R-:W-:-:S03]  /*1650*/  IMAD.MOV.U32 R27, RZ, RZ, R21 ;  /* 0x000000ffff1b7224 */ /* 0x000fc600078e0015 */
[----:B------:R-:W-:Y:S02]  /*1660*/  IADD3.X R21, R21, UR20, RZ, P2, !PT ;  /* 0x0000001415157c10 */ /* 0x000fe400097fe4ff */
[----:B--2---:R0:W-:Y:S05]  /*1670*/  STG.E.U16 [R26.64], R29 ;  /* 0x0000001d1a007986 */ /* 0x0041ea000c101510 */
[----:B------:R-:W-:Y:S05]  /*1680*/  @!P1 BRA `(.L_x_465) ;  /* 0x0000036000009947 */ /* 0x000fea0003800000 */
[----:B------:R-:W-:Y:S02]  /*1690*/  ULDC.64 UR12, c[0x0][0x1b8] ;  /* 0x00006e00000c7ab9 */ /* 0x000fe40000000a00 */
[----:B------:R-:W-:Y:S02]  /*16a0*/  ULDC UR7, c[0x0][0x1b8] ;  /* 0x00006e0000077ab9 */ /* 0x000fe40000000800 */
[----:B------:R-:W-:-:S04]  /*16b0*/  UIMAD.WIDE.U32 UR6, UR6, UR7, UR12 ;  /* 0x00000007060672a5 */ /* 0x000fc8000f8e000c */
[----:B------:R-:W-:Y:S02]  /*16c0*/  UIADD3 UR11, UR11, UR7, URZ ;  /* 0x000000070b0b7290 */ /* 0x000fe4000fffe03f */
[----:B------:R-:W-:-:S04]  /*16d0*/  IADD3 R21, P1, R8, UR6, RZ ;  /* 0x0000000608157c10 */ /* 0x000fc8000ff3e0ff */
[----:B------:R-:W-:Y:S02]  /*16e0*/  LOP3.LUT R10, R21, R12, RZ, 0xfc, !PT ;  /* 0x0000000c150a7212 */ /* 0x000fe400078efcff */
[----:B0-----:R-:W-:Y:S02]  /*16f0*/  IADD3.X R27, R19, UR11, RZ, P1, !PT ;  /* 0x0000000b131b7c10 */ /* 0x001fe40008ffe4ff */
[----:B------:R-:W-:Y:S02]  /*1700*/  ISETP.GT.U32.AND P1, PT, R10, -0x1, PT ;  /* 0xffffffff0a00780c */ /* 0x000fe40003f24070 */
[----:B------:R-:W-:Y:S02]  /*1710*/  LOP3.LUT R10, R27, R15, RZ, 0xfc, !PT ;  /* 0x0000000f1b0a7212 */ /* 0x000fe400078efcff */
[----:B------:R-:W-:Y:S02]  /*1720*/  ISETP.LT.U32.AND P2, PT, R21, c[0x0][0x178], PT ;  /* 0x00005e0015007a0c */ /* 0x000fe40003f41070 */
[----:B------:R-:W-:-:S04]  /*1730*/  ISETP.GT.AND.EX P1, PT, R10, -0x1, !P0, P1 ;  /* 0xffffffff0a00780c */ /* 0x000fc80004724310 */
[----:B------:R-:W-:-:S13]  /*1740*/  ISETP.LT.AND.EX P1, PT, R27, c[0x0][0x17c], P1, P2 ;  /* 0x00005f001b007a0c */ /* 0x000fda0000f21320 */
[----:B------:R-:W-:Y:S02]  /*1750*/  @P1 IADD3 R10, P2, R16, UR6, RZ ;  /* 0x00000006100a1c10 */ /* 0x000fe4000ff5e0ff */
[----:B------:R-:W-:Y:S02]  /*1760*/  @!P1 PRMT R31, RZ, 0x7610, R31 ;  /* 0x00007610ff1f9816 */ /* 0x000fe4000000001f */
[----:B------:R-:W-:Y:S02]  /*1770*/  @P1 IADD3.X R21, R25, UR11, RZ, P2, !PT ;  /* 0x0000000b19151c10 */ /* 0x000fe400097fe4ff */
[----:B------:R-:W-:-:S04]  /*1780*/  @P1 LEA R20, P2, R10, c[0x0][0x168], 0x1 ;  /* 0x00005a000a141a11 */ /* 0x000fc800078408ff */
[----:B------:R-:W-:-:S05]  /*1790*/  @P1 LEA.HI.X R21, R10, c[0x0][0x16c], R21, 0x1, P2 ;  /* 0x00005b000a151a11 */ /* 0x000fca00010f0c15 */
[----:B------:R0:W2:Y:S01]  /*17a0*/  @P1 LDG.E.U16 R31, [R20.64] ;  /* 0x00000010141f1981 */ /* 0x0000a2000c1e1500 */
[----:B------:R-:W-:Y:S01]  /*17b0*/  IADD3 R26, P1, R22, UR21, RZ ;  /* 0x00000015161a7c10 */ /* 0x000fe2000ff3e0ff */
[----:B------:R-:W-:Y:S02]  /*17c0*/  IMAD.U32 R29, RZ, RZ, UR21 ;  /* 0x00000015ff1d7e24 */ /* 0x000fe4000f8e00ff */
[----:B------:R-:W-:Y:S01]  /*17d0*/  IMAD.U32 R33, RZ, RZ, UR21 ;  /* 0x00000015ff217e24 */ /* 0x000fe2000f8e00ff */
[----:B------:R-:W-:Y:S01]  /*17e0*/  IADD3.X R27, R23, UR20, RZ, P1, !PT ;  /* 0x00000014171b7c10 */ /* 0x000fe20008ffe4ff */
[----:B------:R-:W-:Y:S01]  /*17f0*/  IMAD.U32 R10, RZ, RZ, UR20 ;  /* 0x00000014ff0a7e24 */ /* 0x000fe2000f8e00ff */
[----:B------:R-:W-:Y:S02]  /*1800*/  ISETP.NE.U32.AND P1, PT, R18, 0x2, PT ;  /* 0x000000021200780c */ /* 0x000fe40003f25070 */
[----:B------:R-:W-:Y:S02]  /*1810*/  LEA R28, P2, R29, R22, 0x1 ;  /* 0x000000161d1c7211 */ /* 0x000fe400078408ff */
[----:B------:R-:W-:-:S02]  /*1820*/  ISETP.NE.AND.EX P1, PT, RZ, RZ, PT, P1 ;  /* 0x000000ffff00720c */ /* 0x000fc40003f25310 */
[----:B------:R-:W-:Y:S01]  /*1830*/  LEA.HI.X R29, R33, R23, R10, 0x1, P2 ;  /* 0x00000017211d7211 */ /* 0x000fe200010f0c0a */
[----:B------:R-:W-:-:S04]  /*1840*/  IMAD.MOV.U32 R10, RZ, RZ, R28 ;  /* 0x000000ffff0a7224 */ /* 0x000fc800078e001c */
[----:B0-----:R-:W-:Y:S01]  /*1850*/  IMAD.MOV.U32 R21, RZ, RZ, R29 ;  /* 0x000000ffff157224 */ /* 0x001fe200078e001d */
[----:B--2---:R0:W-:Y:S05]  /*1860*/  STG.E.U16 [R26.64], R31 ;  /* 0x0000001f1a007986 */ /* 0x0041ea000c101510 */
[----:B------:R-:W-:Y:S05]  /*1870*/  @!P1 BRA `(.L_x_465) ;  /* 0x0000017000009947 */ /* 0x000fea0003800000 */
[----:B------:R-:W-:Y:S02]  /*1880*/  ULDC.64 UR12, c[0x0][0x1b8] ;  /* 0x00006e00000c7ab9 */ /* 0x000fe40000000a00 */
[----:B------:R-:W-:-:S04]  /*1890*/  UIADD3 UR6, UP1, UR6, UR12, URZ ;  /* 0x0000000c06067290 */ /* 0x000fc8000ff3e03f */
[----:B------:R-:W-:Y:S02]  /*18a0*/  UIADD3.X UR11, UR11, UR13, URZ, UP1, !UPT ;  /* 0x0000000d0b0b7290 */ /* 0x000fe40008ffe43f */
[----:B------:R-:W-:-:S04]  /*18b0*/  IADD3 R13, P1, R8, UR6, RZ ;  /* 0x00000006080d7c10 */ /* 0x000fc8000ff3e0ff */
[----:B------:R-:W-:Y:S02]  /*18c0*/  LOP3.LUT R12, R13, R12, RZ, 0xfc, !PT ;  /* 0x0000000c0d0c7212 */ /* 0x000fe400078efcff */
[----:B------:R-:W-:Y:S02]  /*18d0*/  IADD3.X R17, R19, UR11, RZ, P1, !PT ;  /* 0x0000000b13117c10 */ /* 0x000fe40008ffe4ff */
        /* <DEDUP_REMOVED lines=10> */
[----:B------:R-:W2:Y:S01]  /*1980*/  @P0 LDG.E.U16 R15, [R12.64] ;  /* 0x000000100c0f0981 */ /* 0x000ea2000c1e1500 */
[----:B------:R-:W-:Y:S01]  /*1990*/  IMAD.U32 R17, RZ, RZ, UR8 ;  /* 0x00000008ff117e24 */ /* 0x000fe2000f8e00ff */
[----:B------:R-:W-:-:S03]  /*19a0*/  UIMAD UR6, UR10, 0x6, URZ ;  /* 0x000000060a0678a4 */ /* 0x000fc6000f8e023f */
[----:B------:R-:W-:-:S04]  /*19b0*/  IMAD.WIDE.U32 R22, R17, 0x6, R22 ;  /* 0x0000000611167825 */ /* 0x000fc800078e0016 */
[----:B------:R-:W-:Y:S01]  /*19c0*/  IMAD.MOV.U32 R10, RZ, RZ, R22 ;  /* 0x000000ffff0a7224 */ /* 0x000fe200078e0016 */
[----:B------:R-:W-:Y:S01]  /*19d0*/  IADD3 R21, R23, UR6, RZ ;  /* 0x0000000617157c10 */ /* 0x000fe2000fffe0ff */
[----:B--2---:R1:W-:Y:S04]  /*19e0*/  STG.E.U16 [R28.64], R15 ;  /* 0x0000000f1c007986 */ /* 0x0043e8000c101510 */
.L_x_465:
[----:B------:R-:W-:-:S13]  /*19f0*/  PLOP3.LUT P0, PT, PT, PT, UP0, 0x80, 0x0 ;  /* 0x000000000000781c */ /* 0x000fda0003f0f008 */
[----:B------:R-:W-:Y:S01]  /*1a00*/  @P0 CALL.REL.NOINC `(.L_x_462) ;  /* 0x0000001000000944 */ /* 0x000fe20003c00000 */
[----:B------:R-:W-:Y:S05]  /*1a10*/  BRA `(.L_x_466) ;  /* 0xffffef2000007947 */ /* 0x000fea000383ffff */
.L_x_462:
[----:B------:R-:W-:-:S04]  /*1a20*/  IMAD.MOV.U32 R2, RZ, RZ, c[0x0][0x0] ;  /* 0x00000000ff027624 */ /* 0x000fc800078e00ff */
[----:B------:R-:W-:-:S05]  /*1a30*/  IMAD R5, R2, c[0x0][0xc], RZ ;  /* 0x0000030002057a24 */ /* 0x000fca00078e02ff */
[----:B------:R-:W-:-:S05]  /*1a40*/  IADD3 R0, P0, R5, R0, RZ ;  /* 0x0000000005007210 */ /* 0x000fca0007f1e0ff */
[----:B------:R-:W-:Y:S01]  /*1a50*/  IMAD.X R3, RZ, RZ, R3, P0 ;  /* 0x000000ffff037224 */ /* 0x000fe200000e0603 */
[----:B------:R-:W-:-:S04]  /*1a60*/  ISETP.GE.U32.AND P0, PT, R0, c[0x0][0x160], PT ;  /* 0x0000580000007a0c */ /* 0x000fc80003f06070 */
[----:B------:R-:W-:-:S13]  /*1a70*/  ISETP.GE.AND.EX P0, PT, R3, c[0x0][0x164], PT, P0 ;  /* 0x0000590003007a0c */ /* 0x000fda0003f06300 */
[----:B------:R-:W-:Y:S01]  /*1a80*/  @P0 CALL.REL.NOINC `(.L_x_467) ;  /* 0x0000001000000944 */ /* 0x000fe20003c00000 */
[----:B------:R-:W-:Y:S05]  /*1a90*/  BRA `(.L_x_468) ;  /* 0xffffe6d000007947 */ /* 0x000fea000383ffff */
.L_x_467:
[----:B------:R-:W-:Y:S05]  /*1aa0*/  EXIT ;  /* 0x000000000000794d */ /* 0x000fea0003800000 */
        .weak           $__internal_8_$__cuda_sm20_div_s64
        .type           $__internal_8_$__cuda_sm20_div_s64,@function
        .size           $__internal_8_$__cuda_sm20_div_s64,(.L_x_520 - $__internal_8_$__cuda_sm20_div_s64)
$__internal_8_$__cuda_sm20_div_s64:
        /* <DEDUP_REMOVED lines=14> */
[----:B------:R-:W-:-:S03]  /*1b90*/  IMAD.HI.U32 R16, R14, R19, RZ ;  /* 0x000000130e107227 */ /* 0x000fc600078e00ff */
[----:B------:R-:W-:Y:S01]  /*1ba0*/  IADD3.X R21, RZ, ~R17, RZ, P0, !PT ;  /* 0x80000011ff157210 */ /* 0x000fe200007fe4ff */
[----:B------:R-:W-:-:S04]  /*1bb0*/  IMAD.MOV.U32 R17, RZ, RZ, R14 ;  /* 0x000000ffff117224 */ /* 0x000fc800078e000e */
[----:B------:R-:W-:-:S04]  /*1bc0*/  IMAD.WIDE.U32 R16, P0, R14, R21, R16 ;  /* 0x000000150e107225 */ /* 0x000fc80007800010 */
[C---:B------:R-:W-:Y:S02]  /*1bd0*/  IMAD R23, R15.reuse, R21, RZ ;  /* 0x000000150f177224 */ /* 0x040fe400078e02ff */
[----:B------:R-:W-:-:S04]  /*1be0*/  IMAD.HI.U32 R16, P1, R15, R19, R16 ;  /* 0x000000130f107227 */ /* 0x000fc80007820010 */
[----:B------:R-:W-:Y:S01]  /*1bf0*/  IMAD.HI.U32 R21, R15, R21, RZ ;  /* 0x000000150f157227 */ /* 0x000fe200078e00ff */
[----:B------:R-:W-:Y:S02]  /*1c00*/  IADD3 R17, P2, R23, R16, RZ ;  /* 0x0000001017117210 */ /* 0x000fe40007f5e0ff */
[----:B------:R-:W-:Y:S01]  /*1c10*/  IADD3 R23, P4, RZ, -R18, RZ ;  /* 0x80000012ff177210 */ /* 0x000fe20007f9e0ff */
[----:B------:R-:W-:Y:S02]  /*1c20*/  IMAD.X R12, R21, 0x1, R15, P0 ;  /* 0x00000001150c7824 */ /* 0x000fe400000e060f */
[----:B------:R-:W-:Y:S01]  /*1c30*/  IMAD.WIDE.U32 R14, R17, R8, RZ ;  /* 0x00000008110e7225 */ /* 0x000fe200078e00ff */
[----:B------:R-:W-:Y:S02]  /*1c40*/  SEL R23, R23, R18, !P3 ;  /* 0x0000001217177207 */ /* 0x000fe40005800000 */
[----:B------:R-:W-:Y:S01]  /*1c50*/  IADD3.X R19, RZ, RZ, R12, P2, P1 ;  /* 0x000000ffff137210 */ /* 0x000fe200017e240c */
[----:B------:R-:W-:Y:S01]  /*1c60*/  IMAD R12, R17, R9, R15 ;  /* 0x00000009110c7224 */ /* 0x000fe200078e020f */
[----:B------:R-:W-:-:S03]  /*1c70*/  IADD3 R15, P0, RZ, -R14, RZ ;  /* 0x8000000eff0f7210 */ /* 0x000fc60007f1e0ff */
[----:B------:R-:W-:Y:S02]  /*1c80*/  IMAD R12, R19, R8, R12 ;  /* 0x00000008130c7224 */ /* 0x000fe400078e020c */
[----:B------:R-:W-:-:S04]  /*1c90*/  IMAD.HI.U32 R16, R17, R15, RZ ;  /* 0x0000000f11107227 */ /* 0x000fc800078e00ff */
[----:B------:R-:W-:-:S04]  /*1ca0*/  IMAD.X R12, RZ, RZ, ~R12, P0 ;  /* 0x000000ffff0c7224 */ /* 0x000fc800000e0e0c */
[----:B------:R-:W-:-:S04]  /*1cb0*/  IMAD.WIDE.U32 R16, P0, R17, R12, R16 ;  /* 0x0000000c11107225 */ /* 0x000fc80007800010 */
[C---:B------:R-:W-:Y:S02]  /*1cc0*/  IMAD R14, R19.reuse, R12, RZ ;  /* 0x0000000c130e7224 */ /* 0x040fe400078e02ff */
[----:B------:R-:W-:-:S04]  /*1cd0*/  IMAD.HI.U32 R17, P1, R19, R15, R16 ;  /* 0x0000000f13117227 */ /* 0x000fc80007820010 */
[----:B------:R-:W-:Y:S01]  /*1ce0*/  IMAD.X R16, RZ, RZ, ~R13, P4 ;  /* 0x000000ffff107224 */ /* 0x000fe200020e0e0d */
[----:B------:R-:W-:Y:S01]  /*1cf0*/  IADD3 R17, P2, R14, R17, RZ ;  /* 0x000000110e117210 */ /* 0x000fe20007f5e0ff */
[----:B------:R-:W-:-:S03]  /*1d00*/  IMAD.HI.U32 R12, R19, R12, RZ ;  /* 0x0000000c130c7227 */ /* 0x000fc600078e00ff */
[----:B------:R-:W-:Y:S01]  /*1d10*/  SEL R16, R16, R13, !P3 ;  /* 0x0000000d10107207 */ /* 0x000fe20005800000 */
[----:B------:R-:W-:-:S04]  /*1d20*/  IMAD.HI.U32 R14, R17, R23, RZ ;  /* 0x00000017110e7227 */ /* 0x000fc800078e00ff */
[----:B------:R-:W-:Y:S02]  /*1d30*/  IMAD.X R19, R12, 0x1, R19, P0 ;  /* 0x000000010c137824 */ /* 0x000fe400000e0613 */
[----:B------:R-:W-:-:S03]  /*1d40*/  IMAD.MOV.U32 R15, RZ, RZ, RZ ;  /* 0x000000ffff0f7224 */ /* 0x000fc600078e00ff */
[----:B------:R-:W-:Y:S01]  /*1d50*/  IADD3.X R19, RZ, RZ, R19, P2, P1 ;  /* 0x000000ffff137210 */ /* 0x000fe200017e2413 */
[----:B------:R-:W-:-:S04]  /*1d60*/  IMAD.WIDE.U32 R14, R17, R16, R14 ;  /* 0x00000010110e7225 */ /* 0x000fc800078e000e */
[C---:B------:R-:W-:Y:S02]  /*1d70*/  IMAD R17, R19.reuse, R16, RZ ;  /* 0x0000001013117224 */ /* 0x040fe400078e02ff */
[----:B------:R-:W-:-:S04]  /*1d80*/  IMAD.HI.U32 R14, P0, R19, R23, R14 ;  /* 0x00000017130e7227 */ /* 0x000fc8000780000e */
[----:B------:R-:W-:Y:S01]  /*1d90*/  IMAD.HI.U32 R12, R19, R16, RZ ;  /* 0x00000010130c7227 */ /* 0x000fe200078e00ff */
[----:B------:R-:W-:-:S03]  /*1da0*/  IADD3 R17, P1, R17, R14, RZ ;  /* 0x0000000e11117210 */ /* 0x000fc60007f3e0ff */
[----:B------:R-:W-:Y:S02]  /*1db0*/  IMAD.X R12, RZ, RZ, R12, P0 ;  /* 0x000000ffff0c7224 */ /* 0x000fe400000e060c */
[----:B------:R-:W-:-:S04]  /*1dc0*/  IMAD.WIDE.U32 R14, R17, R8, RZ ;  /* 0x00000008110e7225 */ /* 0x000fc800078e00ff */
[----:B------:R-:W-:Y:S01]  /*1dd0*/  IMAD.X R19, RZ, RZ, R12, P1 ;  /* 0x000000ffff137224 */ /* 0x000fe200008e060c */
[----:B------:R-:W-:Y:S01]  /*1de0*/  IADD3 R23, P1, -R14, R23, RZ ;  /* 0x000000170e177210 */ /* 0x000fe20007f3e1ff */
[----:B------:R-:W-:-:S03]  /*1df0*/  IMAD R12, R17, R9, R15 ;  /* 0x00000009110c7224 */ /* 0x000fc600078e020f */
[-C--:B------:R-:W-:Y:S01]  /*1e00*/  ISETP.GE.U32.AND P0, PT, R23, R8.reuse, PT ;  /* 0x000000081700720c */ /* 0x080fe20003f06070 */
[----:B------:R-:W-:-:S04]  /*1e10*/  IMAD R12, R19, R8, R12 ;  /* 0x00000008130c7224 */ /* 0x000fc800078e020c */
[----:B------:R-:W-:Y:S01]  /*1e20*/  IMAD.X R25, R16, 0x1, ~R12, P1 ;  /* 0x0000000110197824 */ /* 0x000fe200008e0e0c */
[----:B------:R-:W-:Y:S02]  /*1e30*/  IADD3 R15, P1, R23, -R8, RZ ;  /* 0x80000008170f7210 */ /* 0x000fe40007f3e0ff */
[----:B------:R-:W-:Y:S02]  /*1e40*/  IADD3 R12, P2, R17, 0x1, RZ ;  /* 0x00000001110c7810 */ /* 0x000fe40007f5e0ff */
[C---:B------:R-:W-:Y:S01]  /*1e50*/  ISETP.GE.U32.AND.EX P0, PT, R25.reuse, R9, PT, P0 ;  /* 0x000000091900720c */ /* 0x040fe20003f06100 */
[----:B------:R-:W-:Y:S02]  /*1e60*/  IMAD.X R21, R25, 0x1, ~R9, P1 ;  /* 0x0000000119157824 */ /* 0x000fe400008e0e09 */
[----:B------:R-:W-:Y:S01]  /*1e70*/  IMAD.X R14, RZ, RZ, R19, P2 ;  /* 0x000000ffff0e7224 */ /* 0x000fe200010e0613 */
[----:B------:R-:W-:Y:S02]  /*1e80*/  SEL R15, R15, R23, P0 ;  /* 0x000000170f0f7207 */ /* 0x000fe40000000000 */
[----:B------:R-:W-:-:S02]  /*1e90*/  SEL R17, R12, R17, P0 ;  /* 0x000000110c117207 */ /* 0x000fc40000000000 */
[----:B------:R-:W-:Y:S02]  /*1ea0*/  SEL R21, R21, R25, P0 ;  /* 0x0000001915157207 */ /* 0x000fe40000000000 */
[----:B------:R-:W-:Y:S02]  /*1eb0*/  ISETP.GE.U32.AND P1, PT, R15, R8, PT ;  /* 0x000000080f00720c */ /* 0x000fe40003f26070 */
[----:B------:R-:W-:Y:S02]  /*1ec0*/  SEL R12, R14, R19, P0 ;  /* 0x000000130e0c7207 */ /* 0x000fe40000000000 */
[----:B------:R-:W-:Y:S02]  /*1ed0*/  IADD3 R8, P2, R17, 0x1, RZ ;  /* 0x0000000111087810 */ /* 0x000fe40007f5e0ff */
[----:B------:R-:W-:Y:S02]  /*1ee0*/  ISETP.GE.U32.AND.EX P0, PT, R21, R9, PT, P1 ;  /* 0x000000091500720c */ /* 0x000fe40003f06110 */
[----:B------:R-:W-:Y:S01]  /*1ef0*/  LOP3.LUT R14, R10, R13, RZ, 0x3c, !PT ;  /* 0x0000000d0a0e7212 */ /* 0x000fe200078e3cff */
[----:B------:R-:W-:Y:S01]  /*1f00*/  IMAD.X R9, RZ, RZ, R12, P2 ;  /* 0x000000ffff097224 */ /* 0x000fe200010e060c */
[----:B------:R-:W-:-:S02]  /*1f10*/  SEL R8, R8, R17, P0 ;  /* 0x0000001108087207 */ /* 0x000fc40000000000 */
[----:B------:R-:W-:Y:S02]  /*1f20*/  ISETP.GE.AND P1, PT, R14, RZ, PT ;  /* 0x000000ff0e00720c */ /* 0x000fe40003f26270 */
[----:B------:R-:W-:Y:S02]  /*1f30*/  SEL R13, R9, R12, P0 ;  /* 0x0000000c090d7207 */ /* 0x000fe40000000000 */
[----:B------:R-:W-:Y:S02]  /*1f40*/  IADD3 R9, P2, RZ, -R8, RZ ;  /* 0x80000008ff097210 */ /* 0x000fe40007f5e0ff */
[----:B------:R-:W-:-:S03]  /*1f50*/  ISETP.NE.U32.AND P0, PT, R11, RZ, PT ;  /* 0x000000ff0b00720c */ /* 0x000fc60003f05070 */
[----:B------:R-:W-:Y:S01]  /*1f60*/  IMAD.X R12, RZ, RZ, ~R13, P2 ;  /* 0x000000ffff0c7224 */ /* 0x000fe200010e0e0d */
[----:B------:R-:W-:Y:S02]  /*1f70*/  ISETP.NE.AND.EX P0, PT, R10, RZ, PT, P0 ;  /* 0x000000ff0a00720c */ /* 0x000fe40003f05300 */
[----:B------:R-:W-:Y:S01]  /*1f80*/  SEL R10, R9, R8, !P1 ;  /* 0x00000008090a7207 */ /* 0x000fe20004800000 */
[----:B------:R-:W-:Y:S01]  /*1f90*/  IMAD.MOV.U32 R8, RZ, RZ, R4 ;  /* 0x000000ffff087224 */ /* 0x000fe200078e0004 */
[----:B------:R-:W-:Y:S01]  /*1fa0*/  SEL R13, R12, R13, !P1 ;  /* 0x0000000d0c0d7207 */ /* 0x000fe20004800000 */
[----:B------:R-:W-:Y:S01]  /*1fb0*/  IMAD.MOV.U32 R9, RZ, RZ, 0x0 ;  /* 0x00000000ff097424 */ /* 0x000fe200078e00ff */
[----:B------:R-:W-:Y:S02]  /*1fc0*/  SEL R10, R10, 0xffffffff, P0 ;  /* 0xffffffff0a0a7807 */ /* 0x000fe40000000000 */
[----:B------:R-:W-:Y:S01]  /*1fd0*/  SEL R13, R13, 0xffffffff, P0 ;  /* 0xffffffff0d0d7807 */ /* 0x000fe20000000000 */
[----:B------:R-:W-:Y:S06]  /*1fe0*/  RET.REL.NODEC R8 `(_ZN2at6native13im2col_kernelIN3c108BFloat16EEEvlPKT_llllllllllllPS4_) ;  /* 0xffffe01008007950 */ /* 0x000fec0003c3ffff */
.L_x_469:
        /* <DEDUP_REMOVED lines=9> */
.L_x_520:


//--------------------- .text._ZN2at6native13im2col_kernelIN3c104HalfEEEvlPKT_llllllllllllPS4_ --------------------------
	.section	.text._ZN2at6native13im2col_kernelIN3c104HalfEEEvlPKT_llllllllllllPS4_,"ax",@progbits
	.sectioninfo	@"SHI_REGISTERS=44"
	.align	128
        .global         _ZN2at6native13im2col_kernelIN3c104HalfEEEvlPKT_llllllllllllPS4_
        .type           _ZN2at6native13im2col_kernelIN3c104HalfEEEvlPKT_llllllllllllPS4_,@function
        .size           _ZN2at6native13im2col_kernelIN3c104HalfEEEvlPKT_llllllllllllPS4_,(.L_x_521 - _ZN2at6native13im2col_kernelIN3c104HalfEEEvlPKT_llllllllllllPS4_)
        .other          _ZN2at6native13im2col_kernelIN3c104HalfEEEvlPKT_llllllllllllPS4_,@"STO_CUDA_ENTRY STV_DEFAULT"
_ZN2at6native13im2col_kernelIN3c104HalfEEEvlPKT_llllllllllllPS4_:
.text._ZN2at6native13im2col_kernelIN3c104HalfEEEvlPKT_llllllllllllPS4_:
        /* <DEDUP_REMOVED lines=23> */
.L_x_482:
        /* <DEDUP_REMOVED lines=9> */
[----:B------:R-:W-:Y:S05]  /*0200*/  CALL.REL.NOINC `($__internal_9_$__cuda_sm20_div_s64) ;  /* 0x000018a000007944 */ /* 0x000fea0003c00000 */
        /* <DEDUP_REMOVED lines=11> */
.L_x_471:
        /* <DEDUP_REMOVED lines=22> */
.L_x_472:
[----:B------:R-:W-:Y:S05]  /*0420*/  BSYNC B0 ;  /* 0x0000000000007941 */ /* 0x000fea0003800000 */
.L_x_470:
        /* <DEDUP_REMOVED lines=9> */
[----:B------:R-:W-:Y:S05]  /*04c0*/  CALL.REL.NOINC `($__internal_9_$__cuda_sm20_div_s64) ;  /* 0x000015e000007944 */ /* 0x000fea0003c00000 */
        /* <DEDUP_REMOVED lines=10> */
.L_x_474:
        /* <DEDUP_REMOVED lines=23> */
.L_x_475:
[----:B------:R-:W-:Y:S05]  /*06e0*/  BSYNC B0 ;  /* 0x0000000000007941 */ /* 0x000fea0003800000 */
.L_x_473:
        /* <DEDUP_REMOVED lines=37> */
.L_x_480:
        /* <DEDUP_REMOVED lines=94> */
.L_x_478:
        /* <DEDUP_REMOVED lines=79> */
.L_x_477:
        /* <DEDUP_REMOVED lines=94> */
.L_x_479:
[----:B------:R-:W-:-:S13]  /*19f0*/  PLOP3.LUT P0, PT, PT, PT, UP0, 0x80, 0x0 ;  /* 0x000000000000781c */ /* 0x000fda0003f0f008 */
[----:B------:R-:W-:Y:S01]  /*1a00*/  @P0 CALL.REL.NOINC `(.L_x_476) ;  /* 0x0000001000000944 */ /* 0x000fe20003c00000 */
[----:B------:R-:W-:Y:S05]  /*1a10*/  BRA `(.L_x_480) ;  /* 0xffffef2000007947 */ /* 0x000fea000383ffff */
.L_x_476:
        /* <DEDUP_REMOVED lines=8> */
.L_x_481:
[----:B------:R-:W-:Y:S05]  /*1aa0*/  EXIT ;  /* 0x000000000000794d */ /* 0x000fea0003800000 */
        .weak           $__internal_9_$__cuda_sm20_div_s64
        .type           $__internal_9_$__cuda_sm20_div_s64,@function
        .size           $__internal_9_$__cuda_sm20_div_s64,(.L_x_521 - $__internal_9_$__cuda_sm20_div_s64)
$__internal_9_$__cuda_sm20_div_s64:
        /* <DEDUP_REMOVED lines=83> */
[----:B------:R-:W-:Y:S06]  /*1fe0*/  RET.REL.NODEC R8 `(_ZN2at6native13im2col_kernelIN3c104HalfEEEvlPKT_llllllllllllPS4_) ;  /* 0xffffe01008007950 */ /* 0x000fec0003c3ffff */
.L_x_483:
        /* <DEDUP_REMOVED lines=9> */
.L_x_521:


//--------------------- .text._ZN2at6native13im2col_kernelIfEEvlPKT_llllllllllllPS2_ --------------------------
	.section	.text._ZN2at6native13im2col_kernelIfEEvlPKT_llllllllllllPS2_,"ax",@progbits
	.sectioninfo	@"SHI_REGISTERS=56"
	.align	128
        .global         _ZN2at6native13im2col_kernelIfEEvlPKT_llllllllllllPS2_
        .type           _ZN2at6native13im2col_kernelIfEEvlPKT_llllllllllllPS2_,@function
        .size           _ZN2at6native13im2col_kernelIfEEvlPKT_llllllllllllPS2_,(.L_x_522 - _ZN2at6native13im2col_kernelIfEEvlPKT_llllllllllllPS2_)
        .other          _ZN2at6native13im2col_kernelIfEEvlPKT_llllllllllllPS2_,@"STO_CUDA_ENTRY STV_DEFAULT"
_ZN2at6native13im2col_kernelIfEEvlPKT_llllllllllllPS2_:
.text._ZN2at6native13im2col_kernelIfEEvlPKT_llllllllllllPS2_:
        /* <DEDUP_REMOVED lines=13> */
[----:B------:R-:W-:Y:S01]  /*00d0*/  MOV R0, R2 ;  /* 0x0000000200007202 */ /* 0x000fe20000000f00 */
[----:B------:R-:W-:Y:S02]  /*00e0*/  ULDC.64 UR12, c[0x0][0x118] ;  /* 0x00004600000c7ab9 */ /* 0x000fe40000000a00 */
.L_x_496:
        /* <DEDUP_REMOVED lines=9> */
[----:B------:R-:W-:Y:S05]  /*0180*/  CALL.REL.NOINC `($__internal_10_$__cuda_sm20_div_s64) ;  /* 0x0000178000007944 */ /* 0x000fea0003c00000 */
[----:B------:R-:W-:Y:S01]  /*0190*/  IADD3 R7, P0, RZ, -R24, RZ ;  /* 0x80000018ff077210 */ /* 0x000fe20007f1e0ff */
[----:B------:R-:W-:-:S03]  /*01a0*/  IMAD.MOV.U32 R2, RZ, RZ, R0 ;  /* 0x000000ffff027224 */ /* 0x000fc600078e0000 */
[----:B------:R-:W-:Y:S01]  /*01b0*/  IADD3.X R6, RZ, ~R25, RZ, P0, !PT ;  /* 0x80000019ff067210 */ /* 0x000fe200007fe4ff */
[----:B------:R-:W-:-:S04]  /*01c0*/  IMAD.WIDE.U32 R4, R7, c[0x0][0x1c8], R2 ;  /* 0x0000720007047a25 */ /* 0x000fc800078e0002 */
[----:B------:R-:W-:Y:S02]  /*01d0*/  IMAD R6, R6, c[0x0][0x1c8], RZ ;  /* 0x0000720006067a24 */ /* 0x000fe400078e02ff */
[----:B------:R-:W-:Y:S02]  /*01e0*/  IMAD.MOV.U32 R2, RZ, RZ, R4 ;  /* 0x000000ffff027224 */ /* 0x000fe400078e0004 */
[----:B------:R-:W-:Y:S01]  /*01f0*/  IMAD R7, R7, c[0x0][0x1cc], R6 ;  /* 0x0000730007077a24 */ /* 0x000fe200078e0206 */
[----:B------:R-:W-:-:S03]  /*0200*/  MOV R6, R24 ;  /* 0x0000001800067202 */ /* 0x000fc60000000f00 */
[----:B------:R-:W-:Y:S02]  /*0210*/  IMAD.IADD R5, R5, 0x1, R7 ;  /* 0x0000000105057824 */ /* 0x000fe400078e0207 */
[----:B------:R-:W-:Y:S01]  /*0220*/  IMAD.MOV.U32 R7, RZ, RZ, R25 ;  /* 0x000000ffff077224 */ /* 0x000fe200078e0019 */
[----:B------:R-:W-:Y:S05]  /*0230*/  BRA `(.L_x_486) ;  /* 0x0000016000007947 */ /* 0x000fea0003800000 */
.L_x_485:
        /* <DEDUP_REMOVED lines=20> */
[----:B------:R-:W-:Y:S02]  /*0380*/  IMAD R2, R7, c[0x0][0x1c8], R0 ;  /* 0x0000720007027a24 */ /* 0x000fe400078e0200 */
[----:B------:R-:W-:Y:S02]  /*0390*/  IMAD.MOV.U32 R7, RZ, RZ, RZ ;  /* 0x000000ffff077224 */ /* 0x000fe400078e00ff */
.L_x_486:
[----:B------:R-:W-:Y:S05]  /*03a0*/  BSYNC B0 ;  /* 0x0000000000007941 */ /* 0x000fea0003800000 */
.L_x_484:
        /* <DEDUP_REMOVED lines=9> */
[----:B------:R-:W-:Y:S05]  /*0440*/  CALL.REL.NOINC `($__internal_10_$__cuda_sm20_div_s64) ;  /* 0x000014c000007944 */ /* 0x000fea0003c00000 */
[----:B------:R-:W-:-:S04]  /*0450*/  IADD3 R9, P0, RZ, -R24, RZ ;  /* 0x80000018ff097210 */ /* 0x000fc80007f1e0ff */
[----:B------:R-:W-:Y:S01]  /*0460*/  IADD3.X R4, RZ, ~R25, RZ, P0, !PT ;  /* 0x80000019ff047210 */ /* 0x000fe200007fe4ff */
[----:B------:R-:W-:-:S04]  /*0470*/  IMAD.WIDE.U32 R6, R9, c[0x0][0x1c0], R6 ;  /* 0x0000700009067a25 */ /* 0x000fc800078e0006 */
[----:B------:R-:W-:-:S04]  /*0480*/  IMAD R4, R4, c[0x0][0x1c0], RZ ;  /* 0x0000700004047a24 */ /* 0x000fc800078e02ff */
[----:B------:R-:W-:Y:S02]  /*0490*/  IMAD R9, R9, c[0x0][0x1c4], R4 ;  /* 0x0000710009097a24 */ /* 0x000fe400078e0204 */
[----:B------:R-:W-:Y:S02]  /*04a0*/  IMAD.MOV.U32 R4, RZ, RZ, R6 ;  /* 0x000000ffff047224 */ /* 0x000fe400078e0006 */
[----:B------:R-:W-:Y:S01]  /*04b0*/  IMAD.IADD R7, R7, 0x1, R9 ;  /* 0x0000000107077824 */ /* 0x000fe200078e0209 */
[----:B------:R-:W-:Y:S05]  /*04c0*/  BRA `(.L_x_489) ;  /* 0x0000016000007947 */ /* 0x000fea0003800000 */
.L_x_488:
[----:B------:R-:W0:Y:S01]  /*04d0*/  I2F.U32.RP R4, c[0x0][0x1c0] ;  /* 0x0000700000047b06 */ /* 0x000e220000209000 */
[----:B------:R-:W-:Y:S02]  /*04e0*/  ISETP.NE.U32.AND P2, PT, RZ, c[0x0][0x1c0], PT ;  /* 0x00007000ff007a0c */ /* 0x000fe40003f45070 */
[----:B------:R-:W-:-:S05]  /*04f0*/  MOV R25, RZ ;  /* 0x000000ff00197202 */ /* 0x000fca0000000f00 */
        /* <DEDUP_REMOVED lines=19> */
.L_x_489:
[----:B------:R-:W-:Y:S05]  /*0630*/  BSYNC B0 ;  /* 0x0000000000007941 */ /* 0x000fea0003800000 */
.L_x_487:
[----:B------:R-:W-:Y:S01]  /*0640*/  IMAD.MOV.U32 R11, RZ, RZ, c[0x0][0x188] ;  /* 0x00006200ff0b7624 */ /* 0x000fe200078e00ff */
[----:B------:R-:W-:Y:S01]  /*0650*/  ULDC.64 UR4, c[0x0][0x198] ;  /* 0x0000660000047ab9 */ /* 0x000fe20000000a00 */
[----:B------:R-:W-:Y:S01]  /*0660*/  IMAD.MOV.U32 R6, RZ, RZ, c[0x0][0x18c] ;  /* 0x00006300ff067624 */ /* 0x000fe200078e00ff */
[----:B------:R-:W-:Y:S02]  /*0670*/  UIADD3 UR4, UP0, URZ, -UR4, URZ ;  /* 0x800000043f047290 */ /* 0x000fe4000ff1e03f */
[----:B------:R-:W-:Y:S02]  /*0680*/  ISETP.GE.U32.AND P0, PT, R11, 0x1, PT ;  /* 0x000000010b00780c */ /* 0x000fe40003f06070 */
[----:B------:R-:W-:Y:S02]  /*0690*/  UIADD3.X UR5, URZ, ~UR5, URZ, UP0, !UPT ;  /* 0x800000053f057290 */ /* 0x000fe400087fe43f */
[----:B------:R-:W-:Y:S01]  /*06a0*/  ISETP.GE.AND.EX P0, PT, R6, RZ, PT, P0 ;  /* 0x000000ff0600720c */ /* 0x000fe20003f06300 */
[----:B------:R-:W-:-:S03]  /*06b0*/  IMAD.U32 R26, RZ, RZ, UR4 ;  /* 0x00000004ff1a7e24 */ /* 0x000fc6000f8e00ff */
[----:B------:R-:W-:-:S09]  /*06c0*/  MOV R27, UR5 ;  /* 0x00000005001b7c02 */ /* 0x000fd20008000f00 */
[----:B------:R-:W-:Y:S05]  /*06d0*/  @!P0 BRA `(.L_x_490) ;  /* 0x000011a000008947 */ /* 0x000fea0003800000 */
[----:B------:R-:W-:Y:S02]  /*06e0*/  IMAD R6, R6, c[0x0][0x180], RZ ;  /* 0x0000600006067a24 */ /* 0x000fe400078e02ff */
[----:B------:R-:W-:-:S04]  /*06f0*/  IMAD.WIDE.U32 R8, R11, c[0x0][0x180], RZ ;  /* 0x000060000b087a25 */ /* 0x000fc800078e00ff */
[----:B------:R-:W-:Y:S02]  /*0700*/  IMAD R11, R11, c[0x0][0x184], R6 ;  /* 0x000061000b0b7a24 */ /* 0x000fe400078e0206 */
[----:B------:R-:W-:Y:S02]  /*0710*/  IMAD.MOV.U32 R15, RZ, RZ, 0x3 ;  /* 0x00000003ff0f7424 */ /* 0x000fe400078e00ff */
[----:B------:R-:W-:Y:S02]  /*0720*/  IMAD.IADD R6, R9, 0x1, R11 ;  /* 0x0000000109067824 */ /* 0x000fe400078e020b */
[----:B------:R-:W-:-:S04]  /*0730*/  IMAD.WIDE.U32 R10, R8, c[0x0][0x1c0], RZ ;  /* 0x00007000080a7a25 */ /* 0x000fc800078e00ff */
[----:B------:R-:W-:Y:S01]  /*0740*/  IMAD R9, R6, c[0x0][0x1c0], RZ ;  /* 0x0000700006097a24 */ /* 0x000fe200078e02ff */
[----:B------:R-:W-:Y:S01]  /*0750*/  MOV R6, R4 ;  /* 0x0000000400067202 */ /* 0x000fe20000000f00 */
[----:B------:R-:W-:Y:S02]  /*0760*/  IMAD.MOV.U32 R48, RZ, RZ, RZ ;  /* 0x000000ffff307224 */ /* 0x000fe400078e00ff */
[----:B------:R-:W-:Y:S02]  /*0770*/  IMAD R9, R8, c[0x0][0x1c4], R9 ;  /* 0x0000710008097a24 */ /* 0x000fe400078e0209 */
[----:B------:R-:W-:-:S04]  /*0780*/  IMAD.WIDE.U32 R12, R24, R10, R6 ;  /* 0x0000000a180c7225 */ /* 0x000fc800078e0006 */
[----:B------:R-:W-:Y:S02]  /*0790*/  IMAD.IADD R9, R11, 0x1, R9 ;  /* 0x000000010b097824 */ /* 0x000fe400078e0209 */
[----:B------:R-:W-:Y:S02]  /*07a0*/  IMAD R11, R15, c[0x0][0x1bc], RZ ;  /* 0x00006f000f0b7a24 */ /* 0x000fe400078e02ff */
[----:B------:R-:W-:-:S04]  /*07b0*/  IMAD R9, R9, R24, RZ ;  /* 0x0000001809097224 */ /* 0x000fc800078e02ff */
[----:B------:R-:W-:Y:S02]  /*07c0*/  IMAD R9, R25, R10, R9 ;  /* 0x0000000a19097224 */ /* 0x000fe400078e0209 */
[----:B------:R-:W-:Y:S02]  /*07d0*/  IMAD.MOV.U32 R10, RZ, RZ, R2 ;  /* 0x000000ffff0a7224 */ /* 0x000fe400078e0002 */
[----:B------:R-:W-:Y:S02]  /*07e0*/  IMAD.IADD R6, R13, 0x1, R9 ;  /* 0x000000010d067824 */ /* 0x000fe400078e0209 */
[----:B------:R-:W-:-:S04]  /*07f0*/  IMAD.WIDE.U32 R8, R15, c[0x0][0x1b8], R26 ;  /* 0x00006e000f087a25 */ /* 0x000fc800078e001a */
[----:B------:R-:W-:Y:S02]  /*0800*/  IMAD R13, R6, c[0x0][0x1c8], RZ ;  /* 0x00007200060d7a24 */ /* 0x000fe400078e02ff */
[----:B------:R-:W-:Y:S01]  /*0810*/  IMAD.IADD R9, R9, 0x1, R11 ;  /* 0x0000000109097824 */ /* 0x000fe200078e020b */
[----:B------:R-:W-:Y:S01]  /*0820*/  MOV R11, R5 ;  /* 0x00000005000b7202 */ /* 0x000fe20000000f00 */
[C---:B------:R-:W-:Y:S02]  /*0830*/  IMAD R39, R12.reuse, c[0x0][0x1cc], R13 ;  /* 0x000073000c277a24 */ /* 0x040fe400078e020d */
[----:B------:R-:W-:Y:S02]  /*0840*/  IMAD R13, R5, c[0x0][0x1a8], RZ ;  /* 0x00006a00050d7a24 */ /* 0x000fe400078e02ff */
[----:B------:R-:W-:-:S04]  /*0850*/  IMAD.WIDE.U32 R10, R12, c[0x0][0x1c8], R10 ;  /* 0x000072000c0a7a25 */ /* 0x000fc800078e000a */
[----:B------:R-:W-:Y:S01]  /*0860*/  IMAD.WIDE.U32 R26, R2, c[0x0][0x1a8], R26 ;  /* 0x00006a00021a7a25 */ /* 0x000fe200078e001a */
[----:B------:R-:W-:-:S03]  /*0870*/  LEA R38, P0, R10, c[0x0][0x1d0], 0x2 ;  /* 0x000074000a267a11 */ /* 0x000fc600078010ff */
[C---:B------:R-:W-:Y:S02]  /*0880*/  IMAD R13, R2.reuse, c[0x0][0x1ac], R13 ;  /* 0x00006b00020d7a24 */ /* 0x040fe400078e020d */
[----:B------:R-:W-:Y:S02]  /*0890*/  IMAD.IADD R39, R11, 0x1, R39 ;  /* 0x000000010b277824 */ /* 0x000fe400078e0227 */
[----:B------:R-:W-:Y:S01]  /*08a0*/  IMAD.WIDE.U32 R28, R2, c[0x0][0x1a8], R8 ;  /* 0x00006a00021c7a25 */ /* 0x000fe200078e0008 */
[----:B------:R-:W-:Y:S02]  /*08b0*/  IADD3 R11, R27, R13, RZ ;  /* 0x0000000d1b0b7210 */ /* 0x000fe40007ffe0ff */
[----:B------:R-:W-:Y:S01]  /*08c0*/  LEA.HI.X R39, R10, c[0x0][0x1d4], R39, 0x2, P0 ;  /* 0x000075000a277a11 */ /* 0x000fe200000f1427 */
[----:B------:R-:W-:Y:S02]  /*08d0*/  IMAD.MOV.U32 R8, RZ, RZ, RZ ;  /* 0x000000ffff087224 */ /* 0x000fe400078e00ff */
[----:B------:R-:W-:-:S02]  /*08e0*/  IMAD.IADD R13, R13, 0x1, R29 ;  /* 0x000000010d0d7824 */ /* 0x000fc400078e021d */
.L_x_494:
[----:B------:R-:W-:Y:S01]  /*08f0*/  ULDC.64 UR4, c[0x0][0x190] ;  /* 0x0000640000047ab9 */ /* 0x000fe20000000a00 */
[----:B-1----:R-:W-:Y:S01]  /*0900*/  IMAD R9, R7, c[0x0][0x1a0], RZ ;  /* 0x0000680007097a24 */ /* 0x002fe200078e02ff */
[----:B------:R-:W-:Y:S01]  /*0910*/  UIADD3 UR4, UP0, URZ, -UR4, URZ ;  /* 0x800000043f047290 */ /* 0x000fe2000ff1e03f */
[----:B------:R-:W-:-:S02]  /*0920*/  IMAD R17, R48, c[0x0][0x1b0], RZ ;  /* 0x00006c0030117a24 */ /* 0x000fc400078e02ff */
[----:B------:R-:W-:Y:S01]  /*0930*/  IMAD R9, R4, c[0x0][0x1a4], R9 ;  /* 0x0000690004097a24 */ /* 0x000fe200078e0209 */
[----:B------:R-:W-:Y:S01]  /*0940*/  UIADD3.X UR5, URZ, ~UR5, URZ, UP0, !UPT ;  /* 0x800000053f057290 */ /* 0x000fe200087fe43f */
[----:B------:R-:W-:Y:S02]  /*0950*/  IMAD.MOV.U32 R6, RZ, RZ, c[0x0][0x18c] ;  /* 0x00006300ff067624 */ /* 0x000fe400078e00ff */
[----:B------:R-:W-:Y:S02]  /*0960*/  IMAD.U32 R14, RZ, RZ, UR4 ;  /* 0x00000004ff0e7e24 */ /* 0x000fe4000f8e00ff */
[----:B------:R-:W-:Y:S02]  /*0970*/  IMAD R17, R8, c[0x0][0x1b4], R17 ;  /* 0x00006d0008117a24 */ /* 0x000fe400078e0211 */
[----:B------:R-:W-:Y:S02]  /*0980*/  IMAD.U32 R15, RZ, RZ, UR5 ;  /* 0x00000005ff0f7e24 */ /* 0x000fe4000f8e00ff */
[----:B------:R-:W-:-:S02]  /*0990*/  IMAD.MOV.U32 R47, RZ, RZ, RZ ;  /* 0x000000ffff2f7224 */ /* 0x000fc400078e00ff */
[----:B------:R-:W-:-:S04]  /*09a0*/  IMAD.WIDE.U32 R14, R4, c[0x0][0x1a0], R14 ;  /* 0x00006800040e7a25 */ /* 0x000fc800078e000e */
[----:B------:R-:W-:Y:S01]  /*09b0*/  IMAD.MOV.U32 R19, RZ, RZ, RZ ;  /* 0x000000ffff137224 */ /* 0x000fe200078e00ff */
[----:B------:R-:W-:Y:S01]  /*09c0*/  IADD3 R15, R15, R9, RZ ;  /* 0x000000090f0f7210 */ /* 0x000fe20007ffe0ff */
[----:B------:R-:W-:-:S04]  /*09d0*/  IMAD.MOV.U32 R9, RZ, RZ, c[0x0][0x188] ;  /* 0x00006200ff097624 */ /* 0x000fc800078e00ff */
[C---:B0-----:R-:W-:Y:S01]  /*09e0*/  IMAD.WIDE.U32 R30, R8.reuse, c[0x0][0x1b0], R14 ;  /* 0x00006c00081e7a25 */ /* 0x041fe200078e000e */
[----:B------:R-:W-:Y:S02]  /*09f0*/  IADD3 R10, P1, R9, -0x1, RZ ;  /* 0xffffffff090a7810 */ /* 0x000fe40007f3e0ff */
[----:B------:R-:W-:Y:S01]  /*0a00*/  IADD3 R8, P2, R8, 0x1, RZ ;  /* 0x0000000108087810 */ /* 0x000fe20007f5e0ff */
[----:B------:R-:W-:Y:S01]  /*0a10*/  IMAD R15, R25, c[0x0][0x170], RZ ;  /* 0x00005c00190f7a24 */ /* 0x000fe200078e02ff */
[----:B------:R-:W-:Y:S01]  /*0a20*/  ISETP.GE.U32.AND P0, PT, R10, 0x3, PT ;  /* 0x000000030a00780c */ /* 0x000fe20003f06070 */
[----:B------:R-:W-:Y:S01]  /*0a30*/  IMAD.IADD R33, R31, 0x1, R17 ;  /* 0x000000011f217824 */ /* 0x000fe200078e0211 */
[----:B------:R-:W-:Y:S01]  /*0a40*/  IADD3.X R6, R6, -0x1, RZ, P1, !PT ;  /* 0xffffffff06067810 */ /* 0x000fe20000ffe4ff */
[----:B------:R-:W-:Y:S01]  /*0a50*/  IMAD R17, R24, c[0x0][0x174], R15 ;  /* 0x00005d0018117a24 */ /* 0x000fe200078e020f */
[----:B------:R-:W-:Y:S02]  /*0a60*/  MOV R32, R30 ;  /* 0x0000001e00207202 */ /* 0x000fe40000000f00 */
[----:B------:R-:W-:-:S02]  /*0a70*/  ISETP.GE.U32.AND.EX P0, PT, R6, RZ, PT, P0 ;  /* 0x000000ff0600720c */ /* 0x000fc40003f06100 */
[----:B------:R-:W-:Y:S01]  /*0a80*/  MOV R10, R26 ;  /* 0x0000001a000a7202 */ /* 0x000fe20000000f00 */
[----:B------:R-:W-:-:S04]  /*0a90*/  IMAD.WIDE.U32 R14, R24, c[0x0][0x170], R32 ;  /* 0x00005c00180e7a25 */ /* 0x000fc800078e0020 */
[----:B------:R-:W-:Y:S02]  /*0aa0*/  IMAD.IADD R17, R15, 0x1, R17 ;  /* 0x000000010f117824 */ /* 0x000fe400078e0211 */
[----:B------:R-:W-:-:S04]  /*0ab0*/  IMAD.WIDE.U32 R34, R14, c[0x0][0x178], R10 ;  /* 0x00005e000e227a25 */ /* 0x000fc800078e000a */
[----:B------:R-:W-:-:S04]  /*0ac0*/  IMAD R17, R17, c[0x0][0x178], RZ ;  /* 0x00005e0011117a24 */ /* 0x000fc800078e02ff */
[----:B------:R-:W-:Y:S01]  /*0ad0*/  IMAD R12, R14, c[0x0][0x17c], R17 ;  /* 0x00005f000e0c7a24 */ /* 0x000fe200078e0211 */
[----:B------:R-:W-:Y:S05]  /*0ae0*/  @!P0 BRA `(.L_x_491) ;  /* 0x0000083000008947 */ /* 0x000fea0003800000 */
[----:B------:R-:W-:Y:S01]  /*0af0*/  IMAD.MOV.U32 R15, RZ, RZ, c[0x0][0x1b8] ;  /* 0x00006e00ff0f7624 */ /* 0x000fe200078e00ff */
[----:B------:R-:W-:Y:S01]  /*0b00*/  MOV R18, R28 ;  /* 0x0000001c00127202 */ /* 0x000fe20000000f00 */
[----:B------:R-:W-:Y:S01]  /*0b10*/  IMAD.MOV.U32 R6, RZ, RZ, 0x1 ;  /* 0x00000001ff067424 */ /* 0x000fe200078e00ff */
[----:B------:R-:W-:Y:S01]  /*0b20*/  ULDC.64 UR8, c[0x0][0x1c0] ;  /* 0x0000700000087ab9 */ /* 0x000fe20000000a00 */
[----:B------:R-:W-:Y:S01]  /*0b30*/  IMAD.MOV.U32 R46, RZ, RZ, c[0x0][0x1bc] ;  /* 0x00006f00ff2e7624 */ /* 0x000fe200078e00ff */
[----:B------:R-:W-:Y:S01]  /*0b40*/  LEA R16, P0, R15, -c[0x0][0x198], 0x1 ;  /* 0x800066000f107a11 */ /* 0x000fe200078008ff */
[----:B------:R-:W-:Y:S01]  /*0b50*/  IMAD R19, R5, c[0x0][0x1a8], RZ ;  /* 0x00006a0005137a24 */ /* 0x000fe200078e02ff */
[C---:B------:R-:W-:Y:S01]  /*0b60*/  SHF.L.U64.HI R6, R15.reuse, R6, c[0x0][0x1bc] ;  /* 0x00006f000f067619 */ /* 0x040fe20000010206 */
[----:B------:R-:W-:Y:S01]  /*0b70*/  ULDC.64 UR10, c[0x0][0x1c8] ;  /* 0x00007200000a7ab9 */ /* 0x000fe20000000a00 */
[----:B------:R-:W-:Y:S01]  /*0b80*/  IADD3 R20, P1, R15, -c[0x0][0x198], RZ ;  /* 0x800066000f147a10 */ /* 0x000fe20007f3e0ff */
[----:B------:R-:W-:Y:S01]  /*0b90*/  IMAD R37, R2, c[0x0][0x1ac], R19 ;  /* 0x00006b0002257a24 */ /* 0x000fe200078e0213 */
[----:B------:R-:W-:Y:S01]  /*0ba0*/  IADD3.X R17, R6, ~c[0x0][0x19c], RZ, P0, !PT ;  /* 0x8000670006117a10 */ /* 0x000fe200007fe4ff */
[----:B------:R-:W-:Y:S01]  /*0bb0*/  IMAD.MOV.U32 R19, RZ, RZ, R13 ;  /* 0x000000ffff137224 */ /* 0x000fe200078e000d */
[----:B------:R-:W-:Y:S01]  /*0bc0*/  IADD3.X R21, R46, ~c[0x0][0x19c], RZ, P1, !PT ;  /* 0x800067002e157a10 */ /* 0x000fe20000ffe4ff */
[----:B------:R-:W-:Y:S01]  /*0bd0*/  UIMAD UR6, UR8, UR11, URZ ;  /* 0x0000000b080672a4 */ /* 0x000fe2000f8e023f */
[----:B------:R-:W-:Y:S01]  /*0be0*/  LOP3.LUT R42, R9, 0x3, RZ, 0xc0, !PT ;  /* 0x00000003092a7812 */ /* 0x000fe200078ec0ff */
[C---:B------:R-:W-:Y:S01]  /*0bf0*/  IMAD.WIDE.U32 R16, R2.reuse, c[0x0][0x1a8], R16 ;  /* 0x00006a0002107a25 */ /* 0x040fe200078e0010 */
[----:B------:R-:W-:Y:S01]  /*0c00*/  UIMAD.WIDE.U32 UR4, UR8, UR10, URZ ;  /* 0x0000000a080472a5 */ /* 0x000fe2000f8e003f */
[----:B------:R-:W-:Y:S01]  /*0c10*/  SHF.L.U64.HI R44, R15, 0x2, R46 ;  /* 0x000000020f2c7819 */ /* 0x000fe2000001022e */
[----:B------:R-:W-:Y:S01]  /*0c20*/  UIMAD UR6, UR10, UR9, UR6 ;  /* 0x000000090a0672a4 */ /* 0x000fe2000f8e0206 */
[----:B------:R-:W-:Y:S01]  /*0c30*/  IMAD.WIDE.U32 R20, R2, c[0x0][0x1a8], R20 ;  /* 0x00006a0002147a25 */ /* 0x000fe200078e0014 */
[----:B------:R-:W-:-:S02]  /*0c40*/  IADD3 R42, P3, R42, -c[0x0][0x188], RZ ;  /* 0x800062002a2a7a10 */ /* 0x000fc40007f7e0ff */
[----:B------:R-:W-:Y:S01]  /*0c50*/  UIADD3 UR5, UR5, UR6, URZ ;  /* 0x0000000605057290 */ /* 0x000fe2000fffe03f */
[----:B------:R-:W-:Y:S01]  /*0c60*/  IMAD.WIDE.U32 R18, R14, c[0x0][0x178], R18 ;  /* 0x00005e000e127a25 */ /* 0x000fe200078e0012 */
[----:B------:R-:W-:Y:S01]  /*0c70*/  MOV R9, R11 ;  /* 0x0000000b00097202 */ /* 0x000fe20000000f00 */
[----:B------:R-:W-:Y:S01]  /*0c80*/  USHF.L.U32 UR6, UR4, 0x2, URZ ;  /* 0x0000000204067899 */ /* 0x000fe2000800063f */
[----:B------:R-:W-:Y:S01]  /*0c90*/  SHF.L.U64.HI R46, R15, 0x4, R46 ;  /* 0x000000040f2e7819 */ /* 0x000fe2000001022e */
[C---:B------:R-:W-:Y:S01]  /*0ca0*/  IMAD.IADD R23, R37.reuse, 0x1, R17 ;  /* 0x0000000125177824 */ /* 0x040fe200078e0211 */
[----:B------:R-:W-:Y:S01]  /*0cb0*/  IADD3 R17, R12, R19, RZ ;  /* 0x000000130c117210 */ /* 0x000fe20007ffe0ff */
[----:B------:R-:W-:Y:S01]  /*0cc0*/  IMAD.IADD R21, R37, 0x1, R21 ;  /* 0x0000000125157824 */ /* 0x000fe200078e0215 */
[----:B------:R-:W-:Y:S01]  /*0cd0*/  USHF.L.U64.HI UR4, UR4, 0x2, UR5 ;  /* 0x0000000204047899 */ /* 0x000fe20008010205 */
[----:B------:R-:W-:Y:S01]  /*0ce0*/  IMAD.MOV.U32 R22, RZ, RZ, R16 ;  /* 0x000000ffff167224 */ /* 0x000fe200078e0010 */
[----:B------:R-:W-:Y:S01]  /*0cf0*/  LEA R16, P0, R18, c[0x0][0x168], 0x2 ;  /* 0x00005a0012107a11 */ /* 0x000fe200078010ff */
[----:B------:R-:W-:-:S03]  /*0d00*/  IMAD.WIDE.U32 R36, R14, c[0x0][0x178], R20 ;  /* 0x00005e000e247a25 */ /* 0x000fc600078e0014 */
[----:B------:R-:W-:Y:S01]  /*0d10*/  LEA.HI.X R21, R18, c[0x0][0x16c], R17, 0x2, P0 ;  /* 0x00005b0012157a11 */ /* 0x000fe200000f1411 */
[----:B------:R-:W-:Y:S01]  /*0d20*/  IMAD.WIDE.U32 R22, R14, c[0x0][0x178], R22 ;  /* 0x00005e000e167a25 */ /* 0x000fe200078e0016 */
[----:B------:R-:W-:Y:S02]  /*0d30*/  LEA R18, P0, R36, c[0x0][0x168], 0x2 ;  /* 0x00005a0024127a11 */ /* 0x000fe400078010ff */
[C---:B------:R-:W-:Y:S01]  /*0d40*/  IADD3 R17, R12.reuse, R35, RZ ;  /* 0x000000230c117210 */ /* 0x040fe20007ffe0ff */
[----:B------:R-:W-:Y:S01]  /*0d50*/  IMAD.IADD R23, R12, 0x1, R23 ;  /* 0x000000010c177824 */ /* 0x000fe200078e0217 */
[----:B------:R-:W-:Y:S01]  /*0d60*/  LEA R6, P1, R22, c[0x0][0x168], 0x2 ;  /* 0x00005a0016067a11 */ /* 0x000fe200078210ff */
[----:B------:R-:W-:Y:S02]  /*0d70*/  IMAD.IADD R43, R12, 0x1, R37 ;  /* 0x000000010c2b7824 */ /* 0x000fe400078e0225 */
[----:B------:R-:W-:Y:S01]  /*0d80*/  IMAD.MOV.U32 R47, RZ, RZ, RZ ;  /* 0x000000ffff2f7224 */ /* 0x000fe200078e00ff */
[----:B------:R-:W-:Y:S01]  /*0d90*/  LEA.HI.X R23, R22, c[0x0][0x16c], R23, 0x2, P1 ;  /* 0x00005b0016177a11 */ /* 0x000fe200008f1417 */
[----:B------:R-:W-:Y:S01]  /*0da0*/  IMAD.MOV.U32 R19, RZ, RZ, RZ ;  /* 0x000000ffff137224 */ /* 0x000fe200078e00ff */
[----:B------:R-:W-:Y:S01]  /*0db0*/  LEA.HI.X R43, R36, c[0x0][0x16c], R43, 0x2, P0 ;  /* 0x00005b00242b7a11 */ /* 0x000fe200000f142b */
[----:B------:R-:W-:Y:S01]  /*0dc0*/  IMAD.MOV.U32 R10, RZ, RZ, R26 ;  /* 0x000000ffff0a7224 */ /* 0x000fe200078e001a */
[----:B------:R-:W-:Y:S01]  /*0dd0*/  ISETP.GE.U32.AND P0, PT, R30, c[0x0][0x170], PT ;  /* 0x00005c001e007a0c */ /* 0x000fe20003f06070 */
[----:B------:R-:W-:Y:S01]  /*0de0*/  IMAD.SHL.U32 R45, R15, 0x10, RZ ;  /* 0x000000100f2d7824 */ /* 0x000fe200078e00ff */
[----:B------:R-:W-:Y:S01]  /*0df0*/  LEA R20, P1, R34, c[0x0][0x168], 0x2 ;  /* 0x00005a0022147a11 */ /* 0x000fe200078210ff */
[----:B------:R-:W-:Y:S01]  /*0e00*/  IMAD.X R14, RZ, RZ, ~c[0x0][0x18c], P3 ;  /* 0x80006300ff0e7624 */ /* 0x000fe200018e06ff */
[----:B------:R-:W-:-:S02]  /*0e10*/  ISETP.GE.AND.EX P0, PT, R33, c[0x0][0x174], PT, P0 ;  /* 0x00005d0021007a0c */ /* 0x000fc40003f06300 */
[----:B------:R-:W-:Y:S02]  /*0e20*/  LEA.HI.X R17, R34, c[0x0][0x16c], R17, 0x2, P1 ;  /* 0x00005b0022117a11 */ /* 0x000fe400008f1411 */
.L_x_492:
[----:B------:R-:W-:Y:S01]  /*0e30*/  LOP3.LUT R22, R9, R33, RZ, 0xfc, !PT ;  /* 0x0000002109167212 */ /* 0x000fe200078efcff */
[----:B------:R-:W-:Y:S01]  /*0e40*/  IMAD.MOV.U32 R51, RZ, RZ, RZ ;  /* 0x000000ffff337224 */ /* 0x000fe200078e00ff */
[----:B------:R-:W-:Y:S02]  /*0e50*/  ISETP.GE.U32.AND P3, PT, R10, c[0x0][0x178], PT ;  /* 0x00005e000a007a0c */ /* 0x000fe40003f66070 */
[----:B------:R-:W-:-:S04]  /*0e60*/  ISETP.LT.OR P1, PT, R22, RZ, P0 ;  /* 0x000000ff1600720c */ /* 0x000fc80000721670 */
[----:B------:R-:W-:-:S13]  /*0e70*/  ISETP.GE.OR.EX P1, PT, R9, c[0x0][0x17c], P1, P3 ;  /* 0x00005f0009007a0c */ /* 0x000fda0000f26730 */
[----:B------:R-:W-:Y:S01]  /*0e80*/  @!P1 MOV R36, R20 ;  /* 0x0000001400249202 */ /* 0x000fe20000000f00 */
[----:B------:R-:W-:-:S05]  /*0e90*/  @!P1 IMAD.MOV.U32 R37, RZ, RZ, R17 ;  /* 0x000000ffff259224 */ /* 0x000fca00078e0011 */
[----:B0-----:R0:W2:Y:S01]  /*0ea0*/  @!P1 LDG.E R51, [R36.64] ;  /* 0x0000000c24339981 */ /* 0x0010a2000c1e1900 */
[----:B------:R-:W-:Y:S01]  /*0eb0*/  IADD3 R40, P1, R10, c[0x0][0x1b8], RZ ;  /* 0x00006e000a287a10 */ /* 0x000fe20007f3e0ff */
[----:B------:R-:W-:-:S03]  /*0ec0*/  IMAD.MOV.U32 R49, RZ, RZ, RZ ;  /* 0x000000ffff317224 */ /* 0x000fc600078e00ff */
[----:B------:R-:W-:Y:S02]  /*0ed0*/  IADD3.X R41, R9, c[0x0][0x1bc], RZ, P1, !PT ;  /* 0x00006f0009297a10 */ /* 0x000fe40000ffe4ff */
[----:B------:R-:W-:Y:S01]  /*0ee0*/  ISETP.GE.U32.AND P3, PT, R40, c[0x0][0x178], PT ;  /* 0x00005e0028007a0c */ /* 0x000fe20003f66070 */
[----:B------:R-:W-:Y:S01]  /*0ef0*/  IMAD.MOV.U32 R40, RZ, RZ, R38 ;  /* 0x000000ffff287224 */ /* 0x000fe200078e0026 */
[----:B------:R-:W-:-:S04]  /*0f00*/  LOP3.LUT R22, R41, R33, RZ, 0xfc, !PT ;  /* 0x0000002129167212 */ /* 0x000fc800078efcff */
[----:B------:R-:W-:-:S04]  /*0f10*/  ISETP.LT.OR P1, PT, R22, RZ, P0 ;  /* 0x000000ff1600720c */ /* 0x000fc80000721670 */
[----:B------:R-:W-:Y:S02]  /*0f20*/  ISETP.GE.OR.EX P1, PT, R41, c[0x0][0x17c], P1, P3 ;  /* 0x00005f0029007a0c */ /* 0x000fe40000f26730 */
[----:B------:R-:W-:Y:S01]  /*0f30*/  MOV R41, R39 ;  /* 0x0000002700297202 */ /* 0x000fe20000000f00 */
[----:B------:R-:W-:Y:S01]  /*0f40*/  IMAD.MOV.U32 R22, RZ, RZ, c[0x0][0x1cc] ;  /* 0x00007300ff167624 */ /* 0x000fe200078e00ff */
[----:B0-----:R-:W-:-:S03]  /*0f50*/  MOV R37, c[0x0][0x1c8] ;  /* 0x0000720000257a02 */ /* 0x001fc60000000f00 */
[----:B------:R-:W-:-:S04]  /*0f60*/  IMAD R22, R22, c[0x0][0x1c0], RZ ;  /* 0x0000700016167a24 */ /* 0x000fc800078e02ff */
[C---:B------:R-:W-:Y:S02]  /*0f70*/  IMAD R53, R37.reuse, c[0x0][0x1c4], R22 ;  /* 0x0000710025357a24 */ /* 0x040fe400078e0216 */
[----:B------:R-:W-:Y:S01]  /*0f80*/  IMAD.WIDE.U32 R36, R37, c[0x0][0x1c0], RZ ;  /* 0x0000700025247a25 */ /* 0x000fe200078e00ff */
[----:B--2---:R0:W-:Y:S03]  /*0f90*/  STG.E [R40.64], R51 ;  /* 0x0000003328007986 */ /* 0x0041e6000c10190c */
[----:B0-----:R-:W-:Y:S02]  /*0fa0*/  @!P1 IMAD.MOV.U32 R40, RZ, RZ, R18 ;  /* 0x000000ffff289224 */ /* 0x001fe400078e0012 */
[----:B------:R-:W-:-:S05]  /*0fb0*/  @!P1 IMAD.MOV.U32 R41, RZ, RZ, R43 ;  /* 0x000000ffff299224 */ /* 0x000fca00078e002b */
[----:B------:R0:W2:Y:S01]  /*0fc0*/  @!P1 LDG.E R49, [R40.64] ;  /* 0x0000000c28319981 */ /* 0x0000a2000c1e1900 */
[----:B------:R-:W-:Y:S01]  /*0fd0*/  IMAD.IADD R37, R37, 0x1, R53 ;  /* 0x0000000125257824 */ /* 0x000fe200078e0235 */
[C---:B------:R-:W-:Y:S01]  /*0fe0*/  LEA R38, P1, R36.reuse, R38, 0x2 ;  /* 0x0000002624267211 */ /* 0x040fe200078210ff */
[----:B------:R-:W-:Y:S01]  /*0ff0*/  IMAD.MOV.U32 R53, RZ, RZ, c[0x0][0x1b8] ;  /* 0x00006e00ff357624 */ /* 0x000fe200078e00ff */
[----:B------:R-:W-:Y:S01]  /*1000*/  HFMA2.MMA R51, -RZ, RZ, 0, 0 ;  /* 0x00000000ff337435 */ /* 0x000fe200000001ff */
[----:B------:R-:W-:Y:S01]  /*1010*/  IMAD.MOV.U32 R50, RZ, RZ, c[0x0][0x1bc] ;  /* 0x00006f00ff327624 */ /* 0x000fe200078e00ff */
[----:B------:R-:W-:Y:S02]  /*1020*/  LEA.HI.X R39, R36, R39, R37, 0x2, P1 ;  /* 0x0000002724277211 */ /* 0x000fe400008f1425 */
[----:B------:R-:W-:-:S04]  /*1030*/  LEA R22, P1, R53, R10, 0x1 ;  /* 0x0000000a35167211 */ /* 0x000fc800078208ff */
[----:B0-----:R-:W-:Y:S02]  /*1040*/  LEA.HI.X R41, R53, R9, R50, 0x1, P1 ;  /* 0x0000000935297211 */ /* 0x001fe400008f0c32 */
[----:B------:R-:W-:Y:S02]  /*1050*/  ISETP.GE.U32.AND P3, PT, R22, c[0x0][0x178], PT ;  /* 0x00005e0016007a0c */ /* 0x000fe40003f66070 */
[----:B------:R-:W-:-:S04]  /*1060*/  LOP3.LUT R22, R41, R33, RZ, 0xfc, !PT ;  /* 0x0000002129167212 */ /* 0x000fc800078efcff */
[----:B------:R-:W-:-:S04]  /*1070*/  ISETP.LT.OR P1, PT, R22, RZ, P0 ;  /* 0x000000ff1600720c */ /* 0x000fc80000721670 */
[----:B------:R-:W-:-:S13]  /*1080*/  ISETP.GE.OR.EX P1, PT, R41, c[0x0][0x17c], P1, P3 ;  /* 0x00005f0029007a0c */ /* 0x000fda0000f26730 */
[----:B------:R-:W-:Y:S01]  /*1090*/  @!P1 IMAD.MOV.U32 R22, RZ, RZ, R6 ;  /* 0x000000ffff169224 */ /* 0x000fe200078e0006 */
[----:B--2---:R0:W-:Y:S04]  /*10a0*/  STG.E [R38.64], R49 ;  /* 0x0000003126007986 */ /* 0x0041e8000c10190c */
[----:B------:R-:W2:Y:S01]  /*10b0*/  @!P1 LDG.E R51, [R22.64] ;  /* 0x0000000c16339981 */ /* 0x000ea2000c1e1900 */
[----:B------:R-:W-:Y:S02]  /*10c0*/  IMAD.MOV.U32 R40, RZ, RZ, R10 ;  /* 0x000000ffff287224 */ /* 0x000fe400078e000a */
[----:B------:R-:W-:-:S04]  /*10d0*/  IMAD.MOV.U32 R41, RZ, RZ, R9 ;  /* 0x000000ffff297224 */ /* 0x000fc800078e0009 */
[----:B------:R-:W-:-:S04]  /*10e0*/  IMAD.WIDE.U32 R40, R53, 0x3, R40 ;  /* 0x0000000335287825 */ /* 0x000fc800078e0028 */
[----:B0-----:R-:W-:Y:S01]  /*10f0*/  IMAD R49, R50, 0x3, RZ ;  /* 0x0000000332317824 */ /* 0x001fe200078e02ff */
[----:B------:R-:W-:-:S04]  /*1100*/  ISETP.GE.U32.AND P3, PT, R40, c[0x0][0x178], PT ;  /* 0x00005e0028007a0c */ /* 0x000fc80003f66070 */
[----:B------:R-:W-:Y:S01]  /*1110*/  IADD3 R41, R41, R49, RZ ;  /* 0x0000003129297210 */ /* 0x000fe20007ffe0ff */
[----:B------:R-:W-:-:S03]  /*1120*/  IMAD.MOV.U32 R49, RZ, RZ, RZ ;  /* 0x000000ffff317224 */ /* 0x000fc600078e00ff */
[----:B------:R-:W-:-:S04]  /*1130*/  LOP3.LUT R40, R41, R33, RZ, 0xfc, !PT ;  /* 0x0000002129287212 */ /* 0x000fc800078efcff */
[----:B------:R-:W-:-:S04]  /*1140*/  ISETP.LT.OR P1, PT, R40, RZ, P0 ;  /* 0x000000ff2800720c */ /* 0x000fc80000721670 */
[----:B------:R-:W-:Y:S02]  /*1150*/  ISETP.GE.OR.EX P1, PT, R41, c[0x0][0x17c], P1, P3 ;  /* 0x00005f0029007a0c */ /* 0x000fe40000f26730 */
[----:B------:R-:W-:-:S04]  /*1160*/  LEA R38, P3, R36, R38, 0x2 ;  /* 0x0000002624267211 */ /* 0x000fc800078610ff */
[----:B------:R-:W-:-:S07]  /*1170*/  LEA.HI.X R39, R36, R39, R37, 0x2, P3 ;  /* 0x0000002724277211 */ /* 0x000fce00018f1425 */
[----:B------:R-:W-:Y:S02]  /*1180*/  @!P1 IMAD.MOV.U32 R36, RZ, RZ, R16 ;  /* 0x000000ffff249224 */ /* 0x000fe400078e0010 */
[----:B------:R-:W-:Y:S01]  /*1190*/  @!P1 IMAD.MOV.U32 R37, RZ, RZ, R21 ;  /* 0x000000ffff259224 */ /* 0x000fe200078e0015 */
[----:B--2---:R0:W-:Y:S04]  /*11a0*/  STG.E [R38.64], R51 ;  /* 0x0000003326007986 */ /* 0x0041e8000c10190c */
[----:B------:R-:W2:Y:S01]  /*11b0*/  @!P1 LDG.E R49, [R36.64] ;  /* 0x0000000c24319981 */ /* 0x000ea2000c1e1900 */
[----:B------:R-:W-:Y:S02]  /*11c0*/  IADD3 R47, P3, R47, 0x4, RZ ;  /* 0x000000042f2f7810 */ /* 0x000fe40007f7e0ff */
[----:B------:R-:W-:-:S02]  /*11d0*/  IADD3 R40, P1, R38, UR6, RZ ;  /* 0x0000000626287c10 */ /* 0x000fc4000ff3e0ff */
[----:B------:R-:W-:Y:S02]  /*11e0*/  IADD3.X R19, RZ, R19, RZ, P3, !PT ;  /* 0x00000013ff137210 */ /* 0x000fe40001ffe4ff */
[----:B------:R-:W-:Y:S02]  /*11f0*/  IADD3 R22, P3, R47, R42, RZ ;  /* 0x0000002a2f167210 */ /* 0x000fe40007f7e0ff */
[----:B------:R-:W-:Y:S02]  /*1200*/  IADD3.X R41, R39, UR4, RZ, P1, !PT ;  /* 0x0000000427297c10 */ /* 0x000fe40008ffe4ff */
[----:B------:R-:W-:Y:S01]  /*1210*/  ISETP.NE.U32.AND P1, PT, R22, RZ, PT ;  /* 0x000000ff1600720c */ /* 0x000fe20003f25070 */
[----:B------:R-:W-:Y:S01]  /*1220*/  IMAD.X R22, R19, 0x1, R14, P3 ;  /* 0x0000000113167824 */ /* 0x000fe200018e060e */
[----:B------:R-:W-:Y:S02]  /*1230*/  LEA R10, P3, R15, R10, 0x2 ;  /* 0x0000000a0f0a7211 */ /* 0x000fe400078610ff */
[----:B0-----:R-:W-:-:S02]  /*1240*/  IADD3 R38, P5, R40, UR6, RZ ;  /* 0x0000000628267c10 */ /* 0x001fc4000ffbe0ff */
[----:B------:R-:W-:Y:S01]  /*1250*/  ISETP.NE.AND.EX P1, PT, R22, RZ, PT, P1 ;  /* 0x000000ff1600720c */ /* 0x000fe20003f25310 */
[----:B------:R-:W-:Y:S01]  /*1260*/  IMAD.X R9, R9, 0x1, R44, P3 ;  /* 0x0000000109097824 */ /* 0x000fe200018e062c */
[----:B------:R-:W-:Y:S02]  /*1270*/  IADD3.X R39, R41, UR4, RZ, P5, !PT ;  /* 0x0000000429277c10 */ /* 0x000fe4000affe4ff */
[-C--:B------:R-:W-:Y:S02]  /*1280*/  IADD3 R20, P4, R20, R45.reuse, RZ ;  /* 0x0000002d14147210 */ /* 0x080fe40007f9e0ff */
[-C--:B------:R-:W-:Y:S02]  /*1290*/  IADD3 R6, P5, R6, R45.reuse, RZ ;  /* 0x0000002d06067210 */ /* 0x080fe40007fbe0ff */
[-C--:B------:R-:W-:Y:S01]  /*12a0*/  IADD3 R16, P6, R16, R45.reuse, RZ ;  /* 0x0000002d10107210 */ /* 0x080fe20007fde0ff */
[--C-:B------:R-:W-:Y:S01]  /*12b0*/  IMAD.X R17, R17, 0x1, R46.reuse, P4 ;  /* 0x0000000111117824 */ /* 0x100fe200020e062e */
[----:B------:R-:W-:Y:S01]  /*12c0*/  IADD3 R18, P3, R18, R45, RZ ;  /* 0x0000002d12127210 */ /* 0x000fe20007f7e0ff */
[----:B------:R-:W-:-:S02]  /*12d0*/  IMAD.X R23, R23, 0x1, R46, P5 ;  /* 0x0000000117177824 */ /* 0x000fc400028e062e */
[----:B------:R-:W-:Y:S01]  /*12e0*/  IMAD.X R21, R21, 0x1, R46, P6 ;  /* 0x0000000115157824 */ /* 0x000fe200030e062e */
[----:B------:R-:W-:Y:S01]  /*12f0*/  IADD3.X R43, R43, R46, RZ, P3, !PT ;  /* 0x0000002e2b2b7210 */ /* 0x000fe20001ffe4ff */
[----:B--2---:R0:W-:Y:S01]  /*1300*/  STG.E [R40.64], R49 ;  /* 0x0000003128007986 */ /* 0x0041e2000c10190c */
[----:B------:R-:W-:Y:S05]  /*1310*/  @P1 BRA `(.L_x_492) ;  /* 0xfffffb1000001947 */ /* 0x000fea000383ffff */
.L_x_491:
[----:B------:R-:W-:Y:S01]  /*1320*/  IMAD.MOV.U32 R16, RZ, RZ, c[0x0][0x188] ;  /* 0x00006200ff107624 */ /* 0x000fe200078e00ff */
[----:B------:R-:W-:Y:S01]  /*1330*/  IADD3.X R48, RZ, R48, RZ, P2, !PT ;  /* 0x00000030ff307210 */ /* 0x000fe200017fe4ff */
[----:B------:R-:W-:Y:S01]  /*1340*/  IMAD.IADD R9, R35, 0x1, R12 ;  /* 0x0000000123097824 */ /* 0x000fe200078e020c */
[----:B------:R-:W-:Y:S02]  /*1350*/  ISETP.GE.U32.AND P0, PT, R8, c[0x0][0x180], PT ;  /* 0x0000600008007a0c */ /* 0x000fe40003f06070 */
[----:B------:R-:W-:Y:S02]  /*1360*/  LOP3.LUT P1, RZ, R16, 0x3, RZ, 0xc0, !PT ;  /* 0x0000000310ff7812 */ /* 0x000fe4000782c0ff */
[----:B------:R-:W-:-:S11]  /*1370*/  ISETP.GE.AND.EX P0, PT, R48, c[0x0][0x184], PT, P0 ;  /* 0x0000610030007a0c */ /* 0x000fd60003f06300 */
[----:B------:R-:W-:Y:S05]  /*1380*/  @!P1 BRA `(.L_x_493) ;  /* 0x000004d000009947 */ /* 0x000fea0003800000 */
[----:B------:R-:W-:Y:S01]  /*1390*/  IMAD R6, R19, c[0x0][0x1b8], RZ ;  /* 0x00006e0013067a24 */ /* 0x000fe200078e02ff */
[----:B------:R-:W-:Y:S01]  /*13a0*/  ISETP.GE.U32.AND P1, PT, R30, c[0x0][0x170], PT ;  /* 0x00005c001e007a0c */ /* 0x000fe20003f26070 */
[----:B------:R-:W-:Y:S02]  /*13b0*/  IMAD.MOV.U32 R10, RZ, RZ, R26 ;  /* 0x000000ffff0a7224 */ /* 0x000fe400078e001a */
[----:B------:R-:W-:Y:S01]  /*13c0*/  IMAD R23, R47, c[0x0][0x1bc], R6 ;  /* 0x00006f002f177a24 */ /* 0x000fe200078e0206 */
[----:B------:R-:W-:Y:S01]  /*13d0*/  ISETP.GE.AND.EX P1, PT, R33, c[0x0][0x174], PT, P1 ;  /* 0x00005d0021007a0c */ /* 0x000fe20003f26310 */
[----:B------:R-:W-:-:S04]  /*13e0*/  IMAD.WIDE.U32 R14, R47, c[0x0][0x1b8], R10 ;  /* 0x00006e002f0e7a25 */ /* 0x000fc800078e000a */
[----:B------:R-:W-:Y:S01]  /*13f0*/  IMAD.IADD R15, R15, 0x1, R23 ;  /* 0x000000010f0f7824 */ /* 0x000fe200078e0217 */
[----:B------:R-:W-:Y:S01]  /*1400*/  ISETP.GE.U32.AND P3, PT, R14, c[0x0][0x178], PT ;  /* 0x00005e000e007a0c */ /* 0x000fe20003f66070 */
[----:B------:R-:W-:-:S03]  /*1410*/  IMAD.MOV.U32 R21, RZ, RZ, RZ ;  /* 0x000000ffff157224 */ /* 0x000fc600078e00ff */
[----:B------:R-:W-:-:S04]  /*1420*/  LOP3.LUT R6, R15, R33, RZ, 0xfc, !PT ;  /* 0x000000210f067212 */ /* 0x000fc800078efcff */
[----:B------:R-:W-:-:S04]  /*1430*/  ISETP.LT.OR P2, PT, R6, RZ, P1 ;  /* 0x000000ff0600720c */ /* 0x000fc80000f41670 */
[----:B------:R-:W-:-:S13]  /*1440*/  ISETP.GE.OR.EX P2, PT, R15, c[0x0][0x17c], P2, P3 ;  /* 0x00005f000f007a0c */ /* 0x000fda0001746730 */
[----:B------:R-:W-:Y:S01]  /*1450*/  @!P2 MOV R14, R34 ;  /* 0x00000022000ea202 */ /* 0x000fe20000000f00 */
[----:B------:R-:W-:-:S04]  /*1460*/  @!P2 IMAD.MOV.U32 R15, RZ, RZ, R9 ;  /* 0x000000ffff0fa224 */ /* 0x000fc800078e0009 */
[----:B------:R-:W-:-:S04]  /*1470*/  @!P2 IMAD.WIDE.U32 R14, R47, c[0x0][0x1b8], R14 ;  /* 0x00006e002f0eaa25 */ /* 0x000fc800078e000e */
[----:B------:R-:W-:Y:S01]  /*1480*/  @!P2 IMAD.IADD R15, R23, 0x1, R15 ;  /* 0x00000001170fa824 */ /* 0x000fe200078e020f */
[----:B------:R-:W-:-:S04]  /*1490*/  @!P2 LEA R18, P3, R14, c[0x0][0x168], 0x2 ;  /* 0x00005a000e12aa11 */ /* 0x000fc800078610ff */
[----:B------:R-:W-:-:S05]  /*14a0*/  @!P2 LEA.HI.X R19, R14, c[0x0][0x16c], R15, 0x2, P3 ;  /* 0x00005b000e13aa11 */ /* 0x000fca00018f140f */
[----:B------:R-:W2:Y:S01]  /*14b0*/  @!P2 LDG.E R21, [R18.64] ;  /* 0x0000000c1215a981 */ /* 0x000ea2000c1e1900 */
[----:B------:R-:W-:Y:S01]  /*14c0*/  LOP3.LUT R12, R16, 0x3, RZ, 0xc0, !PT ;  /* 0x00000003100c7812 */ /* 0x000fe200078ec0ff */
[----:B------:R-:W-:Y:S01]  /*14d0*/  IMAD.MOV.U32 R6, RZ, RZ, c[0x0][0x1c8] ;  /* 0x00007200ff067624 */ /* 0x000fe200078e00ff */
[----:B------:R-:W-:Y:S01]  /*14e0*/  MOV R10, c[0x0][0x1cc] ;  /* 0x00007300000a7a02 */ /* 0x000fe20000000f00 */
[----:B------:R-:W-:Y:S01]  /*14f0*/  IMAD.MOV.U32 R14, RZ, RZ, R38 ;  /* 0x000000ffff0e7224 */ /* 0x000fe200078e0026 */
[----:B------:R-:W-:Y:S01]  /*1500*/  ISETP.NE.U32.AND P2, PT, R12, 0x1, PT ;  /* 0x000000010c00780c */ /* 0x000fe20003f45070 */
[----:B------:R-:W-:-:S03]  /*1510*/  IMAD.WIDE.U32 R16, R6, c[0x0][0x1c0], RZ ;  /* 0x0000700006107a25 */ /* 0x000fc600078e00ff */
[----:B------:R-:W-:Y:S01]  /*1520*/  ISETP.NE.AND.EX P2, PT, RZ, RZ, PT, P2 ;  /* 0x000000ffff00720c */ /* 0x000fe20003f45320 */
[----:B------:R-:W-:-:S04]  /*1530*/  IMAD R15, R10, c[0x0][0x1c0], RZ ;  /* 0x000070000a0f7a24 */ /* 0x000fc800078e02ff */
[----:B------:R-:W-:-:S04]  /*1540*/  IMAD R15, R6, c[0x0][0x1c4], R15 ;  /* 0x00007100060f7a24 */ /* 0x000fc800078e020f */
[----:B0-----:R-:W-:Y:S01]  /*1550*/  IMAD.IADD R41, R17, 0x1, R15 ;  /* 0x0000000111297824 */ /* 0x001fe200078e020f */
[----:B------:R-:W-:Y:S01]  /*1560*/  MOV R15, R39 ;  /* 0x00000027000f7202 */ /* 0x000fe20000000f00 */
[----:B--2---:R0:W-:Y:S02]  /*1570*/  STG.E [R38.64], R21 ;  /* 0x0000001526007986 */ /* 0x0041e4000c10190c */
[----:B0-----:R-:W-:-:S04]  /*1580*/  LEA R38, P3, R16, R38, 0x2 ;  /* 0x0000002610267211 */ /* 0x001fc800078610ff */
[----:B------:R-:W-:Y:S01]  /*1590*/  LEA.HI.X R39, R16, R39, R41, 0x2, P3 ;  /* 0x0000002710277211 */ /* 0x000fe200018f1429 */
[----:B------:R-:W-:Y:S05]  /*15a0*/  @!P2 BRA `(.L_x_493) ;  /* 0x000002b00000a947 */ /* 0x000fea0003800000 */
[----:B------:R-:W-:Y:S02]  /*15b0*/  IMAD.MOV.U32 R20, RZ, RZ, c[0x0][0x1b8] ;  /* 0x00006e00ff147624 */ /* 0x000fe400078e00ff */
[----:B------:R-:W-:Y:S02]  /*15c0*/  IMAD.MOV.U32 R37, RZ, RZ, RZ ;  /* 0x000000ffff257224 */ /* 0x000fe400078e00ff */
[----:B------:R-:W-:-:S04]  /*15d0*/  IMAD.WIDE.U32 R20, R47, R20, c[0x0][0x1b8] ;  /* 0x00006e002f147625 */ /* 0x000fc800078e0014 */
[----:B------:R-:W-:Y:S01]  /*15e0*/  IMAD.IADD R10, R23, 0x1, R21 ;  /* 0x00000001170a7824 */ /* 0x000fe200078e0215 */
[----:B------:R-:W-:-:S04]  /*15f0*/  IADD3 R18, P2, R26, R20, RZ ;  /* 0x000000141a127210 */ /* 0x000fc80007f5e0ff */
[----:B------:R-:W-:Y:S01]  /*1600*/  ISETP.GE.U32.AND P3, PT, R18, c[0x0][0x178], PT ;  /* 0x00005e0012007a0c */ /* 0x000fe20003f66070 */
[----:B------:R-:W-:-:S05]  /*1610*/  IMAD.X R19, R10, 0x1, R11, P2 ;  /* 0x000000010a137824 */ /* 0x000fca00010e060b */
[----:B------:R-:W-:-:S04]  /*1620*/  LOP3.LUT R6, R19, R33, RZ, 0xfc, !PT ;  /* 0x0000002113067212 */ /* 0x000fc800078efcff */
[----:B------:R-:W-:-:S04]  /*1630*/  ISETP.LT.OR P2, PT, R6, RZ, P1 ;  /* 0x000000ff0600720c */ /* 0x000fc80000f41670 */
[----:B------:R-:W-:-:S13]  /*1640*/  ISETP.GE.OR.EX P2, PT, R19, c[0x0][0x17c], P2, P3 ;  /* 0x00005f0013007a0c */ /* 0x000fda0001746730 */
[----:B------:R-:W-:-:S04]  /*1650*/  @!P2 IADD3 R6, P3, R34, R20, RZ ;  /* 0x000000142206a210 */ /* 0x000fc80007f7e0ff */
[----:B------:R-:W-:Y:S02]  /*1660*/  @!P2 IADD3.X R19, R10, R9, RZ, P3, !PT ;  /* 0x000000090a13a210 */ /* 0x000fe40001ffe4ff */
[----:B------:R-:W-:-:S04]  /*1670*/  @!P2 LEA R22, P3, R6, c[0x0][0x168], 0x2 ;  /* 0x00005a000616aa11 */ /* 0x000fc800078610ff */
[----:B------:R-:W-:-:S05]  /*1680*/  @!P2 LEA.HI.X R23, R6, c[0x0][0x16c], R19, 0x2, P3 ;  /* 0x00005b000617aa11 */ /* 0x000fca00018f1413 */
[----:B------:R-:W2:Y:S01]  /*1690*/  @!P2 LDG.E R37, [R22.64] ;  /* 0x0000000c1625a981 */ /* 0x000ea2000c1e1900 */
[CC--:B------:R-:W-:Y:S02]  /*16a0*/  LEA R30, P2, R16.reuse, R14.reuse, 0x2 ;  /* 0x0000000e101e7211 */ /* 0x0c0fe400078410ff */
[C---:B------:R-:W-:Y:S02]  /*16b0*/  LEA R18, P3, R16.reuse, R14, 0x3 ;  /* 0x0000000e10127211 */ /* 0x040fe400078618ff */
[-CC-:B------:R-:W-:Y:S02]  /*16c0*/  LEA.HI.X R31, R16, R15.reuse, R41.reuse, 0x2, P2 ;  /* 0x0000000f101f7211 */ /* 0x180fe400010f1429 */
[----:B------:R-:W-:Y:S01]  /*16d0*/  ISETP.NE.U32.AND P2, PT, R12, 0x2, PT ;  /* 0x000000020c00780c */ /* 0x000fe20003f45070 */
[----:B------:R-:W-:Y:S01]  /*16e0*/  IMAD.MOV.U32 R38, RZ, RZ, R18 ;  /* 0x000000ffff267224 */ /* 0x000fe200078e0012 */
[----:B------:R-:W-:Y:S02]  /*16f0*/  LEA.HI.X R19, R16, R15, R41, 0x3, P3 ;  /* 0x0000000f10137211 */ /* 0x000fe400018f1c29 */
[----:B------:R-:W-:-:S03]  /*1700*/  ISETP.NE.AND.EX P2, PT, RZ, RZ, PT, P2 ;  /* 0x000000ffff00720c */ /* 0x000fc60003f45320 */
[----:B------:R-:W-:Y:S01]  /*1710*/  IMAD.MOV.U32 R39, RZ, RZ, R19 ;  /* 0x000000ffff277224 */ /* 0x000fe200078e0013 */
[----:B--2---:R0:W-:Y:S09]  /*1720*/  STG.E [R30.64], R37 ;  /* 0x000000251e007986 */ /* 0x0041f2000c10190c */
[----:B------:R-:W-:Y:S05]  /*1730*/  @!P2 BRA `(.L_x_493) ;  /* 0x000001200000a947 */ /* 0x000fea0003800000 */
[----:B------:R-:W-:-:S04]  /*1740*/  IADD3 R21, P2, R20, c[0x0][0x1b8], RZ ;  /* 0x00006e0014157a10 */ /* 0x000fc80007f5e0ff */
[----:B------:R-:W-:Y:S02]  /*1750*/  IADD3.X R10, R10, c[0x0][0x1bc], RZ, P2, !PT ;  /* 0x00006f000a0a7a10 */ /* 0x000fe400017fe4ff */
[----:B------:R-:W-:-:S04]  /*1760*/  IADD3 R6, P2, R21, R26, RZ ;  /* 0x0000001a15067210 */ /* 0x000fc80007f5e0ff */
[----:B------:R-:W-:Y:S02]  /*1770*/  IADD3.X R17, R10, R11, RZ, P2, !PT ;  /* 0x0000000b0a117210 */ /* 0x000fe400017fe4ff */
[----:B------:R-:W-:Y:S02]  /*1780*/  ISETP.GE.U32.AND P2, PT, R6, c[0x0][0x178], PT ;  /* 0x00005e0006007a0c */ /* 0x000fe40003f46070 */
[----:B------:R-:W-:-:S04]  /*1790*/  LOP3.LUT R32, R17, R33, RZ, 0xfc, !PT ;  /* 0x0000002111207212 */ /* 0x000fc800078efcff */
[----:B------:R-:W-:-:S04]  /*17a0*/  ISETP.LT.OR P1, PT, R32, RZ, P1 ;  /* 0x000000ff2000720c */ /* 0x000fc80000f21670 */
[----:B------:R-:W-:-:S13]  /*17b0*/  ISETP.GE.OR.EX P1, PT, R17, c[0x0][0x17c], P1, P2 ;  /* 0x00005f0011007a0c */ /* 0x000fda0000f26720 */
[----:B------:R-:W-:-:S05]  /*17c0*/  @!P1 IADD3 R34, P2, R21, R34, RZ ;  /* 0x0000002215229210 */ /* 0x000fca0007f5e0ff */
[----:B------:R-:W-:Y:S01]  /*17d0*/  @!P1 IMAD.X R9, R10, 0x1, R9, P2 ;  /* 0x000000010a099824 */ /* 0x000fe200010e0609 */
[----:B------:R-:W-:-:S04]  /*17e0*/  @!P1 LEA R20, P2, R34, c[0x0][0x168], 0x2 ;  /* 0x00005a0022149a11 */ /* 0x000fc800078410ff */
[----:B------:R-:W-:Y:S01]  /*17f0*/  @!P1 LEA.HI.X R21, R34, c[0x0][0x16c], R9, 0x2, P2 ;  /* 0x00005b0022159a11 */ /* 0x000fe200010f1409 */
[----:B------:R-:W-:-:S06]  /*1800*/  IMAD.MOV.U32 R9, RZ, RZ, RZ ;  /* 0x000000ffff097224 */ /* 0x000fcc00078e00ff */
[----:B------:R-:W2:Y:S01]  /*1810*/  @!P1 LDG.E R9, [R20.64] ;  /* 0x0000000c14099981 */ /* 0x000ea2000c1e1900 */
[----:B------:R-:W-:Y:S02]  /*1820*/  IMAD R17, R41, 0xc, RZ ;  /* 0x0000000c29117824 */ /* 0x000fe400078e02ff */
[----:B------:R-:W-:-:S04]  /*1830*/  IMAD.WIDE.U32 R38, R16, 0xc, R14 ;  /* 0x0000000c10267825 */ /* 0x000fc800078e000e */
[----:B------:R-:W-:Y:S01]  /*1840*/  IMAD.IADD R39, R39, 0x1, R17 ;  /* 0x0000000127277824 */ /* 0x000fe200078e0211 */
[----:B--2---:R1:W-:Y:S04]  /*1850*/  STG.E [R18.64], R9 ;  /* 0x0000000912007986 */ /* 0x0043e8000c10190c */
.L_x_493:
[----:B------:R-:W-:Y:S01]  /*1860*/  @P0 CALL.REL.NOINC `(.L_x_490) ;  /* 0x0000001000000944 */ /* 0x000fe20003c00000 */
[----:B------:R-:W-:Y:S05]  /*1870*/  BRA `(.L_x_494) ;  /* 0xfffff07000007947 */ /* 0x000fea000383ffff */
.L_x_490:
[----:B------:R-:W-:-:S05]  /*1880*/  MOV R2, c[0x0][0x0] ;  /* 0x0000000000027a02 */ /* 0x000fca0000000f00 */
[----:B------:R-:W-:-:S05]  /*1890*/  IMAD R5, R2, c[0x0][0xc], RZ ;  /* 0x0000030002057a24 */ /* 0x000fca00078e02ff */
[----:B------:R-:W-:-:S05]  /*18a0*/  IADD3 R0, P0, R5, R0, RZ ;  /* 0x0000000005007210 */ /* 0x000fca0007f1e0ff */
[----:B------:R-:W-:Y:S01]  /*18b0*/  IMAD.X R3, RZ, RZ, R3, P0 ;  /* 0x000000ffff037224 */ /* 0x000fe200000e0603 */
[----:B------:R-:W-:-:S04]  /*18c0*/  ISETP.GE.U32.AND P0, PT, R0, c[0x0][0x160], PT ;  /* 0x0000580000007a0c */ /* 0x000fc80003f06070 */
[----:B------:R-:W-:-:S13]  /*18d0*/  ISETP.GE.AND.EX P0, PT, R3, c[0x0][0x164], PT, P0 ;  /* 0x0000590003007a0c */ /* 0x000fda0003f06300 */
[----:B------:R-:W-:Y:S01]  /*18e0*/  @P0 CALL.REL.NOINC `(.L_x_495) ;  /* 0x0000001000000944 */ /* 0x000fe20003c00000 */
[----:B------:R-:W-:Y:S05]  /*18f0*/  BRA `(.L_x_496) ;  /* 0xffffe7f000007947 */ /* 0x000fea000383ffff */
.L_x_495:
[----:B------:R-:W-:Y:S05]  /*1900*/  EXIT ;  /* 0x000000000000794d */ /* 0x000fea0003800000 */
        .weak           $__internal_10_$__cuda_sm20_div_s64
        .type           $__internal_10_$__cuda_sm20_div_s64,@function
        .size           $__internal_10_$__cuda_sm20_div_s64,(.L_x_522 - $__internal_10_$__cuda_sm20_div_s64)
$__internal_10_$__cuda_sm20_div_s64:
        /* <DEDUP_REMOVED lines=16> */
[----:B------:R-:W-:-:S03]  /*1a10*/  MOV R17, R14 ;  /* 0x0000000e00117202 */ /* 0x000fc60000000f00 */
[-C--:B------:R-:W-:Y:S02]  /*1a20*/  IMAD R23, R15, R21.reuse, RZ ;  /* 0x000000150f177224 */ /* 0x080fe400078e02ff */
[----:B------:R-:W-:-:S04]  /*1a30*/  IMAD.WIDE.U32 R16, P0, R14, R21, R16 ;  /* 0x000000150e107225 */ /* 0x000fc80007800010 */
[----:B------:R-:W-:-:S04]  /*1a40*/  IMAD.HI.U32 R21, R15, R21, RZ ;  /* 0x000000150f157227 */ /* 0x000fc800078e00ff */
[----:B------:R-:W-:-:S04]  /*1a50*/  IMAD.HI.U32 R16, P1, R15, R19, R16 ;  /* 0x000000130f107227 */ /* 0x000fc80007820010 */
[----:B------:R-:W-:Y:S01]  /*1a60*/  IMAD.X R12, R21, 0x1, R15, P0 ;  /* 0x00000001150c7824 */ /* 0x000fe200000e060f */
[----:B------:R-:W-:Y:S02]  /*1a70*/  IADD3 R17, P2, R23, R16, RZ ;  /* 0x0000001017117210 */ /* 0x000fe40007f5e0ff */
[----:B------:R-:W-:Y:S02]  /*1a80*/  IADD3 R23, P4, RZ, -R18, RZ ;  /* 0x80000012ff177210 */ /* 0x000fe40007f9e0ff */
[----:B------:R-:W-:Y:S01]  /*1a90*/  IADD3.X R19, RZ, RZ, R12, P2, P1 ;  /* 0x000000ffff137210 */ /* 0x000fe200017e240c */
[----:B------:R-:W-:Y:S01]  /*1aa0*/  IMAD.WIDE.U32 R14, R17, R8, RZ ;  /* 0x00000008110e7225 */ /* 0x000fe200078e00ff */
[----:B------:R-:W-:-:S03]  /*1ab0*/  SEL R23, R23, R18, !P3 ;  /* 0x0000001217177207 */ /* 0x000fc60005800000 */
        /* <DEDUP_REMOVED lines=12> */
[----:B------:R-:W-:Y:S01]  /*1b80*/  IMAD.HI.U32 R14, R17, R23, RZ ;  /* 0x00000017110e7227 */ /* 0x000fe200078e00ff */
[----:B------:R-:W-:-:S03]  /*1b90*/  IADD3.X R19, R12, R19, RZ, P0, !PT ;  /* 0x000000130c137210 */ /* 0x000fc600007fe4ff */
[----:B------:R-:W-:Y:S01]  /*1ba0*/  IMAD.MOV.U32 R15, RZ, RZ, RZ ;  /* 0x000000ffff0f7224 */ /* 0x000fe200078e00ff */
[----:B------:R-:W-:-:S03]  /*1bb0*/  IADD3.X R19, RZ, RZ, R19, P2, P1 ;  /* 0x000000ffff137210 */ /* 0x000fc600017e2413 */
        /* <DEDUP_REMOVED lines=11> */
[----:B------:R-:W-:-:S05]  /*1c70*/  IMAD R12, R19, R8, R12 ;  /* 0x00000008130c7224 */ /* 0x000fca00078e020c */
[----:B------:R-:W-:Y:S02]  /*1c80*/  IADD3.X R25, ~R12, R16, RZ, P1, !PT ;  /* 0x000000100c197210 */ /* 0x000fe40000ffe5ff */
[----:B------:R-:W-:Y:S02]  /*1c90*/  IADD3 R15, P1, R23, -R8, RZ ;  /* 0x80000008170f7210 */ /* 0x000fe40007f3e0ff */
[----:B------:R-:W-:Y:S02]  /*1ca0*/  ISETP.GE.U32.AND.EX P0, PT, R25, R9, PT, P0 ;  /* 0x000000091900720c */ /* 0x000fe40003f06100 */
[----:B------:R-:W-:Y:S01]  /*1cb0*/  IADD3 R12, P2, R17, 0x1, RZ ;  /* 0x00000001110c7810 */ /* 0x000fe20007f5e0ff */
[----:B------:R-:W-:Y:S01]  /*1cc0*/  IMAD.X R21, R25, 0x1, ~R9, P1 ;  /* 0x0000000119157824 */ /* 0x000fe200008e0e09 */
[----:B------:R-:W-:Y:S02]  /*1cd0*/  SEL R15, R15, R23, P0 ;  /* 0x000000170f0f7207 */ /* 0x000fe40000000000 */
[----:B------:R-:W-:Y:S01]  /*1ce0*/  SEL R17, R12, R17, P0 ;  /* 0x000000110c117207 */ /* 0x000fe20000000000 */
[----:B------:R-:W-:Y:S01]  /*1cf0*/  IMAD.X R14, RZ, RZ, R19, P2 ;  /* 0x000000ffff0e7224 */ /* 0x000fe200010e0613 */
[----:B------:R-:W-:-:S02]  /*1d00*/  SEL R21, R21, R25, P0 ;  /* 0x0000001915157207 */ /* 0x000fc40000000000 */
        /* <DEDUP_REMOVED lines=19> */
[----:B------:R-:W-:Y:S06]  /*1e40*/  RET.REL.NODEC R8 `(_ZN2at6native13im2col_kernelIfEEvlPKT_llllllllllllPS2_) ;  /* 0xffffe1b008007950 */ /* 0x000fec0003c3ffff */
.L_x_497:
        /* <DEDUP_REMOVED lines=11> */
.L_x_522:


//--------------------- .text._ZN2at6native13im2col_kernelIdEEvlPKT_llllllllllllPS2_ --------------------------
	.section	.text._ZN2at6native13im2col_kernelIdEEvlPKT_llllllllllllPS2_,"ax",@progbits
	.sectioninfo	@"SHI_REGISTERS=58"
	.align	128
        .global         _ZN2at6native13im2col_kernelIdEEvlPKT_llllllllllllPS2_
        .type           _ZN2at6native13im2col_kernelIdEEvlPKT_llllllllllllPS2_,@function
        .size           _ZN2at6native13im2col_kernelIdEEvlPKT_llllllllllllPS2_,(.L_x_523 - _ZN2at6native13im2col_kernelIdEEvlPKT_llllllllllllPS2_)
        .other          _ZN2at6native13im2col_kernelIdEEvlPKT_llllllllllllPS2_,@"STO_CUDA_ENTRY STV_DEFAULT"
_ZN2at6native13im2col_kernelIdEEvlPKT_llllllllllllPS2_:
.text._ZN2at6native13im2col_kernelIdEEvlPKT_llllllllllllPS2_:
        /* <DEDUP_REMOVED lines=13> */
[----:B------:R-:W-:Y:S02]  /*00d0*/  ULDC.64 UR12, c[0x0][0x118] ;  /* 0x00004600000c7ab9 */ /* 0x000fe40000000a00 */
.L_x_510:
[----:B------:R-:W-:Y:S01]  /*00e0*/  LOP3.LUT R0, R7, c[0x0][0x1cc], RZ, 0xfc, !PT ;  /* 0x0000730007007a12 */ /* 0x000fe200078efcff */
[----:B------:R-:W-:Y:S03]  /*00f0*/  BSSY B0, `(.L_x_498) ;  /* 0x0000028000007945 */ /* 0x000fe60003800000 */
[----:B------:R-:W-:-:S13]  /*0100*/  ISETP.NE.U32.AND P0, PT, R0, RZ, PT ;  /* 0x000000ff0000720c */ /* 0x000fda0003f05070 */
[----:B01----:R-:W-:Y:S05]  /*0110*/  @!P0 BRA `(.L_x_499) ;  /* 0x000000f000008947 */ /* 0x003fea0003800000 */
[----:B------:R-:W-:Y:S01]  /*0120*/  MOV R18, R6 ;  /* 0x0000000600127202 */ /* 0x000fe20000000f00 */
[----:B------:R-:W-:Y:S01]  /*0130*/  IMAD.MOV.U32 R13, RZ, RZ, R7 ;  /* 0x000000ffff0d7224 */ /* 0x000fe200078e0007 */
[----:B------:R-:W-:Y:S01]  /*0140*/  MOV R0, 0x180 ;  /* 0x0000018000007802 */ /* 0x000fe20000000f00 */
[----:B------:R-:W-:Y:S02]  /*0150*/  IMAD.MOV.U32 R5, RZ, RZ, c[0x0][0x1c8] ;  /* 0x00007200ff057624 */ /* 0x000fe400078e00ff */
[----:B------:R-:W-:Y:S02]  /*0160*/  IMAD.MOV.U32 R4, RZ, RZ, c[0x0][0x1cc] ;  /* 0x00007300ff047624 */ /* 0x000fe400078e00ff */
[----:B------:R-:W-:Y:S05]  /*0170*/  CALL.REL.NOINC `($__internal_11_$__cuda_sm20_div_s64) ;  /* 0x000016f000007944 */ /* 0x000fea0003c00000 */
[----:B------:R-:W-:Y:S01]  /*0180*/  IADD3 R3, P0, RZ, -R22, RZ ;  /* 0x80000016ff037210 */ /* 0x000fe20007f1e0ff */
[----:B------:R-:W-:Y:S02]  /*0190*/  IMAD.MOV.U32 R10, RZ, RZ, R22 ;  /* 0x000000ffff0a7224 */ /* 0x000fe400078e0016 */
[--C-:B------:R-:W-:Y:S02]  /*01a0*/  IMAD.MOV.U32 R11, RZ, RZ, R23.reuse ;  /* 0x000000ffff0b7224 */ /* 0x100fe400078e0017 */
[----:B------:R-:W-:-:S02]  /*01b0*/  IMAD.X R0, RZ, RZ, ~R23, P0 ;  /* 0x000000ffff007224 */ /* 0x000fc400000e0e17 */
[----:B------:R-:W-:-:S04]  /*01c0*/  IMAD.WIDE.U32 R8, R3, c[0x0][0x1c8], R6 ;  /* 0x0000720003087a25 */ /* 0x000fc800078e0006 */
[----:B------:R-:W-:-:S04]  /*01d0*/  IMAD R0, R0, c[0x0][0x1c8], RZ ;  /* 0x0000720000007a24 */ /* 0x000fc800078e02ff */
[----:B------:R-:W-:-:S05]  /*01e0*/  IMAD R3, R3, c[0x0][0x1cc], R0 ;  /* 0x0000730003037a24 */ /* 0x000fca00078e0200 */
[----:B------:R-:W-:Y:S01]  /*01f0*/  IADD3 R9, R9, R3, RZ ;  /* 0x0000000309097210 */ /* 0x000fe20007ffe0ff */
[----:B------:R-:W-:Y:S05]  /*0200*/  BRA `(.L_x_500) ;  /* 0x0000016000007947 */ /* 0x000fea0003800000 */
.L_x_499:
[----:B------:R-:W0:Y:S01]  /*0210*/  I2F.U32.RP R0, c[0x0][0x1c8] ;  /* 0x0000720000007b06 */ /* 0x000e220000209000 */
[----:B------:R-:W-:Y:S01]  /*0220*/  ISETP.NE.U32.AND P2, PT, RZ, c[0x0][0x1c8], PT ;  /* 0x00007200ff007a0c */ /* 0x000fe20003f45070 */
[----:B------:R-:W-:Y:S02]  /*0230*/  IMAD.MOV.U32 R9, RZ, RZ, RZ ;  /* 0x000000ffff097224 */ /* 0x000fe400078e00ff */
[----:B------:R-:W-:-:S04]  /*0240*/  IMAD.MOV.U32 R11, RZ, RZ, RZ ;  /* 0x000000ffff0b7224 */ /* 0x000fc800078e00ff */
        /* <DEDUP_REMOVED lines=18> */
.L_x_500:
[----:B------:R-:W-:Y:S05]  /*0370*/  BSYNC B0 ;  /* 0x0000000000007941 */ /* 0x000fea0003800000 */
.L_x_498:
        /* <DEDUP_REMOVED lines=9> */
[----:B------:R-:W-:Y:S05]  /*0410*/  CALL.REL.NOINC `($__internal_11_$__cuda_sm20_div_s64) ;  /* 0x0000145000007944 */ /* 0x000fea0003c00000 */
[----:B------:R-:W-:-:S05]  /*0420*/  IADD3 R3, P0, RZ, -R22, RZ ;  /* 0x80000016ff037210 */ /* 0x000fca0007f1e0ff */
[----:B------:R-:W-:Y:S02]  /*0430*/  IMAD.X R0, RZ, RZ, ~R23, P0 ;  /* 0x000000ffff007224 */ /* 0x000fe400000e0e17 */
[----:B------:R-:W-:-:S04]  /*0440*/  IMAD.WIDE.U32 R10, R3, c[0x0][0x1c0], R10 ;  /* 0x00007000030a7a25 */ /* 0x000fc800078e000a */
[----:B------:R-:W-:-:S04]  /*0450*/  IMAD R0, R0, c[0x0][0x1c0], RZ ;  /* 0x0000700000007a24 */ /* 0x000fc800078e02ff */
[----:B------:R-:W-:-:S04]  /*0460*/  IMAD R3, R3, c[0x0][0x1c4], R0 ;  /* 0x0000710003037a24 */ /* 0x000fc800078e0200 */
[----:B------:R-:W-:Y:S01]  /*0470*/  IMAD.IADD R11, R11, 0x1, R3 ;  /* 0x000000010b0b7824 */ /* 0x000fe200078e0203 */
[----:B------:R-:W-:Y:S05]  /*0480*/  BRA `(.L_x_503) ;  /* 0x0000016000007947 */ /* 0x000fea0003800000 */
.L_x_502:
[----:B------:R-:W0:Y:S01]  /*0490*/  I2F.U32.RP R0, c[0x0][0x1c0] ;  /* 0x0000700000007b06 */ /* 0x000e220000209000 */
[----:B------:R-:W-:Y:S01]  /*04a0*/  ISETP.NE.U32.AND P2, PT, RZ, c[0x0][0x1c0], PT ;  /* 0x00007000ff007a0c */ /* 0x000fe20003f45070 */
[----:B------:R-:W-:Y:S01]  /*04b0*/  HFMA2.MMA R23, -RZ, RZ, 0, 0 ;  /* 0x00000000ff177435 */ /* 0x000fe200000001ff */
[----:B------:R-:W-:-:S05]  /*04c0*/  IMAD.MOV.U32 R11, RZ, RZ, RZ ;  /* 0x000000ffff0b7224 */ /* 0x000fca00078e00ff */
        /* <DEDUP_REMOVED lines=18> */
.L_x_503:
[----:B------:R-:W-:Y:S05]  /*05f0*/  BSYNC B0 ;  /* 0x0000000000007941 */ /* 0x000fea0003800000 */
.L_x_501:
        /* <DEDUP_REMOVED lines=8> */
[----:B------:R-:W-:-:S09]  /*0680*/  IMAD.U32 R25, RZ, RZ, UR5 ;  /* 0x00000005ff197e24 */ /* 0x000fd2000f8e00ff */
[----:B------:R-:W-:Y:S05]  /*0690*/  @!P0 BRA `(.L_x_504) ;  /* 0x0000114000008947 */ /* 0x000fea0003800000 */
[----:B------:R-:W-:Y:S02]  /*06a0*/  IMAD R0, R0, c[0x0][0x180], RZ ;  /* 0x0000600000007a24 */ /* 0x000fe400078e02ff */
[----:B------:R-:W-:-:S04]  /*06b0*/  IMAD.WIDE.U32 R2, R5, c[0x0][0x180], RZ ;  /* 0x0000600005027a25 */ /* 0x000fc800078e00ff */
[----:B------:R-:W-:Y:S02]  /*06c0*/  IMAD R5, R5, c[0x0][0x184], R0 ;  /* 0x0000610005057a24 */ /* 0x000fe400078e0200 */
[----:B------:R-:W-:Y:S02]  /*06d0*/  IMAD.MOV.U32 R15, RZ, RZ, 0x3 ;  /* 0x00000003ff0f7424 */ /* 0x000fe400078e00ff */
[----:B------:R-:W-:Y:S01]  /*06e0*/  IMAD.MOV.U32 R14, RZ, RZ, RZ ;  /* 0x000000ffff0e7224 */ /* 0x000fe200078e00ff */
[----:B------:R-:W-:Y:S01]  /*06f0*/  IADD3 R0, R3, R5, RZ ;  /* 0x0000000503007210 */ /* 0x000fe20007ffe0ff */
[----:B------:R-:W-:-:S04]  /*0700*/  IMAD.WIDE.U32 R4, R2, c[0x0][0x1c0], RZ ;  /* 0x0000700002047a25 */ /* 0x000fc800078e00ff */
[----:B------:R-:W-:Y:S02]  /*0710*/  IMAD R3, R0, c[0x0][0x1c0], RZ ;  /* 0x0000700000037a24 */ /* 0x000fe400078e02ff */
[----:B------:R-:W-:-:S04]  /*0720*/  IMAD.WIDE.U32 R12, R22, R4, R10 ;  /* 0x00000004160c7225 */ /* 0x000fc800078e000a */
[----:B------:R-:W-:-:S04]  /*0730*/  IMAD R3, R2, c[0x0][0x1c4], R3 ;  /* 0x0000710002037a24 */ /* 0x000fc800078e0203 */
[----:B------:R-:W-:Y:S02]  /*0740*/  IMAD.IADD R3, R5, 0x1, R3 ;  /* 0x0000000105037824 */ /* 0x000fe400078e0203 */
[----:B------:R-:W-:Y:S02]  /*0750*/  IMAD R5, R15, c[0x0][0x1bc], RZ ;  /* 0x00006f000f057a24 */ /* 0x000fe400078e02ff */
[----:B------:R-:W-:-:S04]  /*0760*/  IMAD R3, R3, R22, RZ ;  /* 0x0000001603037224 */ /* 0x000fc800078e02ff */
[----:B------:R-:W-:-:S04]  /*0770*/  IMAD R3, R23, R4, R3 ;  /* 0x0000000417037224 */ /* 0x000fc800078e0203 */
[----:B------:R-:W-:Y:S02]  /*0780*/  IMAD.IADD R0, R13, 0x1, R3 ;  /* 0x000000010d007824 */ /* 0x000fe400078e0203 */
[----:B------:R-:W-:-:S04]  /*0790*/  IMAD.WIDE.U32 R2, R15, c[0x0][0x1b8], R24 ;  /* 0x00006e000f027a25 */ /* 0x000fc800078e0018 */
[----:B------:R-:W-:Y:S02]  /*07a0*/  IMAD R13, R0, c[0x0][0x1c8], RZ ;  /* 0x00007200000d7a24 */ /* 0x000fe400078e02ff */
[----:B------:R-:W-:Y:S02]  /*07b0*/  IMAD.IADD R3, R3, 0x1, R5 ;  /* 0x0000000103037824 */ /* 0x000fe400078e0205 */
[C---:B------:R-:W-:Y:S02]  /*07c0*/  IMAD R41, R12.reuse, c[0x0][0x1cc], R13 ;  /* 0x000073000c297a24 */ /* 0x040fe400078e020d */
[----:B------:R-:W-:-:S04]  /*07d0*/  IMAD.WIDE.U32 R4, R12, c[0x0][0x1c8], R8 ;  /* 0x000072000c047a25 */ /* 0x000fc800078e0008 */
[----:B------:R-:W-:Y:S01]  /*07e0*/  IMAD R13, R9, c[0x0][0x1a8], RZ ;  /* 0x00006a00090d7a24 */ /* 0x000fe200078e02ff */
[----:B------:R-:W-:Y:S01]  /*07f0*/  LEA R40, P0, R4, c[0x0][0x1d0], 0x3 ;  /* 0x0000740004287a11 */ /* 0x000fe200078018ff */
[----:B------:R-:W-:Y:S01]  /*0800*/  IMAD.WIDE.U32 R24, R8, c[0x0][0x1a8], R24 ;  /* 0x00006a0008187a25 */ /* 0x000fe200078e0018 */
[----:B------:R-:W-:-:S03]  /*0810*/  IADD3 R41, R5, R41, RZ ;  /* 0x0000002905297210 */ /* 0x000fc60007ffe0ff */
[----:B------:R-:W-:Y:S01]  /*0820*/  IMAD R17, R8, c[0x0][0x1ac], R13 ;  /* 0x00006b0008117a24 */ /* 0x000fe200078e020d */
[----:B------:R-:W-:Y:S01]  /*0830*/  LEA.HI.X R41, R4, c[0x0][0x1d4], R41, 0x3, P0 ;  /* 0x0000750004297a11 */ /* 0x000fe200000f1c29 */
[----:B------:R-:W-:-:S04]  /*0840*/  IMAD.WIDE.U32 R26, R8, c[0x0][0x1a8], R2 ;  /* 0x00006a00081a7a25 */ /* 0x000fc800078e0002 */
[----:B------:R-:W-:Y:S02]  /*0850*/  IMAD.IADD R15, R25, 0x1, R17 ;  /* 0x00000001190f7824 */ /* 0x000fe400078e0211 */
[----:B------:R-:W-:Y:S02]  /*0860*/  IMAD.MOV.U32 R13, RZ, RZ, RZ ;  /* 0x000000ffff0d7224 */ /* 0x000fe400078e00ff */
[----:B------:R-:W-:Y:S02]  /*0870*/  IMAD.IADD R17, R17, 0x1, R27 ;  /* 0x0000000111117824 */ /* 0x000fe400078e021b */
.L_x_508:
[----:B------:R-:W-:Y:S01]  /*0880*/  ULDC.64 UR4, c[0x0][0x190] ;  /* 0x0000640000047ab9 */ /* 0x000fe20000000a00 */
[----:B------:R-:W-:Y:S01]  /*0890*/  IMAD R5, R11, c[0x0][0x1a0], RZ ;  /* 0x000068000b057a24 */ /* 0x000fe200078e02ff */
[----:B------:R-:W-:Y:S01]  /*08a0*/  UIADD3 UR4, UP0, URZ, -UR4, URZ ;  /* 0x800000043f047290 */ /* 0x000fe2000ff1e03f */
[----:B------:R-:W-:Y:S01]  /*08b0*/  IMAD R0, R14, c[0x0][0x1b0], RZ ;  /* 0x00006c000e007a24 */ /* 0x000fe200078e02ff */
[----:B-1----:R-:W-:Y:S01]  /*08c0*/  MOV R18, R24 ;  /* 0x0000001800127202 */ /* 0x002fe20000000f00 */
[----:B------:R-:W-:Y:S01]  /*08d0*/  IMAD R5, R10, c[0x0][0x1a4], R5 ;  /* 0x000069000a057a24 */ /* 0x000fe200078e0205 */
[----:B------:R-:W-:Y:S01]  /*08e0*/  UIADD3.X UR5, URZ, ~UR5, URZ, UP0, !UPT ;  /* 0x800000053f057290 */ /* 0x000fe200087fe43f */
[----:B0-----:R-:W-:Y:S01]  /*08f0*/  IMAD.MOV.U32 R34, RZ, RZ, c[0x0][0x188] ;  /* 0x00006200ff227624 */ /* 0x001fe200078e00ff */
[----:B------:R-:W-:Y:S01]  /*0900*/  MOV R2, UR4 ;  /* 0x0000000400027c02 */ /* 0x000fe20008000f00 */
[----:B------:R-:W-:Y:S01]  /*0910*/  IMAD R31, R13, c[0x0][0x1b4], R0 ;  /* 0x00006d000d1f7a24 */ /* 0x000fe200078e0200 */
[----:B------:R-:W-:Y:S01]  /*0920*/  MOV R0, c[0x0][0x18c] ;  /* 0x0000630000007a02 */ /* 0x000fe20000000f00 */
[----:B------:R-:W-:Y:S01]  /*0930*/  IMAD.MOV.U32 R19, RZ, RZ, R15 ;  /* 0x000000ffff137224 */ /* 0x000fe200078e000f */
[----:B------:R-:W-:Y:S01]  /*0940*/  IADD3 R4, P1, R34, -0x1, RZ ;  /* 0xffffffff22047810 */ /* 0x000fe20007f3e0ff */
[----:B------:R-:W-:-:S02]  /*0950*/  IMAD.U32 R3, RZ, RZ, UR5 ;  /* 0x00000005ff037e24 */ /* 0x000fc4000f8e00ff */
[----:B------:R-:W-:Y:S01]  /*0960*/  IMAD.MOV.U32 R16, RZ, RZ, RZ ;  /* 0x000000ffff107224 */ /* 0x000fe200078e00ff */
[----:B------:R-:W-:Y:S01]  /*0970*/  ISETP.GE.U32.AND P0, PT, R4, 0x3, PT ;  /* 0x000000030400780c */ /* 0x000fe20003f06070 */
[----:B------:R-:W-:Y:S01]  /*0980*/  IMAD.WIDE.U32 R2, R10, c[0x0][0x1a0], R2 ;  /* 0x000068000a027a25 */ /* 0x000fe200078e0002 */
[----:B------:R-:W-:-:S03]  /*0990*/  IADD3.X R0, R0, -0x1, RZ, P1, !PT ;  /* 0xffffffff00007810 */ /* 0x000fc60000ffe4ff */
[----:B------:R-:W-:Y:S01]  /*09a0*/  IMAD.IADD R3, R3, 0x1, R5 ;  /* 0x0000000103037824 */ /* 0x000fe200078e0205 */
[----:B------:R-:W-:-:S03]  /*09b0*/  ISETP.GE.U32.AND.EX P0, PT, R0, RZ, PT, P0 ;  /* 0x000000ff0000720c */ /* 0x000fc60003f06100 */
[C---:B------:R-:W-:Y:S01]  /*09c0*/  IMAD.WIDE.U32 R28, R13.reuse, c[0x0][0x1b0], R2 ;  /* 0x00006c000d1c7a25 */ /* 0x040fe200078e0002 */
[----:B------:R-:W-:-:S03]  /*09d0*/  IADD3 R13, P2, R13, 0x1, RZ ;  /* 0x000000010d0d7810 */ /* 0x000fc60007f5e0ff */
[----:B------:R-:W-:Y:S02]  /*09e0*/  IMAD R3, R23, c[0x0][0x170], RZ ;  /* 0x00005c0017037a24 */ /* 0x000fe400078e02ff */
[----:B------:R-:W-:Y:S02]  /*09f0*/  IMAD.IADD R31, R29, 0x1, R31 ;  /* 0x000000011d1f7824 */ /* 0x000fe400078e021f */
[----:B------:R-:W-:Y:S02]  /*0a00*/  IMAD.MOV.U32 R30, RZ, RZ, R28 ;  /* 0x000000ffff1e7224 */ /* 0x000fe400078e001c */
[C---:B------:R-:W-:Y:S02]  /*0a10*/  IMAD R5, R22.reuse, c[0x0][0x174], R3 ;  /* 0x00005d0016057a24 */ /* 0x040fe400078e0203 */
[----:B------:R-:W-:-:S04]  /*0a20*/  IMAD.WIDE.U32 R2, R22, c[0x0][0x170], R30 ;  /* 0x00005c0016027a25 */ /* 0x000fc800078e001e */
[----:B------:R-:W-:Y:S02]  /*0a30*/  IMAD.IADD R5, R3, 0x1, R5 ;  /* 0x0000000103057824 */ /* 0x000fe400078e0205 */
[----:B------:R-:W-:-:S04]  /*0a40*/  IMAD.WIDE.U32 R32, R2, c[0x0][0x178], R18 ;  /* 0x00005e0002207a25 */ /* 0x000fc800078e0012 */
[----:B------:R-:W-:Y:S02]  /*0a50*/  IMAD R21, R5, c[0x0][0x178], RZ ;  /* 0x00005e0005157a24 */ /* 0x000fe400078e02ff */
[----:B------:R-:W-:Y:S02]  /*0a60*/  IMAD.MOV.U32 R5, RZ, RZ, RZ ;  /* 0x000000ffff057224 */ /* 0x000fe400078e00ff */
        /* <DEDUP_REMOVED lines=10> */
[----:B------:R-:W-:Y:S01]  /*0b10*/  IMAD.WIDE.U32 R20, R2, c[0x0][0x178], R16 ;  /* 0x00005e0002147a25 */ /* 0x000fe200078e0010 */
[----:B------:R-:W-:Y:S01]  /*0b20*/  IADD3 R36, P1, R19, -c[0x0][0x198], RZ ;  /* 0x8000660013247a10 */ /* 0x000fe20007f3e0ff */
[----:B------:R-:W-:Y:S01]  /*0b30*/  ULDC.64 UR10, c[0x0][0x1c8] ;  /* 0x00007200000a7ab9 */ /* 0x000fe20000000a00 */
[----:B------:R-:W-:Y:S01]  /*0b40*/  IADD3.X R5, R0, ~c[0x0][0x19c], RZ, P0, !PT ;  /* 0x8000670000057a10 */ /* 0x000fe200007fe4ff */
[----:B------:R-:W-:Y:S01]  /*0b50*/  IMAD R3, R8, c[0x0][0x1ac], R3 ;  /* 0x00006b0008037a24 */ /* 0x000fe200078e0203 */
[----:B------:R-:W-:Y:S01]  /*0b60*/  IADD3.X R37, R46, ~c[0x0][0x19c], RZ, P1, !PT ;  /* 0x800067002e257a10 */ /* 0x000fe20000ffe4ff */
[----:B------:R-:W-:Y:S01]  /*0b70*/  IMAD.IADD R43, R18, 0x1, R21 ;  /* 0x00000001122b7824 */ /* 0x000fe200078e0215 */
[----:B------:R-:W-:Y:S01]  /*0b80*/  LEA R42, P0, R20, c[0x0][0x168], 0x3 ;  /* 0x00005a00142a7a11 */ /* 0x000fe200078018ff */
[----:B------:R-:W-:Y:S01]  /*0b90*/  IMAD.WIDE.U32 R4, R8, c[0x0][0x1a8], R4 ;  /* 0x00006a0008047a25 */ /* 0x000fe200078e0004 */
[----:B------:R-:W-:Y:S01]  /*0ba0*/  UIMAD UR6, UR8, UR11, URZ ;  /* 0x0000000b080672a4 */ /* 0x000fe2000f8e023f */
[----:B------:R-:W-:Y:S01]  /*0bb0*/  LOP3.LUT R47, R34, 0x3, RZ, 0xc0, !PT ;  /* 0x00000003222f7812 */ /* 0x000fe200078ec0ff */
[----:B------:R-:W-:Y:S01]  /*0bc0*/  UIMAD.WIDE.U32 UR4, UR8, UR10, URZ ;  /* 0x0000000a080472a5 */ /* 0x000fe2000f8e003f */
[----:B------:R-:W-:Y:S01]  /*0bd0*/  IMAD.WIDE.U32 R36, R8, c[0x0][0x1a8], R36 ;  /* 0x00006a0008247a25 */ /* 0x000fe200078e0024 */
[----:B------:R-:W-:Y:S01]  /*0be0*/  LEA.HI.X R43, R20, c[0x0][0x16c], R43, 0x3, P0 ;  /* 0x00005b00142b7a11 */ /* 0x000fe200000f1c2b */
[----:B------:R-:W-:Y:S01]  /*0bf0*/  UIMAD UR6, UR10, UR9, UR6 ;  /* 0x000000090a0672a4 */ /* 0x000fe2000f8e0206 */
[----:B------:R-:W-:Y:S01]  /*0c00*/  IADD3 R47, P3, R47, -c[0x0][0x188], RZ ;  /* 0x800062002f2f7a10 */ /* 0x000fe20007f7e0ff */
[----:B------:R-:W-:Y:S01]  /*0c10*/  IMAD.IADD R5, R3, 0x1, R5 ;  /* 0x0000000103057824 */ /* 0x000fe200078e0205 */
[----:B------:R-:W-:Y:S01]  /*0c20*/  SHF.L.U64.HI R44, R19, 0x2, R46 ;  /* 0x00000002132c7819 */ /* 0x000fe2000001022e */
[----:B------:R-:W-:Y:S01]  /*0c30*/  IMAD.IADD R37, R3, 0x1, R37 ;  /* 0x0000000103257824 */ /* 0x000fe200078e0225 */
[----:B------:R-:W-:Y:S01]  /*0c40*/  UIADD3 UR5, UR5, UR6, URZ ;  /* 0x0000000605057290 */ /* 0x000fe2000fffe03f */
[----:B------:R-:W-:Y:S01]  /*0c50*/  IMAD.WIDE.U32 R4, R2, c[0x0][0x178], R4 ;  /* 0x00005e0002047a25 */ /* 0x000fe200078e0004 */
[----:B------:R-:W-:Y:S01]  /*0c60*/  SHF.L.U64.HI R46, R19, 0x5, R46 ;  /* 0x00000005132e7819 */ /* 0x000fe2000001022e */
[----:B------:R-:W-:-:S02]  /*0c70*/  USHF.L.U32 UR6, UR4, 0x3, URZ ;  /* 0x0000000304067899 */ /* 0x000fc4000800063f */
[----:B------:R-:W-:Y:S01]  /*0c80*/  IMAD.WIDE.U32 R2, R2, c[0x0][0x178], R36 ;  /* 0x00005e0002027a25 */ /* 0x000fe200078e0024 */
[----:B------:R-:W-:Y:S01]  /*0c90*/  LEA R12, P1, R4, c[0x0][0x168], 0x3 ;  /* 0x00005a00040c7a11 */ /* 0x000fe200078218ff */
[----:B------:R-:W-:Y:S02]  /*0ca0*/  USHF.L.U64.HI UR4, UR4, 0x3, UR5 ;  /* 0x0000000304047899 */ /* 0x000fe40008010205 */
[C---:B------:R-:W-:Y:S01]  /*0cb0*/  IMAD.IADD R45, R18.reuse, 0x1, R5 ;  /* 0x00000001122d7824 */ /* 0x040fe200078e0205 */
[C---:B------:R-:W-:Y:S01]  /*0cc0*/  IADD3 R49, R18.reuse, R3, RZ ;  /* 0x0000000312317210 */ /* 0x040fe20007ffe0ff */
[----:B------:R-:W-:Y:S01]  /*0cd0*/  IMAD.IADD R21, R18, 0x1, R33 ;  /* 0x0000000112157824 */ /* 0x000fe200078e0221 */
[----:B------:R-:W-:Y:S01]  /*0ce0*/  LEA R0, P0, R2, c[0x0][0x168], 0x3 ;  /* 0x00005a0002007a11 */ /* 0x000fe200078018ff */
        /* <DEDUP_REMOVED lines=9> */
[----:B------:R-:W-:-:S02]  /*0d80*/  MOV R3, R15 ;  /* 0x0000000f00037202 */ /* 0x000fc40000000f00 */
[----:B------:R-:W-:Y:S02]  /*0d90*/  ISETP.GE.AND.EX P0, PT, R31, c[0x0][0x174], PT, P0 ;  /* 0x00005d001f007a0c */ /* 0x000fe40003f06300 */
[----:B------:R-:W-:Y:S02]  /*0da0*/  LEA.HI.X R21, R32, c[0x0][0x16c], R21, 0x3, P1 ;  /* 0x00005b0020157a11 */ /* 0x000fe400008f1c15 */
.L_x_506:
[----:B------:R-:W-:Y:S01]  /*0db0*/  LOP3.LUT R34, R3, R31, RZ, 0xfc, !PT ;  /* 0x0000001f03227212 */ /* 0x000fe200078efcff */
[----:B------:R-:W-:Y:S01]  /*0dc0*/  CS2R R52, SRZ ;  /* 0x0000000000347805 */ /* 0x000fe2000001ff00 */
[----:B------:R-:W-:Y:S02]  /*0dd0*/  ISETP.GE.U32.AND P3, PT, R4, c[0x0][0x178], PT ;  /* 0x00005e0004007a0c */ /* 0x000fe40003f66070 */
[----:B------:R-:W-:-:S04]  /*0de0*/  ISETP.LT.OR P1, PT, R34, RZ, P0 ;  /* 0x000000ff2200720c */ /* 0x000fc80000721670 */
[----:B------:R-:W-:-:S13]  /*0df0*/  ISETP.GE.OR.EX P1, PT, R3, c[0x0][0x17c], P1, P3 ;  /* 0x00005f0003007a0c */ /* 0x000fda0000f26730 */
[----:B------:R-:W-:Y:S02]  /*0e00*/  @!P1 IMAD.MOV.U32 R34, RZ, RZ, R2 ;  /* 0x000000ffff229224 */ /* 0x000fe400078e0002 */
[----:B------:R-:W-:-:S05]  /*0e10*/  @!P1 IMAD.MOV.U32 R35, RZ, RZ, R21 ;  /* 0x000000ffff239224 */ /* 0x000fca00078e0015 */
[----:B0-----:R0:W2:Y:S01]  /*0e20*/  @!P1 LDG.E.64 R52, [R34.64] ;  /* 0x0000000c22349981 */ /* 0x0010a2000c1e1b00 */
[----:B------:R-:W-:-:S04]  /*0e30*/  IADD3 R37, P1, R4, c[0x0][0x1b8], RZ ;  /* 0x00006e0004257a10 */ /* 0x000fc80007f3e0ff */
[----:B------:R-:W-:Y:S02]  /*0e40*/  IADD3.X R39, R3, c[0x0][0x1bc], RZ, P1, !PT ;  /* 0x00006f0003277a10 */ /* 0x000fe40000ffe4ff */
[----:B------:R-:W-:Y:S02]  /*0e50*/  ISETP.GE.U32.AND P3, PT, R37, c[0x0][0x178], PT ;  /* 0x00005e0025007a0c */ /* 0x000fe40003f66070 */
[----:B------:R-:W-:-:S04]  /*0e60*/  LOP3.LUT R36, R39, R31, RZ, 0xfc, !PT ;  /* 0x0000001f27247212 */ /* 0x000fc800078efcff */
[----:B------:R-:W-:Y:S02]  /*0e70*/  ISETP.LT.OR P1, PT, R36, RZ, P0 ;  /* 0x000000ff2400720c */ /* 0x000fe40000721670 */
[----:B------:R-:W-:Y:S02]  /*0e80*/  CS2R R36, SRZ ;  /* 0x0000000000247805 */ /* 0x000fe4000001ff00 */
[----:B------:R-:W-:-:S13]  /*0e90*/  ISETP.GE.OR.EX P1, PT, R39, c[0x0][0x17c], P1, P3 ;  /* 0x00005f0027007a0c */ /* 0x000fda0000f26730 */
[----:B------:R-:W-:Y:S01]  /*0ea0*/  @!P1 MOV R48, R0 ;  /* 0x0000000000309202 */ /* 0x000fe20000000f00 */
[----:B0-----:R-:W-:Y:S02]  /*0eb0*/  IMAD.MOV.U32 R34, RZ, RZ, c[0x0][0x1cc] ;  /* 0x00007300ff227624 */ /* 0x001fe400078e00ff */
[----:B------:R-:W-:Y:S02]  /*0ec0*/  IMAD.MOV.U32 R35, RZ, RZ, c[0x0][0x1c8] ;  /* 0x00007200ff237624 */ /* 0x000fe400078e00ff */
[----:B------:R-:W-:Y:S01]  /*0ed0*/  IMAD R34, R34, c[0x0][0x1c0], RZ ;  /* 0x0000700022227a24 */ /* 0x000fe200078e02ff */
[----:B--2---:R0:W-:Y:S04]  /*0ee0*/  STG.E.64 [R40.64], R52 ;  /* 0x0000003428007986 */ /* 0x0041e8000c101b0c */
[----:B------:R1:W2:Y:S01]  /*0ef0*/  @!P1 LDG.E.64 R36, [R48.64] ;  /* 0x0000000c30249981 */ /* 0x0002a2000c1e1b00 */
[----:B------:R-:W-:-:S02]  /*0f00*/  IMAD R55, R35, c[0x0][0x1c4], R34 ;  /* 0x0000710023377a24 */ /* 0x000fc400078e0222 */
[----:B------:R-:W-:-:S04]  /*0f10*/  IMAD.WIDE.U32 R34, R35, c[0x0][0x1c0], RZ ;  /* 0x0000700023227a25 */ /* 0x000fc800078e00ff */
[----:B------:R-:W-:Y:S01]  /*0f20*/  IMAD.IADD R55, R35, 0x1, R55 ;  /* 0x0000000123377824 */ /* 0x000fe200078e0237 */
[C---:B------:R-:W-:Y:S01]  /*0f30*/  LEA R38, P1, R34.reuse, R40, 0x3 ;  /* 0x0000002822267211 */ /* 0x040fe200078218ff */
[----:B0-----:R-:W-:Y:S01]  /*0f40*/  IMAD.MOV.U32 R53, RZ, RZ, c[0x0][0x1b8] ;  /* 0x00006e00ff357624 */ /* 0x001fe200078e00ff */
[----:B-1----:R-:W-:Y:S02]  /*0f50*/  MOV R48, c[0x0][0x1bc] ;  /* 0x00006f0000307a02 */ /* 0x002fe40000000f00 */
[----:B------:R-:W-:Y:S02]  /*0f60*/  LEA.HI.X R39, R34, R41, R55, 0x3, P1 ;  /* 0x0000002922277211 */ /* 0x000fe400008f1c37 */
[----:B------:R-:W-:-:S04]  /*0f70*/  LEA R35, P1, R53, R4, 0x1 ;  /* 0x0000000435237211 */ /* 0x000fc800078208ff */
[----:B------:R-:W-:Y:S02]  /*0f80*/  LEA.HI.X R41, R53, R3, R48, 0x1, P1 ;  /* 0x0000000335297211 */ /* 0x000fe400008f0c30 */
[----:B------:R-:W-:Y:S02]  /*0f90*/  ISETP.GE.U32.AND P3, PT, R35, c[0x0][0x178], PT ;  /* 0x00005e0023007a0c */ /* 0x000fe40003f66070 */
[----:B------:R-:W-:-:S04]  /*0fa0*/  LOP3.LUT R35, R41, R31, RZ, 0xfc, !PT ;  /* 0x0000001f29237212 */ /* 0x000fc800078efcff */
[----:B------:R-:W-:-:S04]  /*0fb0*/  ISETP.LT.OR P1, PT, R35, RZ, P0 ;  /* 0x000000ff2300720c */ /* 0x000fc80000721670 */
[----:B------:R-:W-:Y:S02]  /*0fc0*/  ISETP.GE.OR.EX P1, PT, R41, c[0x0][0x17c], P1, P3 ;  /* 0x00005f0029007a0c */ /* 0x000fe40000f26730 */
[----:B------:R-:W-:-:S04]  /*0fd0*/  LEA R40, P3, R34, R38, 0x3 ;  /* 0x0000002622287211 */ /* 0x000fc800078618ff */
[----:B------:R-:W-:Y:S02]  /*0fe0*/  LEA.HI.X R41, R34, R39, R55, 0x3, P3 ;  /* 0x0000002722297211 */ /* 0x000fe400018f1c37 */
[----:B------:R-:W-:Y:S01]  /*0ff0*/  CS2R R34, SRZ ;  /* 0x0000000000227805 */ /* 0x000fe2000001ff00 */
[----:B--2---:R0:W-:Y:S04]  /*1000*/  STG.E.64 [R38.64], R36 ;  /* 0x0000002426007986 */ /* 0x0041e8000c101b0c */
[----:B0-----:R-:W-:Y:S02]  /*1010*/  @!P1 IMAD.MOV.U32 R36, RZ, RZ, R12 ;  /* 0x000000ffff249224 */ /* 0x001fe400078e000c */
[----:B------:R-:W-:-:S05]  /*1020*/  @!P1 IMAD.MOV.U32 R37, RZ, RZ, R45 ;  /* 0x000000ffff259224 */ /* 0x000fca00078e002d */
[----:B------:R0:W2:Y:S02]  /*1030*/  @!P1 LDG.E.64 R34, [R36.64] ;  /* 0x0000000c24229981 */ /* 0x0000a4000c1e1b00 */
[----:B0-----:R-:W-:Y:S02]  /*1040*/  IMAD.MOV.U32 R36, RZ, RZ, R4 ;  /* 0x000000ffff247224 */ /* 0x001fe400078e0004 */
[----:B------:R-:W-:-:S04]  /*1050*/  IMAD.MOV.U32 R37, RZ, RZ, R3 ;  /* 0x000000ffff257224 */ /* 0x000fc800078e0003 */
[----:B------:R-:W-:-:S04]  /*1060*/  IMAD.WIDE.U32 R38, R53, 0x3, R36 ;  /* 0x0000000335267825 */ /* 0x000fc800078e0024 */
[----:B------:R-:W-:Y:S01]  /*1070*/  IMAD R53, R48, 0x3, RZ ;  /* 0x0000000330357824 */ /* 0x000fe200078e02ff */
[----:B------:R-:W-:-:S04]  /*1080*/  ISETP.GE.U32.AND P3, PT, R38, c[0x0][0x178], PT ;  /* 0x00005e0026007a0c */ /* 0x000fc80003f66070 */
[----:B------:R-:W-:-:S04]  /*1090*/  IADD3 R39, R39, R53, RZ ;  /* 0x0000003527277210 */ /* 0x000fc80007ffe0ff */
[----:B------:R-:W-:-:S04]  /*10a0*/  LOP3.LUT R38, R39, R31, RZ, 0xfc, !PT ;  /* 0x0000001f27267212 */ /* 0x000fc800078efcff */
[----:B------:R-:W-:-:S04]  /*10b0*/  ISETP.LT.OR P1, PT, R38, RZ, P0 ;  /* 0x000000ff2600720c */ /* 0x000fc80000721670 */
[----:B------:R-:W-:Y:S02]  /*10c0*/  ISETP.GE.OR.EX P1, PT, R39, c[0x0][0x17c], P1, P3 ;  /* 0x00005f0027007a0c */ /* 0x000fe40000f26730 */
[----:B------:R-:W-:Y:S01]  /*10d0*/  CS2R R38, SRZ ;  /* 0x0000000000267805 */ /* 0x000fe2000001ff00 */
[----:B--2---:R0:W-:Y:S10]  /*10e0*/  STG.E.64 [R40.64], R34 ;  /* 0x0000002228007986 */ /* 0x0041f4000c101b0c */
[----:B0-----:R-:W-:-:S02]  /*10f0*/  @!P1 IMAD.MOV.U32 R34, RZ, RZ, R42 ;  /* 0x000000ffff229224 */ /* 0x001fc400078e002a */
[----:B------:R-:W-:-:S05]  /*1100*/  @!P1 IMAD.MOV.U32 R35, RZ, RZ, R43 ;  /* 0x000000ffff239224 */ /* 0x000fca00078e002b */
[----:B------:R-:W2:Y:S01]  /*1110*/  @!P1 LDG.E.64 R38, [R34.64] ;  /* 0x0000000c22269981 */ /* 0x000ea2000c1e1b00 */
[----:B------:R-:W-:Y:S02]  /*1120*/  IADD3 R16, P3, R16, 0x4, RZ ;  /* 0x0000000410107810 */ /* 0x000fe40007f7e0ff */
[----:B------:R-:W-:Y:S02]  /*1130*/  IADD3 R36, P1, R40, UR6, RZ ;  /* 0x0000000628247c10 */ /* 0x000fe4000ff3e0ff */
[----:B------:R-:W-:Y:S01]  /*1140*/  IADD3 R48, P4, R16, R47, RZ ;  /* 0x0000002f10307210 */ /* 0x000fe20007f9e0ff */
[----:B------:R-:W-:Y:S01]  /*1150*/  IMAD.X R5, RZ, RZ, R5, P3 ;  /* 0x000000ffff057224 */ /* 0x000fe200018e0605 */
[----:B------:R-:W-:Y:S02]  /*1160*/  IADD3.X R37, R41, UR4, RZ, P1, !PT ;  /* 0x0000000429257c10 */ /* 0x000fe40008ffe4ff */
[----:B------:R-:W-:Y:S01]  /*1170*/  ISETP.NE.U32.AND P1, PT, R48, RZ, PT ;  /* 0x000000ff3000720c */ /* 0x000fe20003f25070 */
[----:B------:R-:W-:Y:S01]  /*1180*/  IMAD.X R40, R5, 0x1, R20, P4 ;  /* 0x0000000105287824 */ /* 0x000fe200020e0614 */
[----:B------:R-:W-:-:S02]  /*1190*/  LEA R4, P3, R19, R4, 0x2 ;  /* 0x0000000413047211 */ /* 0x000fc400078610ff */
[-C--:B------:R-:W-:Y:S02]  /*11a0*/  IADD3 R2, P4, R2, R51.reuse, RZ ;  /* 0x0000003302027210 */ /* 0x080fe40007f9e0ff */
[----:B------:R-:W-:Y:S02]  /*11b0*/  ISETP.NE.AND.EX P1, PT, R40, RZ, PT, P1 ;  /* 0x000000ff2800720c */ /* 0x000fe40003f25310 */
[----:B------:R-:W-:Y:S01]  /*11c0*/  IADD3 R40, P5, R36, UR6, RZ ;  /* 0x0000000624287c10 */ /* 0x000fe2000ffbe0ff */
[----:B------:R-:W-:Y:S01]  /*11d0*/  IMAD.X R21, R21, 0x1, R46, P4 ;  /* 0x0000000115157824 */ /* 0x000fe200020e062e */
[----:B------:R-:W-:Y:S02]  /*11e0*/  IADD3.X R3, R3, R44, RZ, P3, !PT ;  /* 0x0000002c03037210 */ /* 0x000fe40001ffe4ff */
[----:B------:R-:W-:Y:S02]  /*11f0*/  IADD3.X R41, R37, UR4, RZ, P5, !PT ;  /* 0x0000000425297c10 */ /* 0x000fe4000affe4ff */
[----:B------:R-:W-:-:S02]  /*1200*/  IADD3 R0, P3, R0, R51, RZ ;  /* 0x0000003300007210 */ /* 0x000fc40007f7e0ff */
[-C--:B------:R-:W-:Y:S02]  /*1210*/  IADD3 R12, P5, R12, R51.reuse, RZ ;  /* 0x000000330c0c7210 */ /* 0x080fe40007fbe0ff */
[----:B------:R-:W-:Y:S01]  /*1220*/  IADD3 R42, P6, R42, R51, RZ ;  /* 0x000000332a2a7210 */ /* 0x000fe20007fde0ff */
[--C-:B------:R-:W-:Y:S02]  /*1230*/  IMAD.X R49, R49, 0x1, R46.reuse, P3 ;  /* 0x0000000131317824 */ /* 0x100fe400018e062e */
[--C-:B------:R-:W-:Y:S02]  /*1240*/  IMAD.X R45, R45, 0x1, R46.reuse, P5 ;  /* 0x000000012d2d7824 */ /* 0x100fe400028e062e */
[----:B------:R-:W-:Y:S01]  /*1250*/  IMAD.X R43, R43, 0x1, R46, P6 ;  /* 0x000000012b2b7824 */ /* 0x000fe200030e062e */
[----:B--2---:R0:W-:Y:S01]  /*1260*/  STG.E.64 [R36.64], R38 ;  /* 0x0000002624007986 */ /* 0x0041e2000c101b0c */
[----:B------:R-:W-:Y:S05]  /*1270*/  @P1 BRA `(.L_x_506) ;  /* 0xfffffb3000001947 */ /* 0x000fea000383ffff */
.L_x_505:
[----:B------:R-:W-:Y:S01]  /*1280*/  MOV R0, c[0x0][0x188] ;  /* 0x0000620000007a02 */ /* 0x000fe20000000f00 */
[----:B------:R-:W-:Y:S01]  /*1290*/  IMAD.X R14, RZ, RZ, R14, P2 ;  /* 0x000000ffff0e7224 */ /* 0x000fe200010e060e */
[----:B------:R-:W-:Y:S01]  /*12a0*/  ISETP.GE.U32.AND P0, PT, R13, c[0x0][0x180], PT ;  /* 0x000060000d007a0c */ /* 0x000fe20003f06070 */
[----:B------:R-:W-:Y:S01]  /*12b0*/  IMAD.IADD R19, R33, 0x1, R18 ;  /* 0x0000000121137824 */ /* 0x000fe200078e0212 */
[----:B------:R-:W-:-:S02]  /*12c0*/  LOP3.LUT P1, RZ, R0, 0x3, RZ, 0xc0, !PT ;  /* 0x0000000300ff7812 */ /* 0x000fc4000782c0ff */
[----:B------:R-:W-:-:S11]  /*12d0*/  ISETP.GE.AND.EX P0, PT, R14, c[0x0][0x184], PT, P0 ;  /* 0x000061000e007a0c */ /* 0x000fd60003f06300 */
[----:B------:R-:W-:Y:S05]  /*12e0*/  @!P1 BRA `(.L_x_507) ;  /* 0x000004d000009947 */ /* 0x000fea0003800000 */
[----:B------:R-:W-:Y:S01]  /*12f0*/  IMAD R5, R5, c[0x0][0x1b8], RZ ;  /* 0x00006e0005057a24 */ /* 0x000fe200078e02ff */
[----:B------:R-:W-:Y:S01]  /*1300*/  ISETP.GE.U32.AND P1, PT, R28, c[0x0][0x170], PT ;  /* 0x00005c001c007a0c */ /* 0x000fe20003f26070 */
[----:B------:R-:W-:Y:S01]  /*1310*/  IMAD.MOV.U32 R2, RZ, RZ, R24 ;  /* 0x000000ffff027224 */ /* 0x000fe200078e0018 */
[----:B------:R-:W-:Y:S01]  /*1320*/  CS2R R20, SRZ ;  /* 0x0000000000147805 */ /* 0x000fe2000001ff00 */
[----:B------:R-:W-:Y:S01]  /*1330*/  IMAD.MOV.U32 R3, RZ, RZ, R15 ;  /* 0x000000ffff037224 */ /* 0x000fe200078e000f */
[----:B------:R-:W-:Y:S01]  /*1340*/  ISETP.GE.AND.EX P1, PT, R31, c[0x0][0x174], PT, P1 ;  /* 0x00005d001f007a0c */ /* 0x000fe20003f26310 */
[C---:B------:R-:W-:Y:S02]  /*1350*/  IMAD R35, R16.reuse, c[0x0][0x1bc], R5 ;  /* 0x00006f0010237a24 */ /* 0x040fe400078e0205 */
[----:B------:R-:W-:-:S05]  /*1360*/  IMAD.WIDE.U32 R2, R16, c[0x0][0x1b8], R2 ;  /* 0x00006e0010027a25 */ /* 0x000fca00078e0002 */
[----:B------:R-:W-:Y:S02]  /*1370*/  IADD3 R3, R3, R35, RZ ;  /* 0x0000002303037210 */ /* 0x000fe40007ffe0ff */
[----:B------:R-:W-:Y:S02]  /*1380*/  ISETP.GE.U32.AND P3, PT, R2, c[0x0][0x178], PT ;  /* 0x00005e0002007a0c */ /* 0x000fe40003f66070 */
[----:B------:R-:W-:-:S04]  /*1390*/  LOP3.LUT R4, R3, R31, RZ, 0xfc, !PT ;  /* 0x0000001f03047212 */ /* 0x000fc800078efcff */
[----:B------:R-:W-:-:S04]  /*13a0*/  ISETP.LT.OR P2, PT, R4, RZ, P1 ;  /* 0x000000ff0400720c */ /* 0x000fc80000f41670 */
[----:B------:R-:W-:-:S13]  /*13b0*/  ISETP.GE.OR.EX P2, PT, R3, c[0x0][0x17c], P2, P3 ;  /* 0x00005f0003007a0c */ /* 0x000fda0001746730 */
[----:B------:R-:W-:-:S04]  /*13c0*/  @!P2 IMAD.MOV.U32 R18, RZ, RZ, R32 ;  /* 0x000000ffff12a224 */ /* 0x000fc800078e0020 */
[----:B------:R-:W-:-:S04]  /*13d0*/  @!P2 IMAD.WIDE.U32 R2, R16, c[0x0][0x1b8], R18 ;  /* 0x00006e001002aa25 */ /* 0x000fc800078e0012 */
[----:B------:R-:W-:Y:S01]  /*13e0*/  @!P2 IMAD.IADD R3, R35, 0x1, R3 ;  /* 0x000000012303a824 */ /* 0x000fe200078e0203 */
[----:B------:R-:W-:-:S04]  /*13f0*/  @!P2 LEA R28, P3, R2, c[0x0][0x168], 0x3 ;  /* 0x00005a00021caa11 */ /* 0x000fc800078618ff */
[----:B------:R-:W-:-:S05]  /*1400*/  @!P2 LEA.HI.X R29, R2, c[0x0][0x16c], R3, 0x3, P3 ;  /* 0x00005b00021daa11 */ /* 0x000fca00018f1c03 */
[----:B------:R-:W2:Y:S01]  /*1410*/  @!P2 LDG.E.64 R20, [R28.64] ;  /* 0x0000000c1c14a981 */ /* 0x000ea2000c1e1b00 */
[----:B------:R-:W-:Y:S01]  /*1420*/  LOP3.LUT R18, R0, 0x3, RZ, 0xc0, !PT ;  /* 0x0000000300127812 */ /* 0x000fe200078ec0ff */
[----:B------:R-:W-:Y:S02]  /*1430*/  IMAD.MOV.U32 R3, RZ, RZ, c[0x0][0x1cc] ;  /* 0x00007300ff037624 */ /* 0x000fe400078e00ff */
[----:B------:R-:W-:Y:S01]  /*1440*/  IMAD.MOV.U32 R2, RZ, RZ, c[0x0][0x1c8] ;  /* 0x00007200ff027624 */ /* 0x000fe200078e00ff */
[----:B------:R-:W-:Y:S01]  /*1450*/  ISETP.NE.U32.AND P2, PT, R18, 0x1, PT ;  /* 0x000000011200780c */ /* 0x000fe20003f45070 */
[----:B------:R-:W-:Y:S02]  /*1460*/  IMAD R3, R3, c[0x0][0x1c0], RZ ;  /* 0x0000700003037a24 */ /* 0x000fe400078e02ff */
[----:B------:R-:W-:Y:S01]  /*1470*/  IMAD.WIDE.U32 R4, R2, c[0x0][0x1c0], RZ ;  /* 0x0000700002047a25 */ /* 0x000fe200078e00ff */
[----:B------:R-:W-:-:S03]  /*1480*/  ISETP.NE.AND.EX P2, PT, RZ, RZ, PT, P2 ;  /* 0x000000ffff00720c */ /* 0x000fc60003f45320 */
[----:B------:R-:W-:Y:S01]  /*1490*/  IMAD R3, R2, c[0x0][0x1c4], R3 ;  /* 0x0000710002037a24 */ /* 0x000fe200078e0203 */
[----:B------:R-:W-:-:S03]  /*14a0*/  MOV R2, R40 ;  /* 0x0000002800027202 */ /* 0x000fc60000000f00 */
[----:B------:R-:W-:Y:S02]  /*14b0*/  IMAD.IADD R43, R5, 0x1, R3 ;  /* 0x00000001052b7824 */ /* 0x000fe400078e0203 */
[----:B------:R-:W-:Y:S01]  /*14c0*/  IMAD.MOV.U32 R3, RZ, RZ, R41 ;  /* 0x000000ffff037224 */ /* 0x000fe200078e0029 */
[----:B--2---:R1:W-:Y:S02]  /*14d0*/  STG.E.64 [R40.64], R20 ;  /* 0x0000001428007986 */ /* 0x0043e4000c101b0c */
[----:B-1----:R-:W-:-:S04]  /*14e0*/  LEA R40, P3, R4, R40, 0x3 ;  /* 0x0000002804287211 */ /* 0x002fc800078618ff */
[----:B------:R-:W-:Y:S01]  /*14f0*/  LEA.HI.X R41, R4, R41, R43, 0x3, P3 ;  /* 0x0000002904297211 */ /* 0x000fe200018f1c2b */
[----:B------:R-:W-:Y:S05]  /*1500*/  @!P2 BRA `(.L_x_507) ;  /* 0x000002b00000a947 */ /* 0x000fea0003800000 */
[----:B------:R-:W-:-:S04]  /*1510*/  IMAD.MOV.U32 R29, RZ, RZ, c[0x0][0x1b8] ;  /* 0x00006e00ff1d7624 */ /* 0x000fc800078e00ff */
[----:B------:R-:W-:-:S05]  /*1520*/  IMAD.WIDE.U32 R28, R16, R29, c[0x0][0x1b8] ;  /* 0x00006e00101c7625 */ /* 0x000fca00078e001d */
[----:B------:R-:W-:Y:S02]  /*1530*/  IADD3 R12, R35, R29, RZ ;  /* 0x0000001d230c7210 */ /* 0x000fe40007ffe0ff */
[----:B------:R-:W-:Y:S01]  /*1540*/  IADD3 R16, P2, R24, R28, RZ ;  /* 0x0000001c18107210 */ /* 0x000fe20007f5e0ff */
[----:B------:R-:W-:-:S03]  /*1550*/  CS2R R34, SRZ ;  /* 0x0000000000227805 */ /* 0x000fc6000001ff00 */
[----:B------:R-:W-:Y:S01]  /*1560*/  ISETP.GE.U32.AND P3, PT, R16, c[0x0][0x178], PT ;  /* 0x00005e0010007a0c */ /* 0x000fe20003f66070 */
[----:B------:R-:W-:-:S05]  /*1570*/  IMAD.X R21, R12, 0x1, R15, P2 ;  /* 0x000000010c157824 */ /* 0x000fca00010e060f */
[----:B------:R-:W-:-:S04]  /*1580*/  LOP3.LUT R0, R21, R31, RZ, 0xfc, !PT ;  /* 0x0000001f15007212 */ /* 0x000fc800078efcff */
[----:B------:R-:W-:-:S04]  /*1590*/  ISETP.LT.OR P2, PT, R0, RZ, P1 ;  /* 0x000000ff0000720c */ /* 0x000fc80000f41670 */
[----:B------:R-:W-:-:S13]  /*15a0*/  ISETP.GE.OR.EX P2, PT, R21, c[0x0][0x17c], P2, P3 ;  /* 0x00005f0015007a0c */ /* 0x000fda0001746730 */
[----:B------:R-:W-:-:S05]  /*15b0*/  @!P2 IADD3 R0, P3, R32, R28, RZ ;  /* 0x0000001c2000a210 */ /* 0x000fca0007f7e0ff */
[----:B------:R-:W-:Y:S01]  /*15c0*/  @!P2 IMAD.X R21, R12, 0x1, R19, P3 ;  /* 0x000000010c15a824 */ /* 0x000fe200018e0613 */
[----:B0-----:R-:W-:-:S04]  /*15d0*/  @!P2 LEA R36, P3, R0, c[0x0][0x168], 0x3 ;  /* 0x00005a000024aa11 */ /* 0x001fc800078618ff */
[----:B------:R-:W-:-:S05]  /*15e0*/  @!P2 LEA.HI.X R37, R0, c[0x0][0x16c], R21, 0x3, P3 ;  /* 0x00005b000025aa11 */ /* 0x000fca00018f1c15 */
[----:B------:R-:W2:Y:S01]  /*15f0*/  @!P2 LDG.E.64 R34, [R36.64] ;  /* 0x0000000c2422a981 */ /* 0x000ea2000c1e1b00 */
[CC--:B------:R-:W-:Y:S02]  /*1600*/  LEA R38, P2, R4.reuse, R2.reuse, 0x3 ;  /* 0x0000000204267211 */ /* 0x0c0fe400078418ff */
[C---:B------:R-:W-:Y:S02]  /*1610*/  LEA R20, P3, R4.reuse, R2, 0x4 ;  /* 0x0000000204147211 */ /* 0x040fe400078620ff */
[-CC-:B------:R-:W-:Y:S02]  /*1620*/  LEA.HI.X R39, R4, R3.reuse, R43.reuse, 0x3, P2 ;  /* 0x0000000304277211 */ /* 0x180fe400010f1c2b */
[----:B------:R-:W-:Y:S01]  /*1630*/  ISETP.NE.U32.AND P2, PT, R18, 0x2, PT ;  /* 0x000000021200780c */ /* 0x000fe20003f45070 */
[----:B------:R-:W-:Y:S01]  /*1640*/  IMAD.MOV.U32 R40, RZ, RZ, R20 ;  /* 0x000000ffff287224 */ /* 0x000fe200078e0014 */
[----:B------:R-:W-:Y:S02]  /*1650*/  LEA.HI.X R21, R4, R3, R43, 0x4, P3 ;  /* 0x0000000304157211 */ /* 0x000fe400018f242b */
[----:B------:R-:W-:-:S02]  /*1660*/  ISETP.NE.AND.EX P2, PT, RZ, RZ, PT, P2 ;  /* 0x000000ffff00720c */ /* 0x000fc40003f45320 */
[----:B------:R-:W-:Y:S01]  /*1670*/  MOV R41, R21 ;  /* 0x0000001500297202 */ /* 0x000fe20000000f00 */
[----:B--2---:R0:W-:Y:S10]  /*1680*/  STG.E.64 [R38.64], R34 ;  /* 0x0000002226007986 */ /* 0x0041f4000c101b0c */
[----:B------:R-:W-:Y:S05]  /*1690*/  @!P2 BRA `(.L_x_507) ;  /* 0x000001200000a947 */ /* 0x000fea0003800000 */
[----:B------:R-:W-:-:S04]  /*16a0*/  IADD3 R29, P2, R28, c[0x0][0x1b8], RZ ;  /* 0x00006e001c1d7a10 */ /* 0x000fc80007f5e0ff */
[----:B------:R-:W-:Y:S02]  /*16b0*/  IADD3.X R12, R12, c[0x0][0x1bc], RZ, P2, !PT ;  /* 0x00006f000c0c7a10 */ /* 0x000fe400017fe4ff */
[----:B------:R-:W-:-:S05]  /*16c0*/  IADD3 R0, P2, R29, R24, RZ ;  /* 0x000000181d007210 */ /* 0x000fca0007f5e0ff */
[----:B------:R-:W-:Y:S01]  /*16d0*/  IMAD.X R5, R12, 0x1, R15, P2 ;  /* 0x000000010c057824 */ /* 0x000fe200010e060f */
[----:B------:R-:W-:-:S04]  /*16e0*/  ISETP.GE.U32.AND P2, PT, R0, c[0x0][0x178], PT ;  /* 0x00005e0000007a0c */ /* 0x000fc80003f46070 */
[----:B------:R-:W-:-:S04]  /*16f0*/  LOP3.LUT R30, R5, R31, RZ, 0xfc, !PT ;  /* 0x0000001f051e7212 */ /* 0x000fc800078efcff */
[----:B------:R-:W-:-:S04]  /*1700*/  ISETP.LT.OR P1, PT, R30, RZ, P1 ;  /* 0x000000ff1e00720c */ /* 0x000fc80000f21670 */
[----:B------:R-:W-:-:S13]  /*1710*/  ISETP.GE.OR.EX P1, PT, R5, c[0x0][0x17c], P1, P2 ;  /* 0x00005f0005007a0c */ /* 0x000fda0000f26720 */
[----:B------:R-:W-:-:S05]  /*1720*/  @!P1 IADD3 R32, P2, R29, R32, RZ ;  /* 0x000000201d209210 */ /* 0x000fca0007f5e0ff */
[----:B------:R-:W-:Y:S01]  /*1730*/  @!P1 IMAD.X R19, R12, 0x1, R19, P2 ;  /* 0x000000010c139824 */ /* 0x000fe200010e0613 */
[----:B------:R-:W-:-:S04]  /*1740*/  @!P1 LEA R28, P2, R32, c[0x0][0x168], 0x3 ;  /* 0x00005a00201c9a11 */ /* 0x000fc800078418ff */
[----:B------:R-:W-:Y:S02]  /*1750*/  @!P1 LEA.HI.X R29, R32, c[0x0][0x16c], R19, 0x3, P2 ;  /* 0x00005b00201d9a11 */ /* 0x000fe400010f1c13 */
[----:B------:R-:W-:-:S06]  /*1760*/  CS2R R18, SRZ ;  /* 0x0000000000127805 */ /* 0x000fcc000001ff00 */
[----:B------:R-:W2:Y:S01]  /*1770*/  @!P1 LDG.E.64 R18, [R28.64] ;  /* 0x0000000c1c129981 */ /* 0x000ea2000c1e1b00 */
[----:B------:R-:W-:Y:S02]  /*1780*/  IMAD R5, R43, 0x18, RZ ;  /* 0x000000182b057824 */ /* 0x000fe400078e02ff */
[----:B------:R-:W-:-:S04]  /*1790*/  IMAD.WIDE.U32 R40, R4, 0x18, R2 ;  /* 0x0000001804287825 */ /* 0x000fc800078e0002 */
[----:B------:R-:W-:Y:S01]  /*17a0*/  IMAD.IADD R41, R41, 0x1, R5 ;  /* 0x0000000129297824 */ /* 0x000fe200078e0205 */
[----:B--2---:R1:W-:Y:S04]  /*17b0*/  STG.E.64 [R20.64], R18 ;  /* 0x0000001214007986 */ /* 0x0043e8000c101b0c */
.L_x_507:
[----:B------:R-:W-:Y:S01]  /*17c0*/  @P0 CALL.REL.NOINC `(.L_x_504) ;  /* 0x0000001000000944 */ /* 0x000fe20003c00000 */
[----:B------:R-:W-:Y:S05]  /*17d0*/  BRA `(.L_x_508) ;  /* 0xfffff0a000007947 */ /* 0x000fea000383ffff */
.L_x_504:
        /* <DEDUP_REMOVED lines=8> */
.L_x_509:
[----:B------:R-:W-:Y:S05]  /*1860*/  EXIT ;  /* 0x000000000000794d */ /* 0x000fea0003800000 */
        .weak           $__internal_11_$__cuda_sm20_div_s64
        .type           $__internal_11_$__cuda_sm20_div_s64,@function
        .size           $__internal_11_$__cuda_sm20_div_s64,(.L_x_523 - $__internal_11_$__cuda_sm20_div_s64)
$__internal_11_$__cuda_sm20_div_s64:
        /* <DEDUP_REMOVED lines=83> */
[----:B------:R-:W-:Y:S06]  /*1da0*/  RET.REL.NODEC R2 `(_ZN2at6native13im2col_kernelIdEEvlPKT_llllllllllllPS2_) ;  /* 0xffffe25002007950 */ /* 0x000fec0003c3ffff */
.L_x_511:
        /* <DEDUP_REMOVED lines=13> */
.L_x_523:


//--------------------- .nv.global                --------------------------
	.section	.nv.global,"aw",@nobits
.nv.global:
	.type		_ZN49_INTERNAL_a5d1dc81_18_ConvolutionMM2d_cu_b01480894cuda3std3__48in_placeE,@object
	.size		_ZN49_INTERNAL_a5d1dc81_18_ConvolutionMM2d_cu_b01480894cuda3std3__48in_placeE,(_ZN49_INTERNAL_a5d1dc81_18_ConvolutionMM2d_cu_b01480894cuda3std6ranges3__45__cpo8distanceE - _ZN49_INTERNAL_a5d1dc81_18_ConvolutionMM2d_cu_b01480894cuda3std3__48in_placeE)
_ZN49_INTERNAL_a5d1dc81_18_ConvolutionMM2d_cu_b01480894cuda3std3__48in_placeE:
	.zero		1
	.type		_ZN49_INTERNAL_a5d1dc81_18_ConvolutionMM2d_cu_b01480894cuda3std6ranges3__45__cpo8distanceE,@object
	.size		_ZN49_INTERNAL_a5d1dc81_18_ConvolutionMM2d_cu_b01480894cuda3std6ranges3__45__cpo8distanceE,(_ZN49_INTERNAL_a5d1dc81_18_ConvolutionMM2d_cu_b01480894cuda3std3__45__cpo6cbeginE - _ZN49_INTERNAL_a5d1dc81_18_ConvolutionMM2d_cu_b01480894cuda3std6ranges3__45__cpo8distanceE)
_ZN49_INTERNAL_a5d1dc81_18_ConvolutionMM2d_cu_b01480894cuda3std6ranges3__45__cpo8distanceE:
	.zero		1
	.type		_ZN49_INTERNAL_a5d1dc81_18_ConvolutionMM2d_cu_b01480894cuda3std3__45__cpo6cbeginE,@object
	.size		_ZN49_INTERNAL_a5d1dc81_18_ConvolutionMM2d_cu_b01480894cuda3std3__45__cpo6cbeginE,(_ZN49_INTERNAL_a5d1dc81_18_ConvolutionMM2d_cu_b01480894cuda3std6ranges3__45__cpo7advanceE - _ZN49_INTERNAL_a5d1dc81_18_ConvolutionMM2d_cu_b01480894cuda3std3__45__cpo6cbeginE)
_ZN49_INTERNAL_a5d1dc81_18_ConvolutionMM2d_cu_b01480894cuda3std3__45__cpo6cbeginE:
	.zero		1
	.type		_ZN49_INTERNAL_a5d1dc81_18_ConvolutionMM2d_cu_b01480894cuda3std6ranges3__45__cpo7advanceE,@object
	.size		_ZN49_INTERNAL_a5d1dc81_18_ConvolutionMM2d_cu_b01480894cuda3std6ranges3__45__cpo7advanceE,(_ZN49_INTERNAL_a5d1dc81_18_ConvolutionMM2d_cu_b01480894cuda3std3__45__cpo7crbeginE - _ZN49_INTERNAL_a5d1dc81_18_ConvolutionMM2d_cu_b01480894cuda3std6ranges3__45__cpo7advanceE)
_ZN49_INTERNAL_a5d1dc81_18_ConvolutionMM2d_cu_b01480894cuda3std6ranges3__45__cpo7advanceE:
	.zero		1
	.type		_ZN49_INTERNAL_a5d1dc81_18_ConvolutionMM2d_cu_b01480894cuda3std3__45__cpo7crbeginE,@object
	.size		_ZN49_INTERNAL_a5d1dc81_18_ConvolutionMM2d_cu_b01480894cuda3std3__45__cpo7crbeginE,(_ZN49_INTERNAL_a5d1dc81_18_ConvolutionMM2d_cu_b01480894cuda3std6ranges3__45__cpo4dataE - _ZN49_INTERNAL_a5d1dc81_18_ConvolutionMM2d_cu_b01480894cuda3std3__45__cpo7crbeginE)
_ZN49_INTERNAL_a5d1dc81_18_ConvolutionMM2d_cu_b01480894cuda3std3__45__cpo7crbeginE:
	.zero		1
	.type		_ZN49_INTERNAL_a5d1dc81_18_ConvolutionMM2d_cu_b01480894cuda3std6ranges3__45__cpo4dataE,@object
	.size		_ZN49_INTERNAL_a5d1dc81_18_ConvolutionMM2d_cu_b01480894cuda3std6ranges3__45__cpo4dataE,(_ZN49_INTERNAL_a5d1dc81_18_ConvolutionMM2d_cu_b01480894cuda3std6ranges3__45__cpo5beginE - _ZN49_INTERNAL_a5d1dc81_18_ConvolutionMM2d_cu_b01480894cuda3std6ranges3__45__cpo4dataE)
_ZN49_INTERNAL_a5d1dc81_18_ConvolutionMM2d_cu_b01480894cuda3std6ranges3__45__cpo4dataE:
	.zero		1
	.type		_ZN49_INTERNAL_a5d1dc81_18_ConvolutionMM2d_cu_b01480894cuda3std6ranges3__45__cpo5beginE,@object
	.size		_ZN49_INTERNAL_a5d1dc81_18_ConvolutionMM2d_cu_b01480894cuda3std6ranges3__45__cpo5beginE,(_ZN49_INTERNAL_a5d1dc81_18_ConvolutionMM2d_cu_b01480894cuda3std3__451_GLOBAL__N__a5d1dc81_18_ConvolutionMM2d_cu_b01480896ignoreE - _ZN49_INTERNAL_a5d1dc81_18_ConvolutionMM2d_cu_b01480894cuda3std6ranges3__45__cpo5beginE)
_ZN49_INTERNAL_a5d1dc81_18_ConvolutionMM2d_cu_b01480894cuda3std6ranges3__45__cpo5beginE:
	.zero		1
	.type		_ZN49_INTERNAL_a5d1dc81_18_ConvolutionMM2d_cu_b01480894cuda3std3__451_GLOBAL__N__a5d1dc81_18_ConvolutionMM2d_cu_b01480896ignoreE,@object
	.size		_ZN49_INTERNAL_a5d1dc81_18_ConvolutionMM2d_cu_b01480894cuda3std3__451_GLOBAL__N__a5d1dc81_18_ConvolutionMM2d_cu_b01480896ignoreE,(_ZN49_INTERNAL_a5d1dc81_18_ConvolutionMM2d_cu_b01480894cuda3std6ranges3__45__cpo4sizeE - _ZN49_INTERNAL_a5d1dc81_18_ConvolutionMM2d_cu_b01480894cuda3std3__451_GLOBAL__N__a5d1dc81_18_ConvolutionMM2d_cu_b01480896ignoreE)
_ZN49_INTERNAL_a5d1dc81_18_ConvolutionMM2d_cu_b01480894cuda3std3__451_GLOBAL__N__a5d1dc81_18_ConvolutionMM2d_cu_b01480896ignoreE:
	.zero		1
	.type		_ZN49_INTERNAL_a5d1dc81_18_ConvolutionMM2d_cu_b01480894cuda3std6ranges3__45__cpo4sizeE,@object
	.size		_ZN49_INTERNAL_a5d1dc81_18_ConvolutionMM2d_cu_b01480894cuda3std6ranges3__45__cpo4sizeE,(_ZN49_INTERNAL_a5d1dc81_18_ConvolutionMM2d_cu_b01480894cuda3std3__45__cpo5beginE - _ZN49_INTERNAL_a5d1dc81_18_ConvolutionMM2d_cu_b01480894cuda3std6ranges3__45__cpo4sizeE)
_ZN49_INTERNAL_a5d1dc81_18_ConvolutionMM2d_cu_b01480894cuda3std6ranges3__45__cpo4sizeE:
	.zero		1
	.type		_ZN49_INTERNAL_a5d1dc81_18_ConvolutionMM2d_cu_b01480894cuda3std3__45__cpo5beginE,@object
	.size		_ZN49_INTERNAL_a5d1dc81_18_ConvolutionMM2d_cu_b01480894cuda3std3__45__cpo5beginE,(_ZN49_INTERNAL_a5d1dc81_18_ConvolutionMM2d_cu_b01480894cuda3std6ranges3__45__cpo6cbeginE - _ZN49_INTERNAL_a5d1dc81_18_ConvolutionMM2d_cu_b01480894cuda3std3__45__cpo5beginE)
_ZN49_INTERNAL_a5d1dc81_18_ConvolutionMM2d_cu_b01480894cuda3std3__45__cpo5beginE:
	.zero		1
	.type		_ZN49_INTERNAL_a5d1dc81_18_ConvolutionMM2d_cu_b01480894cuda3std6ranges3__45__cpo6cbeginE,@object
	.size		_ZN49_INTERNAL_a5d1dc81_18_ConvolutionMM2d_cu_b01480894cuda3std6ranges3__45__cpo6cbeginE,(_ZN49_INTERNAL_a5d1dc81_18_ConvolutionMM2d_cu_b01480894cuda3std3__45__cpo6rbeginE - _ZN49_INTERNAL_a5d1dc81_18_ConvolutionMM2d_cu_b01480894cuda3std6ranges3__45__cpo6cbeginE)
_ZN49_INTERNAL_a5d1dc81_18_ConvolutionMM2d_cu_b01480894cuda3std6ranges3__45__cpo6cbeginE:
	.zero		1
	.type		_ZN49_INTERNAL_a5d1dc81_18_ConvolutionMM2d_cu_b01480894cuda3std3__45__cpo6rbeginE,@object
	.size		_ZN49_INTERNAL_a5d1dc81_18_ConvolutionMM2d_cu_b01480894cuda3std3__45__cpo6rbeginE,(_ZN49_INTERNAL_a5d1dc81_18_ConvolutionMM2d_cu_b01480894cuda3std6ranges3__45__cpo4nextE - _ZN49_INTERNAL_a5d1dc81_18_ConvolutionMM2d_cu_b01480894cuda3std3__45__cpo6rbeginE)
_ZN49_INTERNAL_a5d1dc81_18_ConvolutionMM2d_cu_b01480894cuda3std3__45__cpo6rbeginE:
	.zero		1
	.type		_ZN49_INTERNAL_a5d1dc81_18_ConvolutionMM2d_cu_b01480894cuda3std6ranges3__45__cpo4nextE,@object
	.size		_ZN49_INTERNAL_a5d1dc81_18_ConvolutionMM2d_cu_b01480894cuda3std6ranges3__45__cpo4nextE,(_ZN49_INTERNAL_a5d1dc81_18_ConvolutionMM2d_cu_b01480894cuda3std6ranges3__45__cpo4swapE - _ZN49_INTERNAL_a5d1dc81_18_ConvolutionMM2d_cu_b01480894cuda3std6ranges3__45__cpo4nextE)
_ZN49_INTERNAL_a5d1dc81_18_ConvolutionMM2d_cu_b01480894cuda3std6ranges3__45__cpo4nextE:
	.zero		1
	.type		_ZN49_INTERNAL_a5d1dc81_18_ConvolutionMM2d_cu_b01480894cuda3std6ranges3__45__cpo4swapE,@object
	.size		_ZN49_INTERNAL_a5d1dc81_18_ConvolutionMM2d_cu_b01480894cuda3std6ranges3__45__cpo4swapE,(_ZN49_INTERNAL_a5d1dc81_18_ConvolutionMM2d_cu_b01480894cuda3std3__420unreachable_sentinelE - _ZN49_INTERNAL_a5d1dc81_18_ConvolutionMM2d_cu_b01480894cuda3std6ranges3__45__cpo4swapE)
_ZN49_INTERNAL_a5d1dc81_18_ConvolutionMM2d_cu_b01480894cuda3std6ranges3__45__cpo4swapE:
	.zero		1
	.type		_ZN49_INTERNAL_a5d1dc81_18_ConvolutionMM2d_cu_b01480894cuda3std3__420unreachable_sentinelE,@object
	.size		_ZN49_INTERNAL_a5d1dc81_18_ConvolutionMM2d_cu_b01480894cuda3std3__420unreachable_sentinelE,(_ZN49_INTERNAL_a5d1dc81_18_ConvolutionMM2d_cu_b01480896thrust23THRUST_300001_SM_800_NS6system6detail10sequential3seqE - _ZN49_INTERNAL_a5d1dc81_18_ConvolutionMM2d_cu_b01480894cuda3std3__420unreachable_sentinelE)
_ZN49_INTERNAL_a5d1dc81_18_ConvolutionMM2d_cu_b01480894cuda3std3__420unreachable_sentinelE:
	.zero		1
	.type		_ZN49_INTERNAL_a5d1dc81_18_ConvolutionMM2d_cu_b01480896thrust23THRUST_300001_SM_800_NS6system6detail10sequential3seqE,@object
	.size		_ZN49_INTERNAL_a5d1dc81_18_ConvolutionMM2d_cu_b01480896thrust23THRUST_300001_SM_800_NS6system6detail10sequential3seqE,(_ZN49_INTERNAL_a5d1dc81_18_ConvolutionMM2d_cu_b01480894cuda3std3__45__cpo4cendE - _ZN49_INTERNAL_a5d1dc81_18_ConvolutionMM2d_cu_b01480896thrust23THRUST_300001_SM_800_NS6system6detail10sequential3seqE)
_ZN49_INTERNAL_a5d1dc81_18_ConvolutionMM2d_cu_b01480896thrust23THRUST_300001_SM_800_NS6system6detail10sequential3seqE:
	.zero		1
	.type		_ZN49_INTERNAL_a5d1dc81_18_ConvolutionMM2d_cu_b01480894cuda3std3__45__cpo4cendE,@object
	.size		_ZN49_INTERNAL_a5d1dc81_18_ConvolutionMM2d_cu_b01480894cuda3std3__45__cpo4cendE,(_ZN49_INTERNAL_a5d1dc81_18_ConvolutionMM2d_cu_b01480894cuda3std6ranges3__45__cpo9iter_swapE - _ZN49_INTERNAL_a5d1dc81_18_ConvolutionMM2d_cu_b01480894cuda3std3__45__cpo4cendE)
_ZN49_INTERNAL_a5d1dc81_18_ConvolutionMM2d_cu_b01480894cuda3std3__45__cpo4cendE:
	.zero		1
	.type		_ZN49_INTERNAL_a5d1dc81_18_ConvolutionMM2d_cu_b01480894cuda3std6ranges3__45__cpo9iter_swapE,@object
	.size		_ZN49_INTERNAL_a5d1dc81_18_ConvolutionMM2d_cu_b01480894cuda3std6ranges3__45__cpo9iter_swapE,(_ZN49_INTERNAL_a5d1dc81_18_ConvolutionMM2d_cu_b01480894cuda3std3__45__cpo5crendE - _ZN49_INTERNAL_a5d1dc81_18_ConvolutionMM2d_cu_b01480894cuda3std6ranges3__45__cpo9iter_swapE)
_ZN49_INTERNAL_a5d1dc81_18_ConvolutionMM2d_cu_b01480894cuda3std6ranges3__45__cpo9iter_swapE:
	.zero		1
	.type		_ZN49_INTERNAL_a5d1dc81_18_ConvolutionMM2d_cu_b01480894cuda3std3__45__cpo5crendE,@object
	.size		_ZN49_INTERNAL_a5d1dc81_18_ConvolutionMM2d_cu_b01480894cuda3std3__45__cpo5crendE,(_ZN49_INTERNAL_a5d1dc81_18_ConvolutionMM2d_cu_b01480894cuda3std6ranges3__45__cpo5cdataE - _ZN49_INTERNAL_a5d1dc81_18_ConvolutionMM2d_cu_b01480894cuda3std3__45__cpo5crendE)
_ZN49_INTERNAL_a5d1dc81_18_ConvolutionMM2d_cu_b01480894cuda3std3__45__cpo5crendE:
	.zero		1
	.type		_ZN49_INTERNAL_a5d1dc81_18_ConvolutionMM2d_cu_b01480894cuda3std6ranges3__45__cpo5cdataE,@object
	.size		_ZN49_INTERNAL_a5d1dc81_18_ConvolutionMM2d_cu_b01480894cuda3std6ranges3__45__cpo5cdataE,(_ZN49_INTERNAL_a5d1dc81_18_ConvolutionMM2d_cu_b01480894cuda3std6ranges3__45__cpo3endE - _ZN49_INTERNAL_a5d1dc81_18_ConvolutionMM2d_cu_b01480894cuda3std6ranges3__45__cpo5cdataE)
_ZN49_INTERNAL_a5d1dc81_18_ConvolutionMM2d_cu_b01480894cuda3std6ranges3__45__cpo5cdataE:
	.zero		1
	.type		_ZN49_INTERNAL_a5d1dc81_18_ConvolutionMM2d_cu_b01480894cuda3std6ranges3__45__cpo3endE,@object
	.size		_ZN49_INTERNAL_a5d1dc81_18_ConvolutionMM2d_cu_b01480894cuda3std6ranges3__45__cpo3endE,(_ZN49_INTERNAL_a5d1dc81_18_ConvolutionMM2d_cu_b01480894cuda3std3__419piecewise_constructE - _ZN49_INTERNAL_a5d1dc81_18_ConvolutionMM2d_cu_b01480894cuda3std6ranges3__45__cpo3endE)
_ZN49_INTERNAL_a5d1dc81_18_ConvolutionMM2d_cu_b01480894cuda3std6ranges3__45__cpo3endE:
	.zero		1
	.type		_ZN49_INTERNAL_a5d1dc81_18_ConvolutionMM2d_cu_b01480894cuda3std3__419piecewise_constructE,@object
	.size		_ZN49_INTERNAL_a5d1dc81_18_ConvolutionMM2d_cu_b01480894cuda3std3__419piecewise_constructE,(_ZN49_INTERNAL_a5d1dc81_18_ConvolutionMM2d_cu_b01480894cuda3std6ranges3__45__cpo5ssizeE - _ZN49_INTERNAL_a5d1dc81_18_ConvolutionMM2d_cu_b01480894cuda3std3__419piecewise_constructE)
_ZN49_INTERNAL_a5d1dc81_18_ConvolutionMM2d_cu_b01480894cuda3std3__419piecewise_constructE:
	.zero		1
	.type		_ZN49_INTERNAL_a5d1dc81_18_ConvolutionMM2d_cu_b01480894cuda3std6ranges3__45__cpo5ssizeE,@object
	.size		_ZN49_INTERNAL_a5d1dc81_18_ConvolutionMM2d_cu_b01480894cuda3std6ranges3__45__cpo5ssizeE,(_ZN49_INTERNAL_a5d1dc81_18_ConvolutionMM2d_cu_b01480894cuda3std3__45__cpo3endE - _ZN49_INTERNAL_a5d1dc81_18_ConvolutionMM2d_cu_b01480894cuda3std6ranges3__45__cpo5ssizeE)
_ZN49_INTERNAL_a5d1dc81_18_ConvolutionMM2d_cu_b01480894cuda3std6ranges3__45__cpo5ssizeE:
	.zero		1
	.type		_ZN49_INTERNAL_a5d1dc81_18_ConvolutionMM2d_cu_b01480894cuda3std3__45__cpo3endE,@object
	.size		_ZN49_INTERNAL_a5d1dc81_18_ConvolutionMM2d_cu_b01480894cuda3std3__45__cpo3endE,(_ZN49_INTERNAL_a5d1dc81_18_ConvolutionMM2d_cu_b01480894cuda3std6ranges3__45__cpo4cendE - _ZN49_INTERNAL_a5d1dc81_18_ConvolutionMM2d_cu_b01480894cuda3std3__45__cpo3endE)
_ZN49_INTERNAL_a5d1dc81_18_ConvolutionMM2d_cu_b01480894cuda3std3__45__cpo3endE:
	.zero		1
	.type		_ZN49_INTERNAL_a5d1dc81_18_ConvolutionMM2d_cu_b01480894cuda3std6ranges3__45__cpo4cendE,@object
	.size		_ZN49_INTERNAL_a5d1dc81_18_ConvolutionMM2d_cu_b01480894cuda3std6ranges3__45__cpo4cendE,(_ZN49_INTERNAL_a5d1dc81_18_ConvolutionMM2d_cu_b01480894cuda3std3__45__cpo4rendE - _ZN49_INTERNAL_a5d1dc81_18_ConvolutionMM2d_cu_b01480894cuda3std6ranges3__45__cpo4cendE)
_ZN49_INTERNAL_a5d1dc81_18_ConvolutionMM2d_cu_b01480894cuda3std6ranges3__45__cpo4cendE:
	.zero		1
	.type		_ZN49_INTERNAL_a5d1dc81_18_ConvolutionMM2d_cu_b01480894cuda3std3__45__cpo4rendE,@object
	.size		_ZN49_INTERNAL_a5d1dc81_18_ConvolutionMM2d_cu_b01480894cuda3std3__45__cpo4rendE,(_ZN49_INTERNAL_a5d1dc81_18_ConvolutionMM2d_cu_b01480894cuda3std6ranges3__45__cpo4prevE - _ZN49_INTERNAL_a5d1dc81_18_ConvolutionMM2d_cu_b01480894cuda3std3__45__cpo4rendE)
_ZN49_INTERNAL_a5d1dc81_18_ConvolutionMM2d_cu_b01480894cuda3std3__45__cpo4rendE:
	.zero		1
	.type		_ZN49_INTERNAL_a5d1dc81_18_ConvolutionMM2d_cu_b01480894cuda3std6ranges3__45__cpo4prevE,@object
	.size		_ZN49_INTERNAL_a5d1dc81_18_ConvolutionMM2d_cu_b01480894cuda3std6ranges3__45__cpo4prevE,(_ZN49_INTERNAL_a5d1dc81_18_ConvolutionMM2d_cu_b01480894cuda3std6ranges3__45__cpo9iter_moveE - _ZN49_INTERNAL_a5d1dc81_18_ConvolutionMM2d_cu_b01480894cuda3std6ranges3__45__cpo4prevE)
_ZN49_INTERNAL_a5d1dc81_18_ConvolutionMM2d_cu_b01480894cuda3std6ranges3__45__cpo4prevE:
	.zero		1
	.type		_ZN49_INTERNAL_a5d1dc81_18_ConvolutionMM2d_cu_b01480894cuda3std6ranges3__45__cpo9iter_moveE,@object
	.size		_ZN49_INTERNAL_a5d1dc81_18_ConvolutionMM2d_cu_b01480894cuda3std6ranges3__45__cpo9iter_moveE,(.L_13 - _ZN49_INTERNAL_a5d1dc81_18_ConvolutionMM2d_cu_b01480894cuda3std6ranges3__45__cpo9iter_moveE)
_ZN49_INTERNAL_a5d1dc81_18_ConvolutionMM2d_cu_b01480894cuda3std6ranges3__45__cpo9iter_moveE:
	.zero		1
.L_13:
